	.target	sm_90a

	.elftype	@"ET_EXEC"


//--------------------- .note.nv.tkinfo           --------------------------
	.section	.note.nv.tkinfo,"",@"SHT_NOTE"
	.sectionflags	@"SHF_NOTE_NV_TKINFO"
	.tkinfo
        /*0018*/ 	.word	0x00000002
        /*0030*/ 	.string	""
        /*0030*/ 	.string	"ptxas"
        /*0030*/ 	.string	"Cuda compilation tools, release 13.0, V13.0.88"
        /*0030*/ 	.string	"Build cuda_13.0.r13.0/compiler.36424714_0"
        /*0030*/ 	.string	"-v  -suppress-debug-info  -lineinfo  -arch sm_90a "



//--------------------- .note.nv.cuinfo           --------------------------
	.section	.note.nv.cuinfo,"",@"SHT_NOTE"
	.sectionflags	@"SHF_NOTE_NV_CUINFO"
        /*0018*/ 	.short	0x0002
        /*001a*/ 	.short	0x005a
        /*001c*/ 	.short	0x0082
	.zero		2


//--------------------- .nv.info                  --------------------------
	.section	.nv.info,"",@"SHT_CUDA_INFO"
	.align	4


	//----- nvinfo : EIATTR_REGCOUNT
	.align		4
        /*0000*/ 	.byte	0x04, 0x2f
        /*0002*/ 	.short	(.L_1 - .L_0)
	.align		4
.L_0:
        /*0004*/ 	.word	index@(matmul_kernel)
        /*0008*/ 	.word	0x000000ff


	//----- nvinfo : EIATTR_FRAME_SIZE
	.align		4
.L_1:
        /*000c*/ 	.byte	0x04, 0x11
        /*000e*/ 	.short	(.L_3 - .L_2)
	.align		4
.L_2:
        /*0010*/ 	.word	index@(matmul_kernel)
        /*0014*/ 	.word	0x00000e70


	//----- nvinfo : EIATTR_MIN_STACK_SIZE
	.align		4
.L_3:
        /*0018*/ 	.byte	0x04, 0x12
        /*001a*/ 	.short	(.L_5 - .L_4)
	.align		4
.L_4:
        /*001c*/ 	.word	index@(matmul_kernel)
        /*0020*/ 	.word	0x00000e70
.L_5:


//--------------------- .nv.compat                --------------------------
	.section	.nv.compat,"",@"SHT_CUDA_COMPAT_INFO"
	.align	4
        /*0000*/ 	.byte	0x02, 0x09, 0x01, 0x00, 0x02, 0x02, 0x04, 0x00, 0x02, 0x05, 0x05, 0x00, 0x03, 0x07, 0x01, 0x01
        /*0010*/ 	.byte	0x02, 0x03, 0x00, 0x00, 0x02, 0x06, 0x01, 0x00, 0x04, 0x0b, 0x08, 0x00, 0x00, 0x00, 0x00, 0x00
        /*0020*/ 	.byte	0x00, 0x00, 0x00, 0x00


//--------------------- .nv.info.matmul_kernel    --------------------------
	.section	.nv.info.matmul_kernel,"",@"SHT_CUDA_INFO"
	.sectionflags	@""
	.align	4


	//----- nvinfo : EIATTR_CUDA_API_VERSION
	.align		4
        /*0000*/ 	.byte	0x04, 0x37
        /*0002*/ 	.short	(.L_7 - .L_6)
.L_6:
        /*0004*/ 	.word	0x00000082


	//----- nvinfo : EIATTR_KPARAM_INFO
	.align		4
.L_7:
        /*0008*/ 	.byte	0x04, 0x17
        /*000a*/ 	.short	(.L_9 - .L_8)
.L_8:
        /*000c*/ 	.word	0x00000000
        /*0010*/ 	.short	0x000d
        /*0012*/ 	.short	0x0048
        /*0014*/ 	.byte	0x00, 0xf4, 0x21, 0x00


	//----- nvinfo : EIATTR_KPARAM_INFO
	.align		4
.L_9:
        /*0018*/ 	.byte	0x04, 0x17
        /*001a*/ 	.short	(.L_11 - .L_10)
.L_10:
        /*001c*/ 	.word	0x00000000
        /*0020*/ 	.short	0x000c
        /*0022*/ 	.short	0x0040
        /*0024*/ 	.byte	0x00, 0xf4, 0x21, 0x00


	//----- nvinfo : EIATTR_KPARAM_INFO
	.align		4
.L_11:
        /*0028*/ 	.byte	0x04, 0x17
        /*002a*/ 	.short	(.L_13 - .L_12)
.L_12:
        /*002c*/ 	.word	0x00000000
        /*0030*/ 	.short	0x000b
        /*0032*/ 	.short	0x0038
        /*0034*/ 	.byte	0x00, 0xf0, 0x11, 0x00


	//----- nvinfo : EIATTR_KPARAM_INFO
	.align		4
.L_13:
        /*0038*/ 	.byte	0x04, 0x17
        /*003a*/ 	.short	(.L_15 - .L_14)
.L_14:
        /*003c*/ 	.word	0x00000000
        /*0040*/ 	.short	0x000a
        /*0042*/ 	.short	0x0034
        /*0044*/ 	.byte	0x00, 0xf0, 0x11, 0x00


	//----- nvinfo : EIATTR_KPARAM_INFO
	.align		4
.L_15:
        /*0048*/ 	.byte	0x04, 0x17
        /*004a*/ 	.short	(.L_17 - .L_16)
.L_16:
        /*004c*/ 	.word	0x00000000
        /*0050*/ 	.short	0x0009
        /*0052*/ 	.short	0x0030
        /*0054*/ 	.byte	0x00, 0xf0, 0x11, 0x00


	//----- nvinfo : EIATTR_KPARAM_INFO
	.align		4
.L_17:
        /*0058*/ 	.byte	0x04, 0x17
        /*005a*/ 	.short	(.L_19 - .L_18)
.L_18:
        /*005c*/ 	.word	0x00000000
        /*0060*/ 	.short	0x0008
        /*0062*/ 	.short	0x002c
        /*0064*/ 	.byte	0x00, 0xf0, 0x11, 0x00


	//----- nvinfo : EIATTR_KPARAM_INFO
	.align		4
.L_19:
        /*0068*/ 	.byte	0x04, 0x17
        /*006a*/ 	.short	(.L_21 - .L_20)
.L_20:
        /*006c*/ 	.word	0x00000000
        /*0070*/ 	.short	0x0007
        /*0072*/ 	.short	0x0028
        /*0074*/ 	.byte	0x00, 0xf0, 0x11, 0x00


	//----- nvinfo : EIATTR_KPARAM_INFO
	.align		4
.L_21:
        /*0078*/ 	.byte	0x04, 0x17
        /*007a*/ 	.short	(.L_23 - .L_22)
.L_22:
        /*007c*/ 	.word	0x00000000
        /*0080*/ 	.short	0x0006
        /*0082*/ 	.short	0x0024
        /*0084*/ 	.byte	0x00, 0xf0, 0x11, 0x00


	//----- nvinfo : EIATTR_KPARAM_INFO
	.align		4
.L_23:
        /*0088*/ 	.byte	0x04, 0x17
        /*008a*/ 	.short	(.L_25 - .L_24)
.L_24:
        /*008c*/ 	.word	0x00000000
        /*0090*/ 	.short	0x0005
        /*0092*/ 	.short	0x0020
        /*0094*/ 	.byte	0x00, 0xf0, 0x11, 0x00


	//----- nvinfo : EIATTR_KPARAM_INFO
	.align		4
.L_25:
        /*0098*/ 	.byte	0x04, 0x17
        /*009a*/ 	.short	(.L_27 - .L_26)
.L_26:
        /*009c*/ 	.word	0x00000000
        /*00a0*/ 	.short	0x0004
        /*00a2*/ 	.short	0x001c
        /*00a4*/ 	.byte	0x00, 0xf0, 0x11, 0x00


	//----- nvinfo : EIATTR_KPARAM_INFO
	.align		4
.L_27:
        /*00a8*/ 	.byte	0x04, 0x17
        /*00aa*/ 	.short	(.L_29 - .L_28)
.L_28:
        /*00ac*/ 	.word	0x00000000
        /*00b0*/ 	.short	0x0003
        /*00b2*/ 	.short	0x0018
        /*00b4*/ 	.byte	0x00, 0xf0, 0x11, 0x00


	//----- nvinfo : EIATTR_KPARAM_INFO
	.align		4
.L_29:
        /*00b8*/ 	.byte	0x04, 0x17
        /*00ba*/ 	.short	(.L_31 - .L_30)
.L_30:
        /*00bc*/ 	.word	0x00000000
        /*00c0*/ 	.short	0x0002
        /*00c2*/ 	.short	0x0010
        /*00c4*/ 	.byte	0x00, 0xf4, 0x21, 0x00


	//----- nvinfo : EIATTR_KPARAM_INFO
	.align		4
.L_31:
        /*00c8*/ 	.byte	0x04, 0x17
        /*00ca*/ 	.short	(.L_33 - .L_32)
.L_32:
        /*00cc*/ 	.word	0x00000000
        /*00d0*/ 	.short	0x0001
        /*00d2*/ 	.short	0x0008
        /*00d4*/ 	.byte	0x00, 0xf4, 0x21, 0x00


	//----- nvinfo : EIATTR_KPARAM_INFO
	.align		4
.L_33:
        /*00d8*/ 	.byte	0x04, 0x17
        /*00da*/ 	.short	(.L_35 - .L_34)
.L_34:
        /*00dc*/ 	.word	0x00000000
        /*00e0*/ 	.short	0x0000
        /*00e2*/ 	.short	0x0000
        /*00e4*/ 	.byte	0x00, 0xf4, 0x21, 0x00


	//----- nvinfo : EIATTR_SPARSE_MMA_MASK
	.align		4
.L_35:
        /*00e8*/ 	.byte	0x03, 0x50
        /*00ea*/ 	.short	0x0000


	//----- nvinfo : EIATTR_MAXREG_COUNT
	.align		4
        /*00ec*/ 	.byte	0x03, 0x1b
        /*00ee*/ 	.short	0x00ff


	//----- nvinfo : EIATTR_NUM_BARRIERS
	.align		4
        /*00f0*/ 	.byte	0x02, 0x4c
        /*00f2*/ 	.byte	0x01
	.zero		1


	//----- nvinfo : EIATTR_ANNOTATIONS
	.align		4
        /*00f4*/ 	.byte	0x04, 0x55
        /*00f6*/ 	.short	(.L_37 - .L_36)


	//   ....[0]....
.L_36:
        /*00f8*/ 	.word	0x00000001
        /*00fc*/ 	.byte	0xb0, 0x06, 0x00, 0x00, 0x01, 0x00, 0x00, 0x00, 0x80, 0x4c, 0x00, 0x00, 0x01, 0x00, 0x00, 0x00
        /* <DEDUP_REMOVED lines=1456> */
        /*5c0c*/ 	.byte	0x70, 0xf9, 0x02, 0x00, 0x01, 0x00, 0x00, 0x00, 0x00, 0xfa, 0x02, 0x00


	//----- nvinfo : EIATTR_MERCURY_ISA_VERSION
	.align		4
.L_37:
        /*5c18*/ 	.byte	0x03, 0x5f
        /*5c1a*/ 	.short	0x0101


	//----- nvinfo : EIATTR_EXIT_INSTR_OFFSETS
	.align		4
        /*5c1c*/ 	.byte	0x04, 0x1c
        /*5c1e*/ 	.short	(.L_39 - .L_38)


	//   ....[0]....
.L_38:
        /*5c20*/ 	.word	0x00031710


	//   ....[1]....
        /*5c24*/ 	.word	0x00031730


	//----- nvinfo : EIATTR_REQNTID
	.align		4
.L_39:
        /*5c28*/ 	.byte	0x04, 0x10
        /*5c2a*/ 	.short	(.L_41 - .L_40)
.L_40:
        /*5c2c*/ 	.word	0x00000080
        /*5c30*/ 	.word	0x00000001
        /*5c34*/ 	.word	0x00000001


	//----- nvinfo : EIATTR_CBANK_PARAM_SIZE
	.align		4
.L_41:
        /*5c38*/ 	.byte	0x03, 0x19
        /*5c3a*/ 	.short	0x0050


	//----- nvinfo : EIATTR_PARAM_CBANK
	.align		4
        /*5c3c*/ 	.byte	0x04, 0x0a
        /*5c3e*/ 	.short	(.L_43 - .L_42)
	.align		4
.L_42:
        /*5c40*/ 	.word	index@(.nv.constant0.matmul_kernel)
        /*5c44*/ 	.short	0x0210
        /*5c46*/ 	.short	0x0050


	//----- nvinfo : EIATTR_SW_WAR
	.align		4
.L_43:
        /*5c48*/ 	.byte	0x04, 0x36
        /*5c4a*/ 	.short	(.L_45 - .L_44)
.L_44:
        /*5c4c*/ 	.word	0x00000008
.L_45:


//--------------------- .nv.callgraph             --------------------------
	.section	.nv.callgraph,"",@"SHT_CUDA_CALLGRAPH"
	.align	4
	.sectionentsize	8
	.align		4
        /*0000*/ 	.word	0x00000000
	.align		4
        /*0004*/ 	.word	0xffffffff
	.align		4
        /*0008*/ 	.word	0x00000000
	.align		4
        /*000c*/ 	.word	0xfffffffe
	.align		4
        /*0010*/ 	.word	0x00000000
	.align		4
        /*0014*/ 	.word	0xfffffffd
	.align		4
        /*0018*/ 	.word	0x00000000
	.align		4
        /*001c*/ 	.word	0xfffffffc


//--------------------- .text.matmul_kernel       --------------------------
	.section	.text.matmul_kernel,"ax",@progbits
	.align	128
        .global         matmul_kernel
        .type           matmul_kernel,@function
        .size           matmul_kernel,(.L_x_3 - matmul_kernel)
        .other          matmul_kernel,@"STO_CUDA_ENTRY STV_DEFAULT"
matmul_kernel:
.text.matmul_kernel:
[----:B------:R-:W1:Y:S08]  /*0000*/  LDC R1, c[0x0][0x28] ;  /* 0x00000a00ff017b82 */ /* 0x000e700000000800 */
[----:B------:R-:W2:Y:S01]  /*0010*/  LDC.64 R156, c[0x0][0x228] ;  /* 0x00008a00ff9c7b82 */ /* 0x000ea20000000a00 */
[----:B------:R-:W3:Y:S01]  /*0020*/  S2R R5, SR_CTAID.X ;  /* 0x0000000000057919 */ /* 0x000ee20000002500 */
[----:B------:R-:W-:Y:S01]  /*0030*/  ULDC.64 UR8, c[0x0][0x238] ;  /* 0x00008e0000087ab9 */ /* 0x000fe20000000a00 */
[----:B-1----:R-:W-:Y:S01]  /*0040*/  VIADD R1, R1, 0xfffff190 ;  /* 0xfffff19001017836 */ /* 0x002fe20000000000 */
[----:B------:R-:W-:Y:S01]  /*0050*/  ULDC.64 UR4, c[0x0][0x218] ;  /* 0x0000860000047ab9 */ /* 0x000fe20000000a00 */
[----:B------:R-:W1:Y:S01]  /*0060*/  S2R R90, SR_TID.X ;  /* 0x00000000005a7919 */ /* 0x000e620000002100 */
[----:B--2---:R-:W-:Y:S01]  /*0070*/  VIADD R0, R157, 0x7f ;  /* 0x0000007f9d007836 */ /* 0x004fe20000000000 */
[----:B------:R-:W-:-:S04]  /*0080*/  LOP3.LUT R244, RZ, R157, RZ, 0x33, !PT ;  /* 0x0000009dfff47212 */ /* 0x000fc800078e33ff */
[----:B------:R-:W-:-:S04]  /*0090*/  SHF.R.S32.HI R3, RZ, 0x1f, R0 ;  /* 0x0000001fff037819 */ /* 0x000fc80000011400 */
[----:B------:R-:W-:Y:S02]  /*00a0*/  LEA.HI R3, R3, R0, RZ, 0x7 ;  /* 0x0000000003037211 */ /* 0x000fe400078f38ff */
[----:B---3--:R-:W-:Y:S02]  /*00b0*/  IABS R8, R5 ;  /* 0x0000000500087213 */ /* 0x008fe40000000000 */
[----:B------:R-:W-:-:S05]  /*00c0*/  SHF.R.S32.HI R3, RZ, 0x7, R3 ;  /* 0x00000007ff037819 */ /* 0x000fca0000011403 */
[----:B------:R-:W-:-:S05]  /*00d0*/  IMAD.SHL.U32 R4, R3, 0x8, RZ ;  /* 0x0000000803047824 */ /* 0x000fca00078e00ff */
[-C--:B------:R-:W-:Y:S02]  /*00e0*/  IABS R7, R4.reuse ;  /* 0x0000000400077213 */ /* 0x080fe40000000000 */
[----:B------:R-:W-:Y:S02]  /*00f0*/  IABS R10, R4 ;  /* 0x00000004000a7213 */ /* 0x000fe40000000000 */
[----:B------:R-:W2:Y:S08]  /*0100*/  I2F.RP R0, R7 ;  /* 0x0000000700007306 */ /* 0x000eb00000209400 */
[----:B--2---:R-:W2:Y:S02]  /*0110*/  MUFU.RCP R0, R0 ;  /* 0x0000000000007308 */ /* 0x004ea40000001000 */
[----:B--2---:R-:W-:-:S02]  /*0120*/  VIADD R2, R0, 0xffffffe ;  /* 0x0ffffffe00027836 */ /* 0x004fc40000000000 */
[----:B------:R-:W-:-:S04]  /*0130*/  IMAD.MOV R0, RZ, RZ, -R10 ;  /* 0x000000ffff007224 */ /* 0x000fc800078e0a0a */
[----:B------:R2:W3:Y:S02]  /*0140*/  F2I.FTZ.U32.TRUNC.NTZ R3, R2 ;  /* 0x0000000200037305 */ /* 0x0004e4000021f000 */
[----:B--2---:R-:W-:Y:S02]  /*0150*/  IMAD.MOV.U32 R2, RZ, RZ, RZ ;  /* 0x000000ffff027224 */ /* 0x004fe400078e00ff */
[----:B---3--:R-:W-:-:S04]  /*0160*/  IMAD.MOV R6, RZ, RZ, -R3 ;  /* 0x000000ffff067224 */ /* 0x008fc800078e0a03 */
[----:B------:R-:W-:Y:S02]  /*0170*/  IMAD R9, R6, R7, RZ ;  /* 0x0000000706097224 */ /* 0x000fe400078e02ff */
[----:B------:R-:W-:Y:S02]  /*0180*/  IMAD.MOV.U32 R6, RZ, RZ, R8 ;  /* 0x000000ffff067224 */ /* 0x000fe400078e0008 */
[----:B------:R-:W-:-:S06]  /*0190*/  IMAD.HI.U32 R3, R3, R9, R2 ;  /* 0x0000000903037227 */ /* 0x000fcc00078e0002 */
[----:B------:R-:W-:-:S04]  /*01a0*/  IMAD.HI.U32 R3, R3, R6, RZ ;  /* 0x0000000603037227 */ /* 0x000fc800078e00ff */
[----:B------:R-:W-:-:S05]  /*01b0*/  IMAD R0, R3, R0, R6 ;  /* 0x0000000003007224 */ /* 0x000fca00078e0206 */
[----:B------:R-:W-:-:S13]  /*01c0*/  ISETP.GT.U32.AND P1, PT, R7, R0, PT ;  /* 0x000000000700720c */ /* 0x000fda0003f24070 */
[----:B------:R-:W-:Y:S02]  /*01d0*/  @!P1 IMAD.IADD R0, R0, 0x1, -R7 ;  /* 0x0000000100009824 */ /* 0x000fe400078e0a07 */
[----:B------:R-:W-:Y:S01]  /*01e0*/  @!P1 VIADD R3, R3, 0x1 ;  /* 0x0000000103039836 */ /* 0x000fe20000000000 */
[----:B------:R-:W-:Y:S02]  /*01f0*/  ISETP.NE.AND P1, PT, R4, RZ, PT ;  /* 0x000000ff0400720c */ /* 0x000fe40003f25270 */
[----:B------:R-:W-:Y:S02]  /*0200*/  ISETP.GE.U32.AND P0, PT, R0, R7, PT ;  /* 0x000000070000720c */ /* 0x000fe40003f06070 */
[----:B------:R-:W-:-:S04]  /*0210*/  LOP3.LUT R0, R5, R4, RZ, 0x3c, !PT ;  /* 0x0000000405007212 */ /* 0x000fc800078e3cff */
[----:B------:R-:W-:Y:S01]  /*0220*/  ISETP.GE.AND P2, PT, R0, RZ, PT ;  /* 0x000000ff0000720c */ /* 0x000fe20003f46270 */
[----:B------:R-:W-:-:S06]  /*0230*/  VIADD R0, R156, 0x3f ;  /* 0x0000003f9c007836 */ /* 0x000fcc0000000000 */
[----:B------:R-:W-:-:S04]  /*0240*/  @P0 VIADD R3, R3, 0x1 ;  /* 0x0000000103030836 */ /* 0x000fc80000000000 */
[----:B------:R-:W-:Y:S01]  /*0250*/  IMAD.MOV.U32 R2, RZ, RZ, R3 ;  /* 0x000000ffff027224 */ /* 0x000fe200078e0003 */
[----:B------:R-:W-:-:S03]  /*0260*/  SHF.R.S32.HI R3, RZ, 0x1f, R0 ;  /* 0x0000001fff037819 */ /* 0x000fc60000011400 */
[----:B------:R-:W-:Y:S01]  /*0270*/  @!P2 IMAD.MOV R2, RZ, RZ, -R2 ;  /* 0x000000ffff02a224 */ /* 0x000fe200078e0a02 */
[----:B------:R-:W-:Y:S02]  /*0280*/  @!P1 LOP3.LUT R2, RZ, R4, RZ, 0x33, !PT ;  /* 0x00000004ff029212 */ /* 0x000fe400078e33ff */
[----:B------:R-:W-:-:S03]  /*0290*/  LEA.HI R3, R3, R0, RZ, 0x6 ;  /* 0x0000000003037211 */ /* 0x000fc600078f30ff */
[----:B------:R-:W-:Y:S02]  /*02a0*/  IMAD.SHL.U32 R8, R2, 0x8, RZ ;  /* 0x0000000802087824 */ /* 0x000fe400078e00ff */
[----:B------:R-:W-:-:S03]  /*02b0*/  IMAD.MOV R2, RZ, RZ, -R2 ;  /* 0x000000ffff027224 */ /* 0x000fc600078e0a02 */
[----:B------:R-:W-:Y:S01]  /*02c0*/  LEA.HI.SX32 R3, R3, -R8, 0x1a ;  /* 0x8000000803037211 */ /* 0x000fe200078fd2ff */
[----:B------:R-:W-:Y:S01]  /*02d0*/  IMAD R10, R4, R2, R5 ;  /* 0x00000002040a7224 */ /* 0x000fe200078e0205 */
[----:B------:R-:W-:Y:S01]  /*02e0*/  IABS R4, R157 ;  /* 0x0000009d00047213 */ /* 0x000fe20000000000 */
[----:B------:R-:W-:Y:S01]  /*02f0*/  IMAD.MOV.U32 R2, RZ, RZ, RZ ;  /* 0x000000ffff027224 */ /* 0x000fe200078e00ff */
[----:B------:R-:W-:-:S04]  /*0300*/  VIMNMX R9, R3, 0x8, PT ;  /* 0x0000000803097848 */ /* 0x000fc80003fe0100 */
[-C--:B------:R-:W-:Y:S02]  /*0310*/  IABS R7, R9.reuse ;  /* 0x0000000900077213 */ /* 0x080fe40000000000 */
[----:B------:R-:W-:Y:S02]  /*0320*/  IABS R11, R9 ;  /* 0x00000009000b7213 */ /* 0x000fe40000000000 */
[----:B------:R-:W2:Y:S08]  /*0330*/  I2F.RP R0, R7 ;  /* 0x0000000700007306 */ /* 0x000eb00000209400 */
[----:B--2---:R-:W2:Y:S02]  /*0340*/  MUFU.RCP R0, R0 ;  /* 0x0000000000007308 */ /* 0x004ea40000001000 */
[----:B--2---:R-:W-:-:S02]  /*0350*/  VIADD R3, R0, 0xffffffe ;  /* 0x0ffffffe00037836 */ /* 0x004fc40000000000 */
[----:B------:R-:W-:Y:S01]  /*0360*/  IMAD.MOV R0, RZ, RZ, -R11 ;  /* 0x000000ffff007224 */ /* 0x000fe200078e0a0b */
[----:B------:R-:W-:-:S03]  /*0370*/  IABS R11, R156 ;  /* 0x0000009c000b7213 */ /* 0x000fc60000000000 */
[----:B------:R-:W2:Y:S02]  /*0380*/  F2I.FTZ.U32.TRUNC.NTZ R3, R3 ;  /* 0x0000000300037305 */ /* 0x000ea4000021f000 */
[----:B--2---:R-:W-:-:S04]  /*0390*/  IMAD.MOV R6, RZ, RZ, -R3 ;  /* 0x000000ffff067224 */ /* 0x004fc800078e0a03 */
[----:B------:R-:W-:Y:S01]  /*03a0*/  IMAD R5, R6, R7, RZ ;  /* 0x0000000706057224 */ /* 0x000fe200078e02ff */
[----:B------:R-:W-:-:S03]  /*03b0*/  IABS R6, R10 ;  /* 0x0000000a00067213 */ /* 0x000fc60000000000 */
[----:B------:R-:W-:Y:S02]  /*03c0*/  IMAD.HI.U32 R2, R3, R5, R2 ;  /* 0x0000000503027227 */ /* 0x000fe400078e0002 */
[----:B------:R-:W2:Y:S02]  /*03d0*/  I2F.RP R5, R4 ;  /* 0x0000000400057306 */ /* 0x000ea40000209400 */
[----:B------:R-:W-:-:S04]  /*03e0*/  IMAD.MOV.U32 R3, RZ, RZ, R6 ;  /* 0x000000ffff037224 */ /* 0x000fc800078e0006 */
[----:B------:R-:W-:-:S04]  /*03f0*/  IMAD.HI.U32 R2, R2, R3, RZ ;  /* 0x0000000302027227 */ /* 0x000fc800078e00ff */
[----:B------:R-:W-:Y:S02]  /*0400*/  IMAD R0, R2, R0, R3 ;  /* 0x0000000002007224 */ /* 0x000fe400078e0203 */
[----:B------:R-:W3:Y:S03]  /*0410*/  I2F.RP R3, R11 ;  /* 0x0000000b00037306 */ /* 0x000ee60000209400 */
[----:B------:R-:W-:-:S05]  /*0420*/  ISETP.GT.U32.AND P1, PT, R7, R0, PT ;  /* 0x000000000700720c */ /* 0x000fca0003f24070 */
[----:B--2---:R-:W2:Y:S08]  /*0430*/  MUFU.RCP R5, R5 ;  /* 0x0000000500057308 */ /* 0x004eb00000001000 */
[----:B------:R-:W-:Y:S01]  /*0440*/  @!P1 IMAD.IADD R0, R0, 0x1, -R7 ;  /* 0x0000000100009824 */ /* 0x000fe200078e0a07 */
[----:B---3--:R-:W3:Y:S01]  /*0450*/  MUFU.RCP R3, R3 ;  /* 0x0000000300037308 */ /* 0x008ee20000001000 */
[----:B------:R-:W-:Y:S01]  /*0460*/  @!P1 VIADD R2, R2, 0x1 ;  /* 0x0000000102029836 */ /* 0x000fe20000000000 */
[----:B------:R-:W-:-:S02]  /*0470*/  ISETP.NE.AND P1, PT, R9, RZ, PT ;  /* 0x000000ff0900720c */ /* 0x000fc40003f25270 */
[----:B------:R-:W-:Y:S02]  /*0480*/  ISETP.GE.U32.AND P0, PT, R0, R7, PT ;  /* 0x000000070000720c */ /* 0x000fe40003f06070 */
[----:B------:R-:W-:Y:S01]  /*0490*/  LOP3.LUT R0, R10, R9, RZ, 0x3c, !PT ;  /* 0x000000090a007212 */ /* 0x000fe200078e3cff */
[----:B--2---:R-:W-:-:S03]  /*04a0*/  VIADD R6, R5, 0xffffffe ;  /* 0x0ffffffe05067836 */ /* 0x004fc60000000000 */
[----:B------:R-:W-:Y:S01]  /*04b0*/  ISETP.GE.AND P2, PT, R0, RZ, PT ;  /* 0x000000ff0000720c */ /* 0x000fe20003f46270 */
[----:B------:R2:W4:Y:S06]  /*04c0*/  F2I.FTZ.U32.TRUNC.NTZ R7, R6 ;  /* 0x0000000600077305 */ /* 0x00052c000021f000 */
[----:B------:R-:W-:Y:S02]  /*04d0*/  @P0 VIADD R2, R2, 0x1 ;  /* 0x0000000102020836 */ /* 0x000fe40000000000 */
[----:B---3--:R-:W-:Y:S02]  /*04e0*/  VIADD R3, R3, 0xffffffe ;  /* 0x0ffffffe03037836 */ /* 0x008fe40000000000 */
[----:B------:R-:W-:-:S02]  /*04f0*/  IMAD.MOV.U32 R0, RZ, RZ, R2 ;  /* 0x000000ffff007224 */ /* 0x000fc400078e0002 */
[----:B--2---:R-:W-:Y:S02]  /*0500*/  IMAD.MOV.U32 R6, RZ, RZ, RZ ;  /* 0x000000ffff067224 */ /* 0x004fe400078e00ff */
[----:B------:R-:W-:Y:S01]  /*0510*/  @!P2 IMAD.MOV R0, RZ, RZ, -R0 ;  /* 0x000000ffff00a224 */ /* 0x000fe200078e0a00 */
[----:B------:R-:W-:Y:S01]  /*0520*/  @!P1 LOP3.LUT R0, RZ, R9, RZ, 0x33, !PT ;  /* 0x00000009ff009212 */ /* 0x000fe200078e33ff */
[----:B----4-:R-:W-:Y:S01]  /*0530*/  IMAD.MOV R5, RZ, RZ, -R7 ;  /* 0x000000ffff057224 */ /* 0x010fe200078e0a07 */
[----:B------:R-:W2:Y:S03]  /*0540*/  F2I.FTZ.U32.TRUNC.NTZ R3, R3 ;  /* 0x0000000300037305 */ /* 0x000ea6000021f000 */
[----:B------:R-:W-:Y:S02]  /*0550*/  IMAD.MOV R2, RZ, RZ, -R0 ;  /* 0x000000ffff027224 */ /* 0x000fe400078e0a00 */
[----:B------:R-:W-:-:S02]  /*0560*/  IMAD.SHL.U32 R0, R0, 0x80, RZ ;  /* 0x0000008000007824 */ /* 0x000fc400078e00ff */
[----:B------:R-:W-:Y:S02]  /*0570*/  IMAD R5, R5, R4, RZ ;  /* 0x0000000405057224 */ /* 0x000fe400078e02ff */
[----:B------:R-:W-:Y:S01]  /*0580*/  VIADD R12, R0, 0x7f ;  /* 0x0000007f000c7836 */ /* 0x000fe20000000000 */
[----:B------:R-:W-:Y:S01]  /*0590*/  IABS R223, R0 ;  /* 0x0000000000df7213 */ /* 0x000fe20000000000 */
[----:B------:R-:W-:Y:S01]  /*05a0*/  IMAD.HI.U32 R5, R7, R5, R6 ;  /* 0x0000000507057227 */ /* 0x000fe200078e0006 */
[----:B-1----:R-:W-:Y:S02]  /*05b0*/  LOP3.LUT R7, R90, 0x3f, RZ, 0xc0, !PT ;  /* 0x0000003f5a077812 */ /* 0x002fe400078ec0ff */
[----:B------:R-:W-:Y:S01]  /*05c0*/  IABS R15, R12 ;  /* 0x0000000c000f7213 */ /* 0x000fe20000000000 */
[----:B------:R-:W-:Y:S01]  /*05d0*/  IMAD R2, R9, R2, R10 ;  /* 0x0000000209027224 */ /* 0x000fe200078e020a */
[----:B------:R-:W-:Y:S01]  /*05e0*/  ISETP.GE.AND P5, PT, R12, RZ, PT ;  /* 0x000000ff0c00720c */ /* 0x000fe20003fa6270 */
[----:B------:R-:W-:-:S02]  /*05f0*/  VIADD R13, R0, 0x1 ;  /* 0x00000001000d7836 */ /* 0x000fc40000000000 */
[----:B------:R-:W-:-:S03]  /*0600*/  IMAD.HI.U32 R6, R5, R15, RZ ;  /* 0x0000000f05067227 */ /* 0x000fc600078e00ff */
[----:B------:R-:W-:Y:S01]  /*0610*/  IABS R17, R13 ;  /* 0x0000000d00117213 */ /* 0x000fe20000000000 */
[----:B------:R-:W-:Y:S01]  /*0620*/  IMAD.IADD R2, R8, 0x1, R2 ;  /* 0x0000000108027824 */ /* 0x000fe200078e0202 */
[----:B------:R-:W-:Y:S01]  /*0630*/  ISETP.GE.AND P2, PT, R13, RZ, PT ;  /* 0x000000ff0d00720c */ /* 0x000fe20003f46270 */
[----:B--2---:R-:W-:Y:S02]  /*0640*/  IMAD.MOV R8, RZ, RZ, -R3 ;  /* 0x000000ffff087224 */ /* 0x004fe400078e0a03 */
[----:B------:R-:W-:Y:S02]  /*0650*/  IMAD.MOV R6, RZ, RZ, -R6 ;  /* 0x000000ffff067224 */ /* 0x000fe400078e0a06 */
[----:B------:R-:W-:Y:S02]  /*0660*/  IMAD R88, R2, 0x40, R7 ;  /* 0x0000004002587824 */ /* 0x000fe400078e0207 */
[----:B------:R-:W-:Y:S02]  /*0670*/  IMAD.MOV.U32 R2, RZ, RZ, RZ ;  /* 0x000000ffff027224 */ /* 0x000fe400078e00ff */
[----:B------:R-:W-:Y:S01]  /*0680*/  IMAD R9, R8, R11, RZ ;  /* 0x0000000b08097224 */ /* 0x000fe200078e02ff */
[----:B------:R-:W-:Y:S01]  /*0690*/  IABS R10, R88 ;  /* 0x00000058000a7213 */ /* 0x000fe20000000000 */
[----:B------:R-:W-:Y:S01]  /*06a0*/  IMAD R15, R4, R6, R15 ;  /* 0x00000006040f7224 */ /* 0x000fe200078e020f */
[----:B------:R-:W-:Y:S01]  /*06b0*/  STL [R1+0x5e4], R88 ;  /* 0x0005e45801007387 */ /* 0x000fe20000100800 */
[----:B------:R-:W-:Y:S01]  /*06c0*/  IMAD.HI.U32 R2, R3, R9, R2 ;  /* 0x0000000903027227 */ /* 0x000fe200078e0002 */
[----:B------:R-:W-:-:S02]  /*06d0*/  LOP3.LUT R3, R90, 0x40, RZ, 0xc0, !PT ;  /* 0x000000405a037812 */ /* 0x000fc400078ec0ff */
[----:B------:R-:W-:Y:S01]  /*06e0*/  ISETP.GT.U32.AND P0, PT, R4, R15, PT ;  /* 0x0000000f0400720c */ /* 0x000fe20003f04070 */
[----:B------:R-:W-:Y:S02]  /*06f0*/  IMAD.SHL.U32 R8, R7, 0x80, RZ ;  /* 0x0000008007087824 */ /* 0x000fe400078e00ff */
[----:B------:R-:W-:-:S03]  /*0700*/  IMAD.HI.U32 R6, R5, R17, RZ ;  /* 0x0000001105067227 */ /* 0x000fc600078e00ff */
[----:B------:R-:W-:Y:S01]  /*0710*/  LEA.HI R3, R3, R8, RZ, 0x1c ;  /* 0x0000000803037211 */ /* 0x000fe200078fe0ff */
[----:B------:R-:W-:Y:S02]  /*0720*/  IMAD.MOV R8, RZ, RZ, -R6 ;  /* 0x000000ffff087224 */ /* 0x000fe400078e0a06 */
[----:B------:R-:W-:-:S04]  /*0730*/  IMAD.HI.U32 R2, R2, R10, RZ ;  /* 0x0000000a02027227 */ /* 0x000fc800078e00ff */
[----:B------:R-:W-:Y:S02]  /*0740*/  IMAD R17, R4, R8, R17 ;  /* 0x0000000804117224 */ /* 0x000fe400078e0211 */
[----:B------:R-:W-:Y:S02]  /*0750*/  IMAD.SHL.U32 R9, R90, 0x10, RZ ;  /* 0x000000105a097824 */ /* 0x000fe400078e00ff */
[----:B------:R-:W-:Y:S01]  /*0760*/  IMAD.MOV R7, RZ, RZ, -R2 ;  /* 0x000000ffff077224 */ /* 0x000fe200078e0a02 */
[----:B------:R-:W-:Y:S01]  /*0770*/  ISETP.GT.U32.AND P6, PT, R4, R17, PT ;  /* 0x000000110400720c */ /* 0x000fe20003fc4070 */
[----:B------:R-:W-:Y:S01]  /*0780*/  VIADD R14, R0, 0x2 ;  /* 0x00000002000e7836 */ /* 0x000fe20000000000 */
[----:B------:R-:W-:Y:S01]  /*0790*/  LOP3.LUT R2, R9, 0x70, RZ, 0xc0, !PT ;  /* 0x0000007009027812 */ /* 0x000fe200078ec0ff */
[----:B------:R-:W-:Y:S02]  /*07a0*/  @!P0 IMAD.IADD R15, R15, 0x1, -R4 ;  /* 0x000000010f0f8824 */ /* 0x000fe400078e0a04 */
[C---:B------:R-:W-:Y:S01]  /*07b0*/  IMAD R6, R11.reuse, R7, R10 ;  /* 0x000000070b067224 */ /* 0x040fe200078e020a */
[----:B------:R-:W-:Y:S01]  /*07c0*/  IABS R19, R14 ;  /* 0x0000000e00137213 */ /* 0x000fe20000000000 */
[----:B------:R-:W-:Y:S01]  /*07d0*/  IMAD.IADD R2, R2, 0x1, R3 ;  /* 0x0000000102027824 */ /* 0x000fe200078e0203 */
[----:B------:R-:W-:Y:S01]  /*07e0*/  ISETP.GT.U32.AND P0, PT, R4, R15, PT ;  /* 0x0000000f0400720c */ /* 0x000fe20003f04070 */
[----:B------:R-:W-:Y:S01]  /*07f0*/  VIADD R7, R0, 0x3 ;  /* 0x0000000300077836 */ /* 0x000fe20000000000 */
[----:B------:R-:W-:Y:S01]  /*0800*/  ISETP.GT.U32.AND P3, PT, R11, R6, PT ;  /* 0x000000060b00720c */ /* 0x000fe20003f64070 */
[----:B------:R-:W-:Y:S01]  /*0810*/  IMAD.HI.U32 R3, R5, R19, RZ ;  /* 0x0000001305037227 */ /* 0x000fe200078e00ff */
[----:B------:R-:W-:-:S02]  /*0820*/  ISETP.GE.AND P4, PT, R14, RZ, PT ;  /* 0x000000ff0e00720c */ /* 0x000fc40003f86270 */
[----:B------:R-:W-:Y:S01]  /*0830*/  IABS R21, R7 ;  /* 0x0000000700157213 */ /* 0x000fe20000000000 */
[----:B------:R-:W-:Y:S01]  /*0840*/  IMAD.MOV R3, RZ, RZ, -R3 ;  /* 0x000000ffff037224 */ /* 0x000fe200078e0a03 */
[----:B------:R-:W-:Y:S01]  /*0850*/  ISETP.GE.AND P1, PT, R7, RZ, PT ;  /* 0x000000ff0700720c */ /* 0x000fe20003f26270 */
[--C-:B------:R-:W-:Y:S02]  /*0860*/  @!P6 IMAD.IADD R17, R17, 0x1, -R4.reuse ;  /* 0x000000011111e824 */ /* 0x100fe400078e0a04 */
[C---:B------:R-:W-:Y:S02]  /*0870*/  IMAD R19, R4.reuse, R3, R19 ;  /* 0x0000000304137224 */ /* 0x040fe400078e0213 */
[----:B------:R-:W-:Y:S01]  /*0880*/  @!P0 IMAD.IADD R15, R15, 0x1, -R4 ;  /* 0x000000010f0f8824 */ /* 0x000fe200078e0a04 */
[----:B------:R-:W-:Y:S01]  /*0890*/  ISETP.GT.U32.AND P6, PT, R4, R17, PT ;  /* 0x000000110400720c */ /* 0x000fe20003fc4070 */
[----:B------:R-:W-:-:S04]  /*08a0*/  IMAD.HI.U32 R3, R5, R21, RZ ;  /* 0x0000001505037227 */ /* 0x000fc800078e00ff */
[----:B------:R-:W-:Y:S02]  /*08b0*/  @!P3 IMAD.IADD R6, R6, 0x1, -R11 ;  /* 0x000000010606b824 */ /* 0x000fe400078e0a0b */
[----:B------:R-:W-:Y:S01]  /*08c0*/  @!P5 IMAD.MOV R15, RZ, RZ, -R15 ;  /* 0x000000ffff0fd224 */ /* 0x000fe200078e0a0f */
[----:B------:R-:W-:Y:S01]  /*08d0*/  ISETP.GT.U32.AND P5, PT, R4, R19, PT ;  /* 0x000000130400720c */ /* 0x000fe20003fa4070 */
[----:B------:R-:W-:Y:S01]  /*08e0*/  IMAD.MOV R3, RZ, RZ, -R3 ;  /* 0x000000ffff037224 */ /* 0x000fe200078e0a03 */
[----:B------:R-:W-:Y:S01]  /*08f0*/  ISETP.GT.U32.AND P3, PT, R11, R6, PT ;  /* 0x000000060b00720c */ /* 0x000fe20003f64070 */
[----:B------:R-:W-:Y:S02]  /*0900*/  VIADD R7, R0, 0x4 ;  /* 0x0000000400077836 */ /* 0x000fe40000000000 */
[----:B------:R-:W-:Y:S02]  /*0910*/  IMAD R21, R4, R3, R21 ;  /* 0x0000000304157224 */ /* 0x000fe400078e0215 */
[--C-:B------:R-:W-:Y:S01]  /*0920*/  @!P6 IMAD.IADD R17, R17, 0x1, -R4.reuse ;  /* 0x000000011111e824 */ /* 0x100fe200078e0a04 */
[----:B------:R-:W-:Y:S01]  /*0930*/  ISETP.GE.AND P0, PT, R7, RZ, PT ;  /* 0x000000ff0700720c */ /* 0x000fe20003f06270 */
[C---:B------:R-:W-:Y:S01]  /*0940*/  VIADD R8, R0.reuse, 0x6 ;  /* 0x0000000600087836 */ /* 0x040fe20000000000 */
[----:B------:R-:W-:Y:S01]  /*0950*/  IABS R23, R7 ;  /* 0x0000000700177213 */ /* 0x000fe20000000000 */
[----:B------:R-:W-:Y:S01]  /*0960*/  VIADD R7, R0, 0x5 ;  /* 0x0000000500077836 */ /* 0x000fe20000000000 */
[----:B------:R-:W-:Y:S01]  /*0970*/  ISETP.GT.U32.AND P6, PT, R4, R21, PT ;  /* 0x000000150400720c */ /* 0x000fe20003fc4070 */
[----:B------:R-:W-:Y:S01]  /*0980*/  @!P5 IMAD.IADD R19, R19, 0x1, -R4 ;  /* 0x000000011313d824 */ /* 0x000fe200078e0a04 */
[----:B------:R-:W-:Y:S01]  /*0990*/  IABS R31, R8 ;  /* 0x00000008001f7213 */ /* 0x000fe20000000000 */
[----:B------:R-:W-:Y:S01]  /*09a0*/  IMAD.HI.U32 R3, R5, R23, RZ ;  /* 0x0000001705037227 */ /* 0x000fe200078e00ff */
[----:B------:R-:W-:-:S02]  /*09b0*/  IABS R25, R7 ;  /* 0x0000000700197213 */ /* 0x000fc40000000000 */
[----:B------:R-:W-:Y:S01]  /*09c0*/  ISETP.GT.U32.AND P5, PT, R4, R19, PT ;  /* 0x000000130400720c */ /* 0x000fe20003fa4070 */
[----:B------:R-:W-:Y:S01]  /*09d0*/  @!P3 IMAD.IADD R6, R6, 0x1, -R11 ;  /* 0x000000010606b824 */ /* 0x000fe200078e0a0b */
[----:B------:R-:W-:Y:S01]  /*09e0*/  ISETP.GE.AND P3, PT, R7, RZ, PT ;  /* 0x000000ff0700720c */ /* 0x000fe20003f66270 */
[----:B------:R-:W-:Y:S02]  /*09f0*/  IMAD.MOV R7, RZ, RZ, -R3 ;  /* 0x000000ffff077224 */ /* 0x000fe400078e0a03 */
[----:B------:R-:W-:-:S04]  /*0a00*/  IMAD.HI.U32 R3, R5, R25, RZ ;  /* 0x0000001905037227 */ /* 0x000fc800078e00ff */
[----:B------:R-:W-:Y:S02]  /*0a10*/  VIADD R9, R0, 0x7 ;  /* 0x0000000700097836 */ /* 0x000fe40000000000 */
[----:B------:R-:W-:Y:S02]  /*0a20*/  @!P6 IMAD.IADD R21, R21, 0x1, -R4 ;  /* 0x000000011515e824 */ /* 0x000fe400078e0a04 */
[----:B------:R-:W-:Y:S01]  /*0a30*/  IMAD.MOV R3, RZ, RZ, -R3 ;  /* 0x000000ffff037224 */ /* 0x000fe200078e0a03 */
[----:B------:R-:W-:Y:S01]  /*0a40*/  IABS R27, R9 ;  /* 0x00000009001b7213 */ /* 0x000fe20000000000 */
[C---:B------:R-:W-:Y:S01]  /*0a50*/  IMAD R23, R4.reuse, R7, R23 ;  /* 0x0000000704177224 */ /* 0x040fe200078e0217 */
[C---:B------:R-:W-:Y:S01]  /*0a60*/  ISETP.GT.U32.AND P6, PT, R4.reuse, R21, PT ;  /* 0x000000150400720c */ /* 0x040fe20003fc4070 */
[----:B------:R-:W-:Y:S02]  /*0a70*/  IMAD R25, R4, R3, R25 ;  /* 0x0000000304197224 */ /* 0x000fe400078e0219 */
[----:B------:R-:W-:-:S04]  /*0a80*/  IMAD.HI.U32 R3, R5, R31, RZ ;  /* 0x0000001f05037227 */ /* 0x000fc800078e00ff */
[----:B------:R-:W-:Y:S01]  /*0a90*/  @!P5 IMAD.IADD R19, R19, 0x1, -R4 ;  /* 0x000000011313d824 */ /* 0x000fe200078e0a04 */
[----:B------:R-:W-:Y:S01]  /*0aa0*/  ISETP.GT.U32.AND P5, PT, R4, R23, PT ;  /* 0x000000170400720c */ /* 0x000fe20003fa4070 */
[----:B------:R-:W-:-:S04]  /*0ab0*/  IMAD.HI.U32 R7, R5, R27, RZ ;  /* 0x0000001b05077227 */ /* 0x000fc800078e00ff */
[----:B------:R-:W-:Y:S02]  /*0ac0*/  IMAD.MOV R3, RZ, RZ, -R3 ;  /* 0x000000ffff037224 */ /* 0x000fe400078e0a03 */
[----:B------:R-:W-:Y:S02]  /*0ad0*/  IMAD.MOV R7, RZ, RZ, -R7 ;  /* 0x000000ffff077224 */ /* 0x000fe400078e0a07 */
[----:B------:R-:W-:Y:S02]  /*0ae0*/  IMAD R31, R4, R3, R31 ;  /* 0x00000003041f7224 */ /* 0x000fe400078e021f */
[----:B------:R-:W-:Y:S01]  /*0af0*/  @!P2 IMAD.MOV R17, RZ, RZ, -R17 ;  /* 0x000000ffff11a224 */ /* 0x000fe200078e0a11 */
[----:B------:R-:W-:Y:S01]  /*0b00*/  ISETP.GE.AND P2, PT, R8, RZ, PT ;  /* 0x000000ff0800720c */ /* 0x000fe20003f46270 */
[C---:B------:R-:W-:Y:S02]  /*0b10*/  IMAD R27, R4.reuse, R7, R27 ;  /* 0x00000007041b7224 */ /* 0x040fe400078e021b */
[----:B------:R-:W-:Y:S01]  /*0b20*/  @!P6 IMAD.IADD R21, R21, 0x1, -R4 ;  /* 0x000000011515e824 */ /* 0x000fe200078e0a04 */
[----:B------:R-:W-:Y:S01]  /*0b30*/  ISETP.GT.U32.AND P6, PT, R4, R31, PT ;  /* 0x0000001f0400720c */ /* 0x000fe20003fc4070 */
[----:B------:R-:W-:-:S02]  /*0b40*/  VIADD R8, R0, 0x8 ;  /* 0x0000000800087836 */ /* 0x000fc40000000000 */
[--C-:B------:R-:W-:Y:S01]  /*0b50*/  @!P5 IMAD.IADD R23, R23, 0x1, -R4.reuse ;  /* 0x000000011717d824 */ /* 0x100fe200078e0a04 */
[----:B------:R-:W-:Y:S01]  /*0b60*/  ISETP.GT.U32.AND P5, PT, R4, R27, PT ;  /* 0x0000001b0400720c */ /* 0x000fe20003fa4070 */
[----:B------:R-:W-:Y:S01]  /*0b70*/  @!P4 IMAD.MOV R19, RZ, RZ, -R19 ;  /* 0x000000ffff13c224 */ /* 0x000fe200078e0a13 */
[----:B------:R-:W-:Y:S01]  /*0b80*/  IABS R29, R8 ;  /* 0x00000008001d7213 */ /* 0x000fe20000000000 */
[----:B------:R-:W-:Y:S01]  /*0b90*/  VIADD R10, R0, 0x9 ;  /* 0x00000009000a7836 */ /* 0x000fe20000000000 */
[----:B------:R-:W-:Y:S01]  /*0ba0*/  ISETP.GT.U32.AND P4, PT, R4, R25, PT ;  /* 0x000000190400720c */ /* 0x000fe20003f84070 */
[----:B------:R-:W-:Y:S02]  /*0bb0*/  VIADD R11, R0, 0xa ;  /* 0x0000000a000b7836 */ /* 0x000fe40000000000 */
[----:B------:R-:W-:Y:S01]  /*0bc0*/  IMAD.HI.U32 R3, R5, R29, RZ ;  /* 0x0000001d05037227 */ /* 0x000fe200078e00ff */
[----:B------:R-:W-:Y:S02]  /*0bd0*/  IABS R35, R10 ;  /* 0x0000000a00237213 */ /* 0x000fe40000000000 */
[----:B------:R-:W-:Y:S01]  /*0be0*/  IABS R33, R11 ;  /* 0x0000000b00217213 */ /* 0x000fe20000000000 */
[----:B------:R-:W-:-:S02]  /*0bf0*/  @!P6 IMAD.IADD R31, R31, 0x1, -R4 ;  /* 0x000000011f1fe824 */ /* 0x000fc400078e0a04 */
[----:B------:R-:W-:Y:S02]  /*0c00*/  IMAD.MOV R3, RZ, RZ, -R3 ;  /* 0x000000ffff037224 */ /* 0x000fe400078e0a03 */
[----:B------:R-:W-:Y:S01]  /*0c10*/  @!P5 IMAD.IADD R27, R27, 0x1, -R4 ;  /* 0x000000011b1bd824 */ /* 0x000fe200078e0a04 */
[C---:B------:R-:W-:Y:S01]  /*0c20*/  ISETP.GT.U32.AND P5, PT, R4.reuse, R31, PT ;  /* 0x0000001f0400720c */ /* 0x040fe20003fa4070 */
[----:B------:R-:W-:Y:S02]  /*0c30*/  IMAD R29, R4, R3, R29 ;  /* 0x00000003041d7224 */ /* 0x000fe400078e021d */
[----:B------:R-:W-:-:S04]  /*0c40*/  IMAD.HI.U32 R3, R5, R35, RZ ;  /* 0x0000002305037227 */ /* 0x000fc800078e00ff */
[--C-:B------:R-:W-:Y:S01]  /*0c50*/  @!P4 IMAD.IADD R25, R25, 0x1, -R4.reuse ;  /* 0x000000011919c824 */ /* 0x100fe200078e0a04 */
[----:B------:R-:W-:Y:S01]  /*0c60*/  ISETP.GT.U32.AND P4, PT, R4, R23, PT ;  /* 0x000000170400720c */ /* 0x000fe20003f84070 */
[----:B------:R-:W-:Y:S02]  /*0c70*/  IMAD.MOV R3, RZ, RZ, -R3 ;  /* 0x000000ffff037224 */ /* 0x000fe400078e0a03 */
[----:B------:R-:W-:Y:S01]  /*0c80*/  VIADD R12, R0, 0xb ;  /* 0x0000000b000c7836 */ /* 0x000fe20000000000 */
[C---:B------:R-:W-:Y:S01]  /*0c90*/  ISETP.GT.U32.AND P6, PT, R4.reuse, R25, PT ;  /* 0x000000190400720c */ /* 0x040fe20003fc4070 */
[C---:B------:R-:W-:Y:S02]  /*0ca0*/  IMAD R35, R4.reuse, R3, R35 ;  /* 0x0000000304237224 */ /* 0x040fe400078e0223 */
[----:B------:R-:W-:Y:S01]  /*0cb0*/  @!P5 IMAD.IADD R31, R31, 0x1, -R4 ;  /* 0x000000011f1fd824 */ /* 0x000fe200078e0a04 */
[----:B------:R-:W-:Y:S01]  /*0cc0*/  IABS R37, R12 ;  /* 0x0000000c00257213 */ /* 0x000fe20000000000 */
[----:B------:R-:W-:Y:S01]  /*0cd0*/  IMAD.HI.U32 R3, R5, R33, RZ ;  /* 0x0000002105037227 */ /* 0x000fe200078e00ff */
[----:B------:R-:W-:-:S03]  /*0ce0*/  ISETP.GT.U32.AND P5, PT, R4, R35, PT ;  /* 0x000000230400720c */ /* 0x000fc60003fa4070 */
[----:B------:R-:W-:Y:S02]  /*0cf0*/  IMAD.MOV R3, RZ, RZ, -R3 ;  /* 0x000000ffff037224 */ /* 0x000fe400078e0a03 */
[----:B------:R-:W-:Y:S01]  /*0d00*/  @!P1 IMAD.MOV R21, RZ, RZ, -R21 ;  /* 0x000000ffff159224 */ /* 0x000fe200078e0a15 */
[----:B------:R-:W-:Y:S01]  /*0d10*/  ISETP.GT.U32.AND P1, PT, R4, R27, PT ;  /* 0x0000001b0400720c */ /* 0x000fe20003f24070 */
[--C-:B------:R-:W-:Y:S01]  /*0d20*/  @!P6 IMAD.IADD R25, R25, 0x1, -R4.reuse ;  /* 0x000000011919e824 */ /* 0x100fe200078e0a04 */
[----:B------:R-:W-:Y:S01]  /*0d30*/  ISETP.GE.AND P6, PT, R9, RZ, PT ;  /* 0x000000ff0900720c */ /* 0x000fe20003fc6270 */
[----:B------:R-:W-:Y:S02]  /*0d40*/  VIADD R9, R0, 0xc ;  /* 0x0000000c00097836 */ /* 0x000fe40000000000 */
[C---:B------:R-:W-:Y:S02]  /*0d50*/  IMAD R33, R4.reuse, R3, R33 ;  /* 0x0000000304217224 */ /* 0x040fe400078e0221 */
[--C-:B------:R-:W-:Y:S01]  /*0d60*/  @!P5 IMAD.IADD R35, R35, 0x1, -R4.reuse ;  /* 0x000000012323d824 */ /* 0x100fe200078e0a04 */
[----:B------:R-:W-:Y:S01]  /*0d70*/  IABS R39, R9 ;  /* 0x0000000900277213 */ /* 0x000fe20000000000 */
[----:B------:R-:W-:Y:S01]  /*0d80*/  @!P4 IMAD.IADD R23, R23, 0x1, -R4 ;  /* 0x000000011717c824 */ /* 0x000fe200078e0a04 */
[C---:B------:R-:W-:Y:S01]  /*0d90*/  ISETP.GT.U32.AND P4, PT, R4.reuse, R29, PT ;  /* 0x0000001d0400720c */ /* 0x040fe20003f84070 */
[----:B------:R-:W-:Y:S01]  /*0da0*/  IMAD.HI.U32 R7, R5, R37, RZ ;  /* 0x0000002505077227 */ /* 0x000fe200078e00ff */
[----:B------:R-:W-:-:S03]  /*0db0*/  ISETP.GT.U32.AND P5, PT, R4, R35, PT ;  /* 0x000000230400720c */ /* 0x000fc60003fa4070 */
[----:B------:R-:W-:-:S04]  /*0dc0*/  IMAD.HI.U32 R3, R5, R39, RZ ;  /* 0x0000002705037227 */ /* 0x000fc800078e00ff */
[----:B------:R-:W-:Y:S02]  /*0dd0*/  IMAD.MOV R3, RZ, RZ, -R3 ;  /* 0x000000ffff037224 */ /* 0x000fe400078e0a03 */
[----:B------:R-:W-:Y:S02]  /*0de0*/  IMAD.MOV R7, RZ, RZ, -R7 ;  /* 0x000000ffff077224 */ /* 0x000fe400078e0a07 */
[C---:B------:R-:W-:Y:S02]  /*0df0*/  IMAD R39, R4.reuse, R3, R39 ;  /* 0x0000000304277224 */ /* 0x040fe400078e0227 */
[--C-:B------:R-:W-:Y:S02]  /*0e00*/  @!P5 IMAD.IADD R35, R35, 0x1, -R4.reuse ;  /* 0x000000012323d824 */ /* 0x100fe400078e0a04 */
[--C-:B------:R-:W-:Y:S01]  /*0e10*/  @!P1 IMAD.IADD R27, R27, 0x1, -R4.reuse ;  /* 0x000000011b1b9824 */ /* 0x100fe200078e0a04 */
[C---:B------:R-:W-:Y:S01]  /*0e20*/  ISETP.GT.U32.AND P5, PT, R4.reuse, R39, PT ;  /* 0x000000270400720c */ /* 0x040fe20003fa4070 */
[----:B------:R-:W-:Y:S01]  /*0e30*/  IMAD R37, R4, R7, R37 ;  /* 0x0000000704257224 */ /* 0x000fe200078e0225 */
[----:B------:R-:W-:Y:S01]  /*0e40*/  ISETP.GE.AND P1, PT, R8, RZ, PT ;  /* 0x000000ff0800720c */ /* 0x000fe20003f26270 */
[----:B------:R-:W-:Y:S01]  /*0e50*/  @!P3 IMAD.MOV R25, RZ, RZ, -R25 ;  /* 0x000000ffff19b224 */ /* 0x000fe200078e0a19 */
[----:B------:R-:W-:Y:S01]  /*0e60*/  ISETP.GT.U32.AND P3, PT, R4, R33, PT ;  /* 0x000000210400720c */ /* 0x000fe20003f64070 */
[----:B------:R-:W-:Y:S01]  /*0e70*/  @!P4 IMAD.IADD R29, R29, 0x1, -R4 ;  /* 0x000000011d1dc824 */ /* 0x000fe200078e0a04 */
[----:B------:R-:W-:Y:S01]  /*0e80*/  ISETP.GE.AND P4, PT, R10, RZ, PT ;  /* 0x000000ff0a00720c */ /* 0x000fe20003f86270 */
[----:B------:R-:W-:-:S02]  /*0e90*/  VIADD R8, R0, 0xd ;  /* 0x0000000d00087836 */ /* 0x000fc40000000000 */
[----:B------:R-:W-:Y:S01]  /*0ea0*/  @!P6 IMAD.MOV R27, RZ, RZ, -R27 ;  /* 0x000000ffff1be224 */ /* 0x000fe200078e0a1b */
[C---:B------:R-:W-:Y:S01]  /*0eb0*/  ISETP.GT.U32.AND P6, PT, R4.reuse, R37, PT ;  /* 0x000000250400720c */ /* 0x040fe20003fc4070 */
[----:B------:R-:W-:Y:S01]  /*0ec0*/  @!P0 IMAD.MOV R23, RZ, RZ, -R23 ;  /* 0x000000ffff178224 */ /* 0x000fe200078e0a17 */
[----:B------:R-:W-:Y:S01]  /*0ed0*/  ISETP.GT.U32.AND P0, PT, R4, R29, PT ;  /* 0x0000001d0400720c */ /* 0x000fe20003f04070 */
[----:B------:R-:W-:Y:S01]  /*0ee0*/  VIADD R10, R0, 0xe ;  /* 0x0000000e000a7836 */ /* 0x000fe20000000000 */
[----:B------:R-:W-:Y:S01]  /*0ef0*/  IABS R41, R8 ;  /* 0x0000000800297213 */ /* 0x000fe20000000000 */
[--C-:B------:R-:W-:Y:S02]  /*0f00*/  @!P5 IMAD.IADD R39, R39, 0x1, -R4.reuse ;  /* 0x000000012727d824 */ /* 0x100fe400078e0a04 */
[----:B------:R-:W-:Y:S01]  /*0f10*/  @!P3 IMAD.IADD R33, R33, 0x1, -R4 ;  /* 0x000000012121b824 */ /* 0x000fe200078e0a04 */
[----:B------:R-:W-:Y:S01]  /*0f20*/  IABS R43, R10 ;  /* 0x0000000a002b7213 */ /* 0x000fe20000000000 */
[----:B------:R-:W-:Y:S01]  /*0f30*/  IMAD.HI.U32 R3, R5, R41, RZ ;  /* 0x0000002905037227 */ /* 0x000fe200078e00ff */
[----:B------:R-:W-:-:S02]  /*0f40*/  ISETP.GT.U32.AND P5, PT, R4, R39, PT ;  /* 0x000000270400720c */ /* 0x000fc40003fa4070 */
[----:B------:R-:W-:Y:S01]  /*0f50*/  ISETP.GE.AND P3, PT, R9, RZ, PT ;  /* 0x000000ff0900720c */ /* 0x000fe20003f66270 */
[----:B------:R-:W-:Y:S02]  /*0f60*/  IMAD.MOV R7, RZ, RZ, -R3 ;  /* 0x000000ffff077224 */ /* 0x000fe400078e0a03 */
[----:B------:R-:W-:Y:S01]  /*0f70*/  @!P6 IMAD.IADD R37, R37, 0x1, -R4 ;  /* 0x000000012525e824 */ /* 0x000fe200078e0a04 */
[----:B------:R-:W-:Y:S01]  /*0f80*/  ISETP.GT.U32.AND P6, PT, R4, R33, PT ;  /* 0x000000210400720c */ /* 0x000fe20003fc4070 */
[----:B------:R-:W-:-:S04]  /*0f90*/  IMAD.HI.U32 R3, R5, R43, RZ ;  /* 0x0000002b05037227 */ /* 0x000fc800078e00ff */
[----:B------:R-:W-:Y:S01]  /*0fa0*/  @!P0 IMAD.IADD R29, R29, 0x1, -R4 ;  /* 0x000000011d1d8824 */ /* 0x000fe200078e0a04 */
[----:B------:R-:W-:Y:S01]  /*0fb0*/  ISETP.GE.AND P0, PT, R12, RZ, PT ;  /* 0x000000ff0c00720c */ /* 0x000fe20003f06270 */
[----:B------:R-:W-:Y:S02]  /*0fc0*/  IMAD.MOV R3, RZ, RZ, -R3 ;  /* 0x000000ffff037224 */ /* 0x000fe400078e0a03 */
[----:B------:R-:W-:Y:S01]  /*0fd0*/  @!P1 IMAD.MOV R29, RZ, RZ, -R29 ;  /* 0x000000ffff1d9224 */ /* 0x000fe200078e0a1d */
[C---:B------:R-:W-:Y:S01]  /*0fe0*/  ISETP.GT.U32.AND P1, PT, R4.reuse, R37, PT ;  /* 0x000000250400720c */ /* 0x040fe20003f24070 */
[----:B------:R-:W-:Y:S02]  /*0ff0*/  IMAD R43, R4, R3, R43 ;  /* 0x00000003042b7224 */ /* 0x000fe400078e022b */
[----:B------:R-:W-:Y:S02]  /*1000*/  VIADD R9, R0, 0xf ;  /* 0x0000000f00097836 */ /* 0x000fe40000000000 */
[----:B------:R-:W-:-:S02]  /*1010*/  IMAD R41, R4, R7, R41 ;  /* 0x0000000704297224 */ /* 0x000fc400078e0229 */
[--C-:B------:R-:W-:Y:S01]  /*1020*/  @!P5 IMAD.IADD R39, R39, 0x1, -R4.reuse ;  /* 0x000000012727d824 */ /* 0x100fe200078e0a04 */
[C---:B------:R-:W-:Y:S01]  /*1030*/  ISETP.GT.U32.AND P5, PT, R4.reuse, R43, PT ;  /* 0x0000002b0400720c */ /* 0x040fe20003fa4070 */
[--C-:B------:R-:W-:Y:S01]  /*1040*/  @!P6 IMAD.IADD R33, R33, 0x1, -R4.reuse ;  /* 0x000000012121e824 */ /* 0x100fe200078e0a04 */
[----:B------:R-:W-:Y:S01]  /*1050*/  IABS R45, R9 ;  /* 0x00000009002d7213 */ /* 0x000fe20000000000 */
[----:B------:R-:W-:Y:S01]  /*1060*/  @!P2 IMAD.MOV R31, RZ, RZ, -R31 ;  /* 0x000000ffff1fa224 */ /* 0x000fe200078e0a1f */
[----:B------:R-:W-:Y:S01]  /*1070*/  ISETP.GT.U32.AND P6, PT, R4, R41, PT ;  /* 0x000000290400720c */ /* 0x000fe20003fc4070 */
[----:B------:R-:W-:Y:S01]  /*1080*/  @!P1 IMAD.IADD R37, R37, 0x1, -R4 ;  /* 0x0000000125259824 */ /* 0x000fe200078e0a04 */
[----:B------:R-:W-:Y:S01]  /*1090*/  ISETP.GE.AND P2, PT, R11, RZ, PT ;  /* 0x000000ff0b00720c */ /* 0x000fe20003f46270 */
[----:B------:R-:W-:Y:S01]  /*10a0*/  IMAD.HI.U32 R3, R5, R45, RZ ;  /* 0x0000002d05037227 */ /* 0x000fe200078e00ff */
[----:B------:R-:W-:-:S03]  /*10b0*/  ISETP.GE.AND P1, PT, R8, RZ, PT ;  /* 0x000000ff0800720c */ /* 0x000fc60003f26270 */
[----:B------:R-:W-:Y:S02]  /*10c0*/  VIADD R8, R0, 0x11 ;  /* 0x0000001100087836 */ /* 0x000fe40000000000 */
[----:B------:R-:W-:Y:S02]  /*10d0*/  IMAD.MOV R3, RZ, RZ, -R3 ;  /* 0x000000ffff037224 */ /* 0x000fe400078e0a03 */
[--C-:B------:R-:W-:Y:S01]  /*10e0*/  @!P5 IMAD.IADD R43, R43, 0x1, -R4.reuse ;  /* 0x000000012b2bd824 */ /* 0x100fe200078e0a04 */
[----:B------:R-:W-:Y:S01]  /*10f0*/  IABS R49, R8 ;  /* 0x0000000800317213 */ /* 0x000fe20000000000 */
[----:B------:R-:W-:Y:S01]  /*1100*/  @!P6 IMAD.IADD R41, R41, 0x1, -R4 ;  /* 0x000000012929e824 */ /* 0x000fe200078e0a04 */
[----:B------:R-:W-:Y:S01]  /*1110*/  ISETP.GE.AND P6, PT, R10, RZ, PT ;  /* 0x000000ff0a00720c */ /* 0x000fe20003fc6270 */
[C---:B------:R-:W-:Y:S02]  /*1120*/  IMAD R45, R4.reuse, R3, R45 ;  /* 0x00000003042d7224 */ /* 0x040fe400078e022d */
[----:B------:R-:W-:Y:S01]  /*1130*/  @!P4 IMAD.MOV R35, RZ, RZ, -R35 ;  /* 0x000000ffff23c224 */ /* 0x000fe200078e0a23 */
[----:B------:R-:W-:Y:S01]  /*1140*/  ISETP.GT.U32.AND P4, PT, R4, R43, PT ;  /* 0x0000002b0400720c */ /* 0x000fe20003f84070 */
[----:B------:R-:W-:Y:S01]  /*1150*/  VIADD R11, R0, 0x10 ;  /* 0x00000010000b7836 */ /* 0x000fe20000000000 */
[----:B------:R-:W-:Y:S01]  /*1160*/  ISETP.GT.U32.AND P5, PT, R4, R41, PT ;  /* 0x000000290400720c */ /* 0x000fe20003fa4070 */
[----:B------:R-:W-:-:S03]  /*1170*/  IMAD.HI.U32 R3, R5, R49, RZ ;  /* 0x0000003105037227 */ /* 0x000fc600078e00ff */
[----:B------:R-:W-:Y:S01]  /*1180*/  IABS R47, R11 ;  /* 0x0000000b002f7213 */ /* 0x000fe20000000000 */
[----:B------:R-:W-:Y:S01]  /*1190*/  @!P2 IMAD.MOV R33, RZ, RZ, -R33 ;  /* 0x000000ffff21a224 */ /* 0x000fe200078e0a21 */
[----:B------:R-:W-:Y:S01]  /*11a0*/  ISETP.GT.U32.AND P2, PT, R4, R45, PT ;  /* 0x0000002d0400720c */ /* 0x000fe20003f44070 */
[----:B------:R-:W-:Y:S02]  /*11b0*/  IMAD.MOV R3, RZ, RZ, -R3 ;  /* 0x000000ffff037224 */ /* 0x000fe400078e0a03 */
[----:B------:R-:W-:-:S04]  /*11c0*/  IMAD.HI.U32 R7, R5, R47, RZ ;  /* 0x0000002f05077227 */ /* 0x000fc800078e00ff */
[----:B------:R-:W-:Y:S02]  /*11d0*/  IMAD R49, R4, R3, R49 ;  /* 0x0000000304317224 */ /* 0x000fe400078e0231 */
[----:B------:R-:W-:Y:S02]  /*11e0*/  VIADD R10, R0, 0x12 ;  /* 0x00000012000a7836 */ /* 0x000fe40000000000 */
[--C-:B------:R-:W-:Y:S01]  /*11f0*/  @!P4 IMAD.IADD R43, R43, 0x1, -R4.reuse ;  /* 0x000000012b2bc824 */ /* 0x100fe200078e0a04 */
[----:B------:R-:W-:Y:S01]  /*1200*/  ISETP.GT.U32.AND P4, PT, R4, R49, PT ;  /* 0x000000310400720c */ /* 0x000fe20003f84070 */
[----:B------:R-:W-:Y:S01]  /*1210*/  IMAD.MOV R7, RZ, RZ, -R7 ;  /* 0x000000ffff077224 */ /* 0x000fe200078e0a07 */
[----:B------:R-:W-:Y:S01]  /*1220*/  IABS R53, R10 ;  /* 0x0000000a00357213 */ /* 0x000fe20000000000 */
[--C-:B------:R-:W-:Y:S01]  /*1230*/  @!P5 IMAD.IADD R41, R41, 0x1, -R4.reuse ;  /* 0x000000012929d824 */ /* 0x100fe200078e0a04 */
[----:B------:R-:W-:Y:S01]  /*1240*/  ISETP.GE.AND P5, PT, R11, RZ, PT ;  /* 0x000000ff0b00720c */ /* 0x000fe20003fa6270 */
[----:B------:R-:W-:Y:S01]  /*1250*/  @!P2 IMAD.IADD R45, R45, 0x1, -R4 ;  /* 0x000000012d2da824 */ /* 0x000fe200078e0a04 */
[----:B------:R-:W-:Y:S01]  /*1260*/  ISETP.GE.AND P2, PT, R8, RZ, PT ;  /* 0x000000ff0800720c */ /* 0x000fe20003f46270 */
[----:B------:R-:W-:-:S02]  /*1270*/  IMAD R47, R4, R7, R47 ;  /* 0x00000007042f7224 */ /* 0x000fc400078e022f */
[----:B------:R-:W-:Y:S01]  /*1280*/  @!P1 IMAD.MOV R41, RZ, RZ, -R41 ;  /* 0x000000ffff299224 */ /* 0x000fe200078e0a29 */
[----:B------:R-:W-:Y:S01]  /*1290*/  ISETP.GT.U32.AND P1, PT, R4, R45, PT ;  /* 0x0000002d0400720c */ /* 0x000fe20003f24070 */
[----:B------:R-:W-:-:S04]  /*12a0*/  IMAD.HI.U32 R3, R5, R53, RZ ;  /* 0x0000003505037227 */ /* 0x000fc800078e00ff */
[----:B------:R-:W-:Y:S01]  /*12b0*/  @!P3 IMAD.MOV R39, RZ, RZ, -R39 ;  /* 0x000000ffff27b224 */ /* 0x000fe200078e0a27 */
[----:B------:R-:W-:Y:S01]  /*12c0*/  ISETP.GT.U32.AND P3, PT, R4, R47, PT ;  /* 0x0000002f0400720c */ /* 0x000fe20003f64070 */
[----:B------:R-:W-:Y:S02]  /*12d0*/  VIADD R7, R0, 0x13 ;  /* 0x0000001300077836 */ /* 0x000fe40000000000 */
[----:B------:R-:W-:Y:S02]  /*12e0*/  IMAD.MOV R3, RZ, RZ, -R3 ;  /* 0x000000ffff037224 */ /* 0x000fe400078e0a03 */
[--C-:B------:R-:W-:Y:S01]  /*12f0*/  @!P4 IMAD.IADD R49, R49, 0x1, -R4.reuse ;  /* 0x000000013131c824 */ /* 0x100fe200078e0a04 */
[----:B------:R-:W-:Y:S01]  /*1300*/  IABS R51, R7 ;  /* 0x0000000700337213 */ /* 0x000fe20000000000 */
[C---:B------:R-:W-:Y:S02]  /*1310*/  IMAD R53, R4.reuse, R3, R53 ;  /* 0x0000000304357224 */ /* 0x040fe400078e0235 */
[----:B------:R-:W-:Y:S01]  /*1320*/  @!P1 IMAD.IADD R45, R45, 0x1, -R4 ;  /* 0x000000012d2d9824 */ /* 0x000fe200078e0a04 */
[C---:B------:R-:W-:Y:S01]  /*1330*/  ISETP.GT.U32.AND P4, PT, R4.reuse, R49, PT ;  /* 0x000000310400720c */ /* 0x040fe20003f84070 */
[----:B------:R-:W-:Y:S01]  /*1340*/  IMAD.HI.U32 R3, R5, R51, RZ ;  /* 0x0000003305037227 */ /* 0x000fe200078e00ff */
[----:B------:R-:W-:-:S03]  /*1350*/  ISETP.GT.U32.AND P1, PT, R4, R53, PT ;  /* 0x000000350400720c */ /* 0x000fc60003f24070 */
[----:B------:R-:W-:Y:S01]  /*1360*/  @!P0 IMAD.MOV R37, RZ, RZ, -R37 ;  /* 0x000000ffff258224 */ /* 0x000fe200078e0a25 */
[----:B------:R-:W-:Y:S01]  /*1370*/  ISETP.GE.AND P0, PT, R9, RZ, PT ;  /* 0x000000ff0900720c */ /* 0x000fe20003f06270 */
[----:B------:R-:W-:Y:S02]  /*1380*/  VIADD R8, R0, 0x14 ;  /* 0x0000001400087836 */ /* 0x000fe40000000000 */
[--C-:B------:R-:W-:Y:S02]  /*1390*/  @!P3 IMAD.IADD R47, R47, 0x1, -R4.reuse ;  /* 0x000000012f2fb824 */ /* 0x100fe400078e0a04 */
[----:B------:R-:W-:Y:S01]  /*13a0*/  IMAD.MOV R3, RZ, RZ, -R3 ;  /* 0x000000ffff037224 */ /* 0x000fe200078e0a03 */
[----:B------:R-:W-:Y:S01]  /*13b0*/  IABS R55, R8 ;  /* 0x0000000800377213 */ /* 0x000fe20000000000 */
[----:B------:R-:W-:Y:S01]  /*13c0*/  @!P6 IMAD.MOV R43, RZ, RZ, -R43 ;  /* 0x000000ffff2be224 */ /* 0x000fe200078e0a2b */
[C---:B------:R-:W-:Y:S01]  /*13d0*/  ISETP.GT.U32.AND P3, PT, R4.reuse, R47, PT ;  /* 0x0000002f0400720c */ /* 0x040fe20003f64070 */
[----:B------:R-:W-:Y:S01]  /*13e0*/  IMAD R51, R4, R3, R51 ;  /* 0x0000000304337224 */ /* 0x000fe200078e0233 */
[----:B------:R-:W-:Y:S01]  /*13f0*/  ISETP.GE.AND P6, PT, R10, RZ, PT ;  /* 0x000000ff0a00720c */ /* 0x000fe20003fc6270 */
[----:B------:R-:W-:-:S02]  /*1400*/  @!P4 IMAD.IADD R49, R49, 0x1, -R4 ;  /* 0x000000013131c824 */ /* 0x000fc400078e0a04 */
[----:B------:R-:W-:Y:S01]  /*1410*/  VIADD R10, R0, 0x16 ;  /* 0x00000016000a7836 */ /* 0x000fe20000000000 */
[----:B------:R-:W-:Y:S01]  /*1420*/  ISETP.GT.U32.AND P4, PT, R4, R51, PT ;  /* 0x000000330400720c */ /* 0x000fe20003f84070 */
[----:B------:R-:W-:-:S03]  /*1430*/  IMAD.HI.U32 R3, R5, R55, RZ ;  /* 0x0000003705037227 */ /* 0x000fc600078e00ff */
[----:B------:R-:W-:Y:S01]  /*1440*/  IABS R59, R10 ;  /* 0x0000000a003b7213 */ /* 0x000fe20000000000 */
[--C-:B------:R-:W-:Y:S01]  /*1450*/  @!P1 IMAD.IADD R53, R53, 0x1, -R4.reuse ;  /* 0x0000000135359824 */ /* 0x100fe200078e0a04 */
[----:B------:R-:W-:Y:S01]  /*1460*/  ISETP.GE.AND P1, PT, R8, RZ, PT ;  /* 0x000000ff0800720c */ /* 0x000fe20003f26270 */
[----:B------:R-:W-:Y:S02]  /*1470*/  IMAD.MOV R3, RZ, RZ, -R3 ;  /* 0x000000ffff037224 */ /* 0x000fe400078e0a03 */
[----:B------:R-:W-:Y:S01]  /*1480*/  @!P0 IMAD.MOV R45, RZ, RZ, -R45 ;  /* 0x000000ffff2d8224 */ /* 0x000fe200078e0a2d */
[----:B------:R-:W-:Y:S01]  /*1490*/  ISETP.GT.U32.AND P0, PT, R4, R53, PT ;  /* 0x000000350400720c */ /* 0x000fe20003f04070 */
[----:B------:R-:W-:Y:S01]  /*14a0*/  @!P3 IMAD.IADD R47, R47, 0x1, -R4 ;  /* 0x000000012f2fb824 */ /* 0x000fe200078e0a04 */
[----:B------:R-:W-:Y:S01]  /*14b0*/  ISETP.GE.AND P3, PT, R7, RZ, PT ;  /* 0x000000ff0700720c */ /* 0x000fe20003f66270 */
[----:B------:R-:W-:Y:S02]  /*14c0*/  VIADD R9, R0, 0x15 ;  /* 0x0000001500097836 */ /* 0x000fe40000000000 */
[----:B------:R-:W-:-:S02]  /*14d0*/  IMAD R55, R4, R3, R55 ;  /* 0x0000000304377224 */ /* 0x000fc400078e0237 */
[----:B------:R-:W-:Y:S01]  /*14e0*/  IMAD.HI.U32 R7, R5, R59, RZ ;  /* 0x0000003b05077227 */ /* 0x000fe200078e00ff */
[----:B------:R-:W-:-:S03]  /*14f0*/  IABS R57, R9 ;  /* 0x0000000900397213 */ /* 0x000fc60000000000 */
[----:B------:R-:W-:Y:S02]  /*1500*/  @!P4 IMAD.IADD R51, R51, 0x1, -R4 ;  /* 0x000000013333c824 */ /* 0x000fe400078e0a04 */
[----:B------:R-:W-:Y:S01]  /*1510*/  @!P5 IMAD.MOV R47, RZ, RZ, -R47 ;  /* 0x000000ffff2fd224 */ /* 0x000fe200078e0a2f */
[C---:B------:R-:W-:Y:S01]  /*1520*/  ISETP.GT.U32.AND P5, PT, R4.reuse, R55, PT ;  /* 0x000000370400720c */ /* 0x040fe20003fa4070 */
[----:B------:R-:W-:Y:S01]  /*1530*/  IMAD.MOV R7, RZ, RZ, -R7 ;  /* 0x000000ffff077224 */ /* 0x000fe200078e0a07 */
[----:B------:R-:W-:Y:S01]  /*1540*/  ISETP.GT.U32.AND P4, PT, R4, R51, PT ;  /* 0x000000330400720c */ /* 0x000fe20003f84070 */
[----:B------:R-:W-:-:S04]  /*1550*/  IMAD.HI.U32 R3, R5, R57, RZ ;  /* 0x0000003905037227 */ /* 0x000fc800078e00ff */
[--C-:B------:R-:W-:Y:S01]  /*1560*/  @!P0 IMAD.IADD R53, R53, 0x1, -R4.reuse ;  /* 0x0000000135358824 */ /* 0x100fe200078e0a04 */
[----:B------:R-:W-:Y:S01]  /*1570*/  ISETP.GE.AND P0, PT, R10, RZ, PT ;  /* 0x000000ff0a00720c */ /* 0x000fe20003f06270 */
[C---:B------:R-:W-:Y:S02]  /*1580*/  IMAD R59, R4.reuse, R7, R59 ;  /* 0x00000007043b7224 */ /* 0x040fe400078e023b */
[----:B------:R-:W-:Y:S02]  /*1590*/  IMAD.MOV R3, RZ, RZ, -R3 ;  /* 0x000000ffff037224 */ /* 0x000fe400078e0a03 */
[----:B------:R-:W-:Y:S01]  /*15a0*/  @!P6 IMAD.MOV R53, RZ, RZ, -R53 ;  /* 0x000000ffff35e224 */ /* 0x000fe200078e0a35 */
[C---:B------:R-:W-:Y:S01]  /*15b0*/  ISETP.GT.U32.AND P6, PT, R4.reuse, R59, PT ;  /* 0x0000003b0400720c */ /* 0x040fe20003fc4070 */
[----:B------:R-:W-:Y:S02]  /*15c0*/  IMAD R57, R4, R3, R57 ;  /* 0x0000000304397224 */ /* 0x000fe400078e0239 */
[----:B------:R-:W-:-:S02]  /*15d0*/  @!P5 IMAD.IADD R55, R55, 0x1, -R4 ;  /* 0x000000013737d824 */ /* 0x000fc400078e0a04 */
[--C-:B------:R-:W-:Y:S01]  /*15e0*/  @!P4 IMAD.IADD R51, R51, 0x1, -R4.reuse ;  /* 0x000000013333c824 */ /* 0x100fe200078e0a04 */
[C---:B------:R-:W-:Y:S01]  /*15f0*/  ISETP.GT.U32.AND P4, PT, R4.reuse, R57, PT ;  /* 0x000000390400720c */ /* 0x040fe20003f84070 */
[----:B------:R-:W-:Y:S01]  /*1600*/  @!P2 IMAD.MOV R49, RZ, RZ, -R49 ;  /* 0x000000ffff31a224 */ /* 0x000fe200078e0a31 */
[----:B------:R-:W-:Y:S01]  /*1610*/  ISETP.GT.U32.AND P5, PT, R4, R55, PT ;  /* 0x000000370400720c */ /* 0x000fe20003fa4070 */
[C---:B------:R-:W-:Y:S01]  /*1620*/  VIADD R8, R0.reuse, 0x17 ;  /* 0x0000001700087836 */ /* 0x040fe20000000000 */
[----:B------:R-:W-:Y:S01]  /*1630*/  ISETP.GE.AND P2, PT, R9, RZ, PT ;  /* 0x000000ff0900720c */ /* 0x000fe20003f46270 */
[C---:B------:R-:W-:Y:S02]  /*1640*/  VIADD R9, R0.reuse, 0x19 ;  /* 0x0000001900097836 */ /* 0x040fe40000000000 */
[--C-:B------:R-:W-:Y:S01]  /*1650*/  @!P6 IMAD.IADD R59, R59, 0x1, -R4.reuse ;  /* 0x000000013b3be824 */ /* 0x100fe200078e0a04 */
[----:B------:R-:W-:Y:S01]  /*1660*/  IABS R61, R8 ;  /* 0x00000008003d7213 */ /* 0x000fe20000000000 */
[----:B------:R-:W-:Y:S01]  /*1670*/  VIADD R7, R0, 0x18 ;  /* 0x0000001800077836 */ /* 0x000fe20000000000 */
[----:B------:R-:W-:Y:S01]  /*1680*/  IABS R65, R9 ;  /* 0x0000000900417213 */ /* 0x000fe20000000000 */
[----:B------:R-:W-:Y:S01]  /*1690*/  @!P3 IMAD.MOV R51, RZ, RZ, -R51 ;  /* 0x000000ffff33b224 */ /* 0x000fe200078e0a33 */
[C---:B------:R-:W-:Y:S01]  /*16a0*/  ISETP.GT.U32.AND P6, PT, R4.reuse, R59, PT ;  /* 0x0000003b0400720c */ /* 0x040fe20003fc4070 */
[--C-:B------:R-:W-:Y:S01]  /*16b0*/  @!P4 IMAD.IADD R57, R57, 0x1, -R4.reuse ;  /* 0x000000013939c824 */ /* 0x100fe200078e0a04 */
[----:B------:R-:W-:Y:S01]  /*16c0*/  IABS R63, R7 ;  /* 0x00000007003f7213 */ /* 0x000fe20000000000 */
[----:B------:R-:W-:Y:S01]  /*16d0*/  @!P5 IMAD.IADD R55, R55, 0x1, -R4 ;  /* 0x000000013737d824 */ /* 0x000fe200078e0a04 */
[----:B------:R-:W-:Y:S01]  /*16e0*/  ISETP.GE.AND P5, PT, R7, RZ, PT ;  /* 0x000000ff0700720c */ /* 0x000fe20003fa6270 */
[----:B------:R-:W-:Y:S01]  /*16f0*/  IMAD.HI.U32 R7, R5, R65, RZ ;  /* 0x0000004105077227 */ /* 0x000fe200078e00ff */
[----:B------:R-:W-:-:S02]  /*1700*/  ISETP.GT.U32.AND P4, PT, R4, R57, PT ;  /* 0x000000390400720c */ /* 0x000fc40003f84070 */
[----:B------:R-:W-:Y:S01]  /*1710*/  ISETP.GE.AND P3, PT, R8, RZ, PT ;  /* 0x000000ff0800720c */ /* 0x000fe20003f66270 */
[----:B------:R-:W-:-:S04]  /*1720*/  IMAD.HI.U32 R3, R5, R61, RZ ;  /* 0x0000003d05037227 */ /* 0x000fc800078e00ff */
[----:B------:R-:W-:Y:S02]  /*1730*/  IMAD.MOV R7, RZ, RZ, -R7 ;  /* 0x000000ffff077224 */ /* 0x000fe400078e0a07 */
[----:B------:R-:W-:Y:S02]  /*1740*/  IMAD.MOV R8, RZ, RZ, -R3 ;  /* 0x000000ffff087224 */ /* 0x000fe400078e0a03 */
[C---:B------:R-:W-:Y:S02]  /*1750*/  IMAD R65, R4.reuse, R7, R65 ;  /* 0x0000000704417224 */ /* 0x040fe400078e0241 */
[----:B------:R-:W-:Y:S02]  /*1760*/  @!P6 IMAD.IADD R59, R59, 0x1, -R4 ;  /* 0x000000013b3be824 */ /* 0x000fe400078e0a04 */
[C---:B------:R-:W-:Y:S02]  /*1770*/  IMAD R61, R4.reuse, R8, R61 ;  /* 0x00000008043d7224 */ /* 0x040fe400078e023d */
[----:B------:R-:W-:Y:S01]  /*1780*/  @!P0 IMAD.MOV R59, RZ, RZ, -R59 ;  /* 0x000000ffff3b8224 */ /* 0x000fe200078e0a3b */
[----:B------:R-:W-:Y:S01]  /*1790*/  ISETP.GT.U32.AND P0, PT, R4, R65, PT ;  /* 0x000000410400720c */ /* 0x000fe20003f04070 */
[----:B------:R-:W-:Y:S01]  /*17a0*/  @!P1 IMAD.MOV R55, RZ, RZ, -R55 ;  /* 0x000000ffff379224 */ /* 0x000fe200078e0a37 */
[----:B------:R-:W-:Y:S01]  /*17b0*/  ISETP.GE.AND P1, PT, R9, RZ, PT ;  /* 0x000000ff0900720c */ /* 0x000fe20003f26270 */
[----:B------:R-:W-:-:S04]  /*17c0*/  IMAD.HI.U32 R3, R5, R63, RZ ;  /* 0x0000003f05037227 */ /* 0x000fc800078e00ff */
[--C-:B------:R-:W-:Y:S01]  /*17d0*/  @!P4 IMAD.IADD R57, R57, 0x1, -R4.reuse ;  /* 0x000000013939c824 */ /* 0x100fe200078e0a04 */
[----:B------:R-:W-:Y:S01]  /*17e0*/  ISETP.GT.U32.AND P4, PT, R4, R61, PT ;  /* 0x0000003d0400720c */ /* 0x000fe20003f84070 */
[C---:B------:R-:W-:Y:S02]  /*17f0*/  VIADD R9, R0.reuse, 0x1b ;  /* 0x0000001b00097836 */ /* 0x040fe40000000000 */
[----:B------:R-:W-:Y:S02]  /*1800*/  IMAD.MOV R3, RZ, RZ, -R3 ;  /* 0x000000ffff037224 */ /* 0x000fe400078e0a03 */
[----:B------:R-:W-:Y:S01]  /*1810*/  VIADD R11, R0, 0x1d ;  /* 0x0000001d000b7836 */ /* 0x000fe20000000000 */
[----:B------:R-:W-:Y:S01]  /*1820*/  IABS R67, R9 ;  /* 0x0000000900437213 */ /* 0x000fe20000000000 */
[----:B------:R-:W-:Y:S02]  /*1830*/  IMAD R63, R4, R3, R63 ;  /* 0x00000003043f7224 */ /* 0x000fe400078e023f */
[----:B------:R-:W-:Y:S01]  /*1840*/  @!P0 IMAD.IADD R65, R65, 0x1, -R4 ;  /* 0x0000000141418824 */ /* 0x000fe200078e0a04 */
[----:B------:R-:W-:Y:S01]  /*1850*/  IABS R71, R11 ;  /* 0x0000000b00477213 */ /* 0x000fe20000000000 */
[----:B------:R-:W-:-:S03]  /*1860*/  IMAD.HI.U32 R7, R5, R67, RZ ;  /* 0x0000004305077227 */ /* 0x000fc600078e00ff */
[C---:B------:R-:W-:Y:S01]  /*1870*/  ISETP.GT.U32.AND P0, PT, R4.reuse, R65, PT ;  /* 0x000000410400720c */ /* 0x040fe20003f04070 */
[----:B------:R-:W-:Y:S01]  /*1880*/  @!P2 IMAD.MOV R57, RZ, RZ, -R57 ;  /* 0x000000ffff39a224 */ /* 0x000fe200078e0a39 */
[----:B------:R-:W-:Y:S01]  /*1890*/  ISETP.GT.U32.AND P2, PT, R4, R63, PT ;  /* 0x0000003f0400720c */ /* 0x000fe20003f44070 */
[C---:B------:R-:W-:Y:S02]  /*18a0*/  VIADD R3, R0.reuse, 0x1a ;  /* 0x0000001a00037836 */ /* 0x040fe40000000000 */
[----:B------:R-:W-:Y:S02]  /*18b0*/  @!P4 IMAD.IADD R61, R61, 0x1, -R4 ;  /* 0x000000013d3dc824 */ /* 0x000fe400078e0a04 */
[----:B------:R-:W-:Y:S01]  /*18c0*/  IMAD.MOV R7, RZ, RZ, -R7 ;  /* 0x000000ffff077224 */ /* 0x000fe200078e0a07 */
[----:B------:R-:W-:Y:S01]  /*18d0*/  IABS R69, R3 ;  /* 0x0000000300457213 */ /* 0x000fe20000000000 */
[----:B------:R-:W-:Y:S01]  /*18e0*/  VIADD R10, R0, 0x1c ;  /* 0x0000001c000a7836 */ /* 0x000fe20000000000 */
[C---:B------:R-:W-:Y:S01]  /*18f0*/  ISETP.GT.U32.AND P4, PT, R4.reuse, R61, PT ;  /* 0x0000003d0400720c */ /* 0x040fe20003f84070 */
[----:B------:R-:W-:Y:S01]  /*1900*/  IMAD R67, R4, R7, R67 ;  /* 0x0000000704437224 */ /* 0x000fe200078e0243 */
[----:B------:R-:W-:Y:S01]  /*1910*/  ISETP.GE.AND P6, PT, R3, RZ, PT ;  /* 0x000000ff0300720c */ /* 0x000fe20003fc6270 */
[----:B------:R-:W-:Y:S01]  /*1920*/  IMAD.HI.U32 R7, R5, R71, RZ ;  /* 0x0000004705077227 */ /* 0x000fe200078e00ff */
[----:B------:R-:W-:-:S03]  /*1930*/  IABS R73, R10 ;  /* 0x0000000a00497213 */ /* 0x000fc60000000000 */
[----:B------:R-:W-:-:S04]  /*1940*/  IMAD.HI.U32 R3, R5, R69, RZ ;  /* 0x0000004505037227 */ /* 0x000fc800078e00ff */
[----:B------:R-:W-:Y:S02]  /*1950*/  IMAD.MOV R7, RZ, RZ, -R7 ;  /* 0x000000ffff077224 */ /* 0x000fe400078e0a07 */
[--C-:B------:R-:W-:Y:S02]  /*1960*/  @!P2 IMAD.IADD R63, R63, 0x1, -R4.reuse ;  /* 0x000000013f3fa824 */ /* 0x100fe400078e0a04 */
[----:B------:R-:W-:Y:S02]  /*1970*/  IMAD.MOV R8, RZ, RZ, -R3 ;  /* 0x000000ffff087224 */ /* 0x000fe400078e0a03 */
[C---:B------:R-:W-:Y:S01]  /*1980*/  IMAD R71, R4.reuse, R7, R71 ;  /* 0x0000000704477224 */ /* 0x040fe200078e0247 */
[C---:B------:R-:W-:Y:S01]  /*1990*/  ISETP.GT.U32.AND P2, PT, R4.reuse, R63, PT ;  /* 0x0000003f0400720c */ /* 0x040fe20003f44070 */
[--C-:B------:R-:W-:Y:S02]  /*19a0*/  @!P0 IMAD.IADD R65, R65, 0x1, -R4.reuse ;  /* 0x0000000141418824 */ /* 0x100fe400078e0a04 */
[----:B------:R-:W-:Y:S01]  /*19b0*/  @!P4 IMAD.IADD R61, R61, 0x1, -R4 ;  /* 0x000000013d3dc824 */ /* 0x000fe200078e0a04 */
[----:B------:R-:W-:Y:S01]  /*19c0*/  ISETP.GE.AND P4, PT, R9, RZ, PT ;  /* 0x000000ff0900720c */ /* 0x000fe20003f86270 */
[----:B------:R-:W-:-:S02]  /*19d0*/  IMAD R69, R4, R8, R69 ;  /* 0x0000000804457224 */ /* 0x000fc400078e0245 */
[----:B------:R-:W-:Y:S01]  /*19e0*/  @!P1 IMAD.MOV R65, RZ, RZ, -R65 ;  /* 0x000000ffff419224 */ /* 0x000fe200078e0a41 */
[----:B------:R-:W-:Y:S01]  /*19f0*/  ISETP.GT.U32.AND P1, PT, R4, R71, PT ;  /* 0x000000470400720c */ /* 0x000fe20003f24070 */
[----:B------:R-:W-:Y:S02]  /*1a00*/  VIADD R8, R0, 0x1e ;  /* 0x0000001e00087836 */ /* 0x000fe40000000000 */
[----:B------:R-:W-:-:S03]  /*1a10*/  IMAD.HI.U32 R3, R5, R73, RZ ;  /* 0x0000004905037227 */ /* 0x000fc600078e00ff */
[----:B------:R-:W-:Y:S01]  /*1a20*/  IABS R75, R8 ;  /* 0x00000008004b7213 */ /* 0x000fe20000000000 */
[----:B------:R-:W-:Y:S01]  /*1a30*/  @!P3 IMAD.MOV R61, RZ, RZ, -R61 ;  /* 0x000000ffff3db224 */ /* 0x000fe200078e0a3d */
[----:B------:R-:W-:Y:S01]  /*1a40*/  ISETP.GT.U32.AND P3, PT, R4, R67, PT ;  /* 0x000000430400720c */ /* 0x000fe20003f64070 */
[----:B------:R-:W-:Y:S02]  /*1a50*/  IMAD.MOV R3, RZ, RZ, -R3 ;  /* 0x000000ffff037224 */ /* 0x000fe400078e0a03 */
[----:B------:R-:W-:Y:S02]  /*1a60*/  VIADD R9, R0, 0x1f ;  /* 0x0000001f00097836 */ /* 0x000fe40000000000 */
[----:B------:R-:W-:Y:S02]  /*1a70*/  IMAD R73, R4, R3, R73 ;  /* 0x0000000304497224 */ /* 0x000fe400078e0249 */
[----:B------:R-:W-:Y:S01]  /*1a80*/  IMAD.HI.U32 R3, R5, R75, RZ ;  /* 0x0000004b05037227 */ /* 0x000fe200078e00ff */
[----:B------:R-:W-:-:S02]  /*1a90*/  IABS R77, R9 ;  /* 0x00000009004d7213 */ /* 0x000fc40000000000 */
[C---:B------:R-:W-:Y:S01]  /*1aa0*/  ISETP.GT.U32.AND P0, PT, R4.reuse, R73, PT ;  /* 0x000000490400720c */ /* 0x040fe20003f04070 */
[--C-:B------:R-:W-:Y:S01]  /*1ab0*/  @!P2 IMAD.IADD R63, R63, 0x1, -R4.reuse ;  /* 0x000000013f3fa824 */ /* 0x100fe200078e0a04 */
[C---:B------:R-:W-:Y:S01]  /*1ac0*/  ISETP.GT.U32.AND P2, PT, R4.reuse, R69, PT ;  /* 0x000000450400720c */ /* 0x040fe20003f44070 */
[--C-:B------:R-:W-:Y:S02]  /*1ad0*/  @!P1 IMAD.IADD R71, R71, 0x1, -R4.reuse ;  /* 0x0000000147479824 */ /* 0x100fe400078e0a04 */
[----:B------:R-:W-:Y:S02]  /*1ae0*/  IMAD.MOV R3, RZ, RZ, -R3 ;  /* 0x000000ffff037224 */ /* 0x000fe400078e0a03 */
[----:B------:R-:W-:Y:S01]  /*1af0*/  @!P3 IMAD.IADD R67, R67, 0x1, -R4 ;  /* 0x000000014343b824 */ /* 0x000fe200078e0a04 */
[C---:B------:R-:W-:Y:S01]  /*1b00*/  ISETP.GT.U32.AND P1, PT, R4.reuse, R71, PT ;  /* 0x000000470400720c */ /* 0x040fe20003f24070 */
[C---:B------:R-:W-:Y:S02]  /*1b10*/  IMAD R75, R4.reuse, R3, R75 ;  /* 0x00000003044b7224 */ /* 0x040fe400078e024b */
[----:B------:R-:W-:Y:S01]  /*1b20*/  IMAD.HI.U32 R3, R5, R77, RZ ;  /* 0x0000004d05037227 */ /* 0x000fe200078e00ff */
[----:B------:R-:W-:-:S03]  /*1b30*/  ISETP.GT.U32.AND P3, PT, R4, R67, PT ;  /* 0x000000430400720c */ /* 0x000fc60003f64070 */
[----:B------:R-:W-:Y:S02]  /*1b40*/  IMAD.MOV R3, RZ, RZ, -R3 ;  /* 0x000000ffff037224 */ /* 0x000fe400078e0a03 */
[--C-:B------:R-:W-:Y:S02]  /*1b50*/  @!P2 IMAD.IADD R69, R69, 0x1, -R4.reuse ;  /* 0x000000014545a824 */ /* 0x100fe400078e0a04 */
[--C-:B------:R-:W-:Y:S02]  /*1b60*/  @!P0 IMAD.IADD R73, R73, 0x1, -R4.reuse ;  /* 0x0000000149498824 */ /* 0x100fe400078e0a04 */
[C---:B------:R-:W-:Y:S01]  /*1b70*/  IMAD R77, R4.reuse, R3, R77 ;  /* 0x00000003044d7224 */ /* 0x040fe200078e024d */
[----:B------:R-:W-:Y:S01]  /*1b80*/  ISETP.GT.U32.AND P2, PT, R4, R69, PT ;  /* 0x000000450400720c */ /* 0x000fe20003f44070 */
[----:B------:R-:W-:Y:S01]  /*1b90*/  @!P5 IMAD.MOV R63, RZ, RZ, -R63 ;  /* 0x000000ffff3fd224 */ /* 0x000fe200078e0a3f */
[----:B------:R-:W-:Y:S01]  /*1ba0*/  ISETP.GE.AND P5, PT, R10, RZ, PT ;  /* 0x000000ff0a00720c */ /* 0x000fe20003fa6270 */
[----:B------:R-:W-:Y:S01]  /*1bb0*/  VIADD R10, R0, 0x20 ;  /* 0x00000020000a7836 */ /* 0x000fe20000000000 */
[C---:B------:R-:W-:Y:S01]  /*1bc0*/  ISETP.GT.U32.AND P0, PT, R4.reuse, R73, PT ;  /* 0x000000490400720c */ /* 0x040fe20003f04070 */
[--C-:B------:R-:W-:Y:S01]  /*1bd0*/  @!P1 IMAD.IADD R71, R71, 0x1, -R4.reuse ;  /* 0x0000000147479824 */ /* 0x100fe200078e0a04 */
[----:B------:R-:W-:Y:S01]  /*1be0*/  ISETP.GT.U32.AND P1, PT, R4, R77, PT ;  /* 0x0000004d0400720c */ /* 0x000fe20003f24070 */
[----:B------:R-:W-:Y:S01]  /*1bf0*/  @!P3 IMAD.IADD R67, R67, 0x1, -R4 ;  /* 0x000000014343b824 */ /* 0x000fe200078e0a04 */
[----:B------:R-:W-:Y:S01]  /*1c00*/  IABS R79, R10 ;  /* 0x0000000a004f7213 */ /* 0x000fe20000000000 */
[----:B------:R-:W-:Y:S01]  /*1c10*/  VIADD R3, R0, 0x21 ;  /* 0x0000002100037836 */ /* 0x000fe20000000000 */
[----:B------:R-:W-:Y:S01]  /*1c20*/  ISETP.GT.U32.AND P3, PT, R4, R75, PT ;  /* 0x0000004b0400720c */ /* 0x000fe20003f64070 */
[----:B------:R-:W-:Y:S01]  /*1c30*/  @!P4 IMAD.MOV R67, RZ, RZ, -R67 ;  /* 0x000000ffff43c224 */ /* 0x000fe200078e0a43 */
[----:B------:R-:W-:Y:S01]  /*1c40*/  ISETP.GE.AND P4, PT, R9, RZ, PT ;  /* 0x000000ff0900720c */ /* 0x000fe20003f86270 */
[----:B------:R-:W-:Y:S01]  /*1c50*/  IMAD.HI.U32 R7, R5, R79, RZ ;  /* 0x0000004f05077227 */ /* 0x000fe200078e00ff */
[----:B------:R-:W-:-:S03]  /*1c60*/  IABS R52, R3 ;  /* 0x0000000300347213 */ /* 0x000fc60000000000 */
[--C-:B------:R-:W-:Y:S01]  /*1c70*/  @!P2 IMAD.IADD R69, R69, 0x1, -R4.reuse ;  /* 0x000000014545a824 */ /* 0x100fe200078e0a04 */
[----:B------:R-:W-:Y:S01]  /*1c80*/  ISETP.GE.AND P2, PT, R11, RZ, PT ;  /* 0x000000ff0b00720c */ /* 0x000fe20003f46270 */
[----:B------:R-:W-:Y:S02]  /*1c90*/  IMAD.MOV R7, RZ, RZ, -R7 ;  /* 0x000000ffff077224 */ /* 0x000fe400078e0a07 */
[--C-:B------:R-:W-:Y:S01]  /*1ca0*/  @!P0 IMAD.IADD R73, R73, 0x1, -R4.reuse ;  /* 0x0000000149498824 */ /* 0x100fe200078e0a04 */
[----:B------:R-:W-:Y:S01]  /*1cb0*/  ISETP.GE.AND P0, PT, R10, RZ, PT ;  /* 0x000000ff0a00720c */ /* 0x000fe20003f06270 */
[--C-:B------:R-:W-:Y:S02]  /*1cc0*/  @!P1 IMAD.IADD R77, R77, 0x1, -R4.reuse ;  /* 0x000000014d4d9824 */ /* 0x100fe400078e0a04 */
[C---:B------:R-:W-:Y:S02]  /*1cd0*/  IMAD R79, R4.reuse, R7, R79 ;  /* 0x00000007044f7224 */ /* 0x040fe400078e024f */
[----:B------:R-:W-:Y:S01]  /*1ce0*/  @!P3 IMAD.IADD R75, R75, 0x1, -R4 ;  /* 0x000000014b4bb824 */ /* 0x000fe200078e0a04 */
[----:B------:R-:W-:Y:S01]  /*1cf0*/  ISETP.GT.U32.AND P1, PT, R4, R77, PT ;  /* 0x0000004d0400720c */ /* 0x000fe20003f24070 */
[----:B------:R-:W-:-:S02]  /*1d00*/  VIADD R7, R0, 0x22 ;  /* 0x0000002200077836 */ /* 0x000fc40000000000 */
[----:B------:R-:W-:Y:S01]  /*1d10*/  @!P5 IMAD.MOV R73, RZ, RZ, -R73 ;  /* 0x000000ffff49d224 */ /* 0x000fe200078e0a49 */
[----:B------:R-:W-:Y:S01]  /*1d20*/  ISETP.GE.AND P5, PT, R3, RZ, PT ;  /* 0x000000ff0300720c */ /* 0x000fe20003fa6270 */
[----:B------:R-:W-:Y:S01]  /*1d30*/  IMAD.HI.U32 R3, R5, R52, RZ ;  /* 0x0000003405037227 */ /* 0x000fe200078e00ff */
[----:B------:R-:W-:Y:S02]  /*1d40*/  ISETP.GT.U32.AND P3, PT, R4, R75, PT ;  /* 0x0000004b0400720c */ /* 0x000fe40003f64070 */
[----:B------:R-:W-:Y:S01]  /*1d50*/  IABS R54, R7 ;  /* 0x0000000700367213 */ /* 0x000fe20000000000 */
[----:B------:R-:W-:Y:S02]  /*1d60*/  IMAD.MOV R3, RZ, RZ, -R3 ;  /* 0x000000ffff037224 */ /* 0x000fe400078e0a03 */
[----:B------:R-:W-:Y:S01]  /*1d70*/  @!P6 IMAD.MOV R69, RZ, RZ, -R69 ;  /* 0x000000ffff45e224 */ /* 0x000fe200078e0a45 */
[----:B------:R-:W-:Y:S01]  /*1d80*/  ISETP.GE.AND P6, PT, R8, RZ, PT ;  /* 0x000000ff0800720c */ /* 0x000fe20003fc6270 */
[----:B------:R-:W-:Y:S01]  /*1d90*/  @!P2 IMAD.MOV R71, RZ, RZ, -R71 ;  /* 0x000000ffff47a224 */ /* 0x000fe200078e0a47 */
[----:B------:R-:W-:Y:S01]  /*1da0*/  ISETP.GE.AND P2, PT, R7, RZ, PT ;  /* 0x000000ff0700720c */ /* 0x000fe20003f46270 */
[----:B------:R-:W-:-:S04]  /*1db0*/  IMAD.HI.U32 R7, R5, R54, RZ ;  /* 0x0000003605077227 */ /* 0x000fc800078e00ff */
[C---:B------:R-:W-:Y:S02]  /*1dc0*/  IMAD R52, R4.reuse, R3, R52 ;  /* 0x0000000304347224 */ /* 0x040fe400078e0234 */
[----:B------:R-:W-:Y:S02]  /*1dd0*/  IMAD.MOV R7, RZ, RZ, -R7 ;  /* 0x000000ffff077224 */ /* 0x000fe400078e0a07 */
[--C-:B------:R-:W-:Y:S01]  /*1de0*/  @!P1 IMAD.IADD R77, R77, 0x1, -R4.reuse ;  /* 0x000000014d4d9824 */ /* 0x100fe200078e0a04 */
[C---:B------:R-:W-:Y:S01]  /*1df0*/  ISETP.GT.U32.AND P1, PT, R4.reuse, R52, PT ;  /* 0x000000340400720c */ /* 0x040fe20003f24070 */
[----:B------:R-:W-:Y:S01]  /*1e00*/  @!P3 IMAD.IADD R75, R75, 0x1, -R4 ;  /* 0x000000014b4bb824 */ /* 0x000fe200078e0a04 */
[C---:B------:R-:W-:Y:S01]  /*1e10*/  ISETP.GT.U32.AND P3, PT, R4.reuse, R79, PT ;  /* 0x0000004f0400720c */ /* 0x040fe20003f64070 */
[----:B------:R-:W-:Y:S02]  /*1e20*/  IMAD R54, R4, R7, R54 ;  /* 0x0000000704367224 */ /* 0x000fe400078e0236 */
[----:B------:R-:W-:-:S02]  /*1e30*/  @!P6 IMAD.MOV R75, RZ, RZ, -R75 ;  /* 0x000000ffff4be224 */ /* 0x000fc400078e0a4b */
[----:B------:R-:W-:Y:S01]  /*1e40*/  VIADD R8, R0, 0x23 ;  /* 0x0000002300087836 */ /* 0x000fe20000000000 */
[----:B------:R-:W-:Y:S01]  /*1e50*/  ISETP.GT.U32.AND P6, PT, R4, R54, PT ;  /* 0x000000360400720c */ /* 0x000fe20003fc4070 */
[C---:B------:R-:W-:Y:S02]  /*1e60*/  VIADD R9, R0.reuse, 0x24 ;  /* 0x0000002400097836 */ /* 0x040fe40000000000 */
[----:B------:R-:W-:Y:S01]  /*1e70*/  VIADD R10, R0, 0x25 ;  /* 0x00000025000a7836 */ /* 0x000fe20000000000 */
[----:B------:R-:W-:Y:S01]  /*1e80*/  IABS R56, R8 ;  /* 0x0000000800387213 */ /* 0x000fe20000000000 */
[--C-:B------:R-:W-:Y:S01]  /*1e90*/  @!P1 IMAD.IADD R52, R52, 0x1, -R4.reuse ;  /* 0x0000000134349824 */ /* 0x100fe200078e0a04 */
[----:B------:R-:W-:Y:S01]  /*1ea0*/  IABS R58, R9 ;  /* 0x00000009003a7213 */ /* 0x000fe20000000000 */
[----:B------:R-:W-:Y:S01]  /*1eb0*/  @!P3 IMAD.IADD R79, R79, 0x1, -R4 ;  /* 0x000000014f4fb824 */ /* 0x000fe200078e0a04 */
[----:B------:R-:W-:Y:S01]  /*1ec0*/  IABS R60, R10 ;  /* 0x0000000a003c7213 */ /* 0x000fe20000000000 */
[----:B------:R-:W-:Y:S01]  /*1ed0*/  IMAD.HI.U32 R3, R5, R56, RZ ;  /* 0x0000003805037227 */ /* 0x000fe200078e00ff */
[----:B------:R-:W-:-:S02]  /*1ee0*/  ISETP.GT.U32.AND P1, PT, R4, R52, PT ;  /* 0x000000340400720c */ /* 0x000fc40003f24070 */
[----:B------:R-:W-:Y:S01]  /*1ef0*/  ISETP.GT.U32.AND P3, PT, R4, R79, PT ;  /* 0x0000004f0400720c */ /* 0x000fe20003f64070 */
[----:B------:R-:W-:Y:S02]  /*1f00*/  @!P6 IMAD.IADD R54, R54, 0x1, -R4 ;  /* 0x000000013636e824 */ /* 0x000fe400078e0a04 */
[----:B------:R-:W-:Y:S02]  /*1f10*/  IMAD.MOV R3, RZ, RZ, -R3 ;  /* 0x000000ffff037224 */ /* 0x000fe400078e0a03 */
[----:B------:R-:W-:Y:S01]  /*1f20*/  IMAD.HI.U32 R7, R5, R58, RZ ;  /* 0x0000003a05077227 */ /* 0x000fe200078e00ff */
[----:B------:R-:W-:-:S03]  /*1f30*/  ISETP.GT.U32.AND P6, PT, R4, R54, PT ;  /* 0x000000360400720c */ /* 0x000fc60003fc4070 */
[----:B------:R-:W-:Y:S02]  /*1f40*/  IMAD R56, R4, R3, R56 ;  /* 0x0000000304387224 */ /* 0x000fe400078e0238 */
[----:B------:R-:W-:Y:S02]  /*1f50*/  IMAD.MOV R7, RZ, RZ, -R7 ;  /* 0x000000ffff077224 */ /* 0x000fe400078e0a07 */
[----:B------:R-:W-:Y:S02]  /*1f60*/  VIADD R11, R0, 0x26 ;  /* 0x00000026000b7836 */ /* 0x000fe40000000000 */
[----:B------:R-:W-:Y:S01]  /*1f70*/  @!P1 IMAD.IADD R52, R52, 0x1, -R4 ;  /* 0x0000000134349824 */ /* 0x000fe200078e0a04 */
[----:B------:R-:W-:Y:S01]  /*1f80*/  ISETP.GT.U32.AND P1, PT, R4, R56, PT ;  /* 0x000000380400720c */ /* 0x000fe20003f24070 */
[----:B------:R-:W-:Y:S01]  /*1f90*/  IMAD.HI.U32 R3, R5, R60, RZ ;  /* 0x0000003c05037227 */ /* 0x000fe200078e00ff */
[----:B------:R-:W-:-:S03]  /*1fa0*/  IABS R62, R11 ;  /* 0x0000000b003e7213 */ /* 0x000fc60000000000 */
[----:B------:R-:W-:Y:S01]  /*1fb0*/  @!P3 IMAD.IADD R79, R79, 0x1, -R4 ;  /* 0x000000014f4fb824 */ /* 0x000fe200078e0a04 */
[----:B------:R-:W-:Y:S01]  /*1fc0*/  ISETP.GE.AND P3, PT, R9, RZ, PT ;  /* 0x000000ff0900720c */ /* 0x000fe20003f66270 */
[----:B------:R-:W-:Y:S02]  /*1fd0*/  IMAD R58, R4, R7, R58 ;  /* 0x00000007043a7224 */ /* 0x000fe400078e023a */
[----:B------:R-:W-:Y:S02]  /*1fe0*/  IMAD.MOV R9, RZ, RZ, -R3 ;  /* 0x000000ffff097224 */ /* 0x000fe400078e0a03 */
[----:B------:R-:W-:Y:S01]  /*1ff0*/  @!P6 IMAD.IADD R54, R54, 0x1, -R4 ;  /* 0x000000013636e824 */ /* 0x000fe200078e0a04 */
[----:B------:R-:W-:Y:S01]  /*2000*/  ISETP.GT.U32.AND P6, PT, R4, R58, PT ;  /* 0x0000003a0400720c */ /* 0x000fe20003fc4070 */
[----:B------:R-:W-:-:S04]  /*2010*/  IMAD.HI.U32 R3, R5, R62, RZ ;  /* 0x0000003e05037227 */ /* 0x000fc800078e00ff */
[----:B------:R-:W-:Y:S02]  /*2020*/  IMAD R60, R4, R9, R60 ;  /* 0x00000009043c7224 */ /* 0x000fe400078e023c */
[----:B------:R-:W-:Y:S02]  /*2030*/  VIADD R12, R0, 0x27 ;  /* 0x00000027000c7836 */ /* 0x000fe40000000000 */
[----:B------:R-:W-:Y:S02]  /*2040*/  IMAD.MOV R9, RZ, RZ, -R3 ;  /* 0x000000ffff097224 */ /* 0x000fe400078e0a03 */
[----:B------:R-:W-:Y:S01]  /*2050*/  @!P1 IMAD.IADD R56, R56, 0x1, -R4 ;  /* 0x0000000138389824 */ /* 0x000fe200078e0a04 */
[C---:B------:R-:W-:Y:S01]  /*2060*/  ISETP.GT.U32.AND P1, PT, R4.reuse, R60, PT ;  /* 0x0000003c0400720c */ /* 0x040fe20003f24070 */
[----:B------:R-:W-:Y:S01]  /*2070*/  IMAD R62, R4, R9, R62 ;  /* 0x00000009043e7224 */ /* 0x000fe200078e023e */
[----:B------:R-:W-:Y:S01]  /*2080*/  IABS R64, R12 ;  /* 0x0000000c00407213 */ /* 0x000fe20000000000 */
[----:B------:R-:W-:-:S02]  /*2090*/  VIADD R13, R0, 0x28 ;  /* 0x00000028000d7836 */ /* 0x000fc40000000000 */
[----:B------:R-:W-:Y:S01]  /*20a0*/  @!P6 IMAD.IADD R58, R58, 0x1, -R4 ;  /* 0x000000013a3ae824 */ /* 0x000fe200078e0a04 */
[----:B------:R-:W-:Y:S01]  /*20b0*/  ISETP.GT.U32.AND P6, PT, R4, R62, PT ;  /* 0x0000003e0400720c */ /* 0x000fe20003fc4070 */
[----:B------:R-:W-:Y:S01]  /*20c0*/  VIADD R14, R0, 0x29 ;  /* 0x00000029000e7836 */ /* 0x000fe20000000000 */
[----:B------:R-:W-:Y:S01]  /*20d0*/  IABS R66, R13 ;  /* 0x0000000d00427213 */ /* 0x000fe20000000000 */
[----:B------:R-:W-:-:S03]  /*20e0*/  IMAD.HI.U32 R7, R5, R64, RZ ;  /* 0x0000004005077227 */ /* 0x000fc600078e00ff */
[----:B------:R-:W-:Y:S01]  /*20f0*/  IABS R68, R14 ;  /* 0x0000000e00447213 */ /* 0x000fe20000000000 */
[----:B------:R-:W-:Y:S02]  /*2100*/  IMAD.MOV R7, RZ, RZ, -R7 ;  /* 0x000000ffff077224 */ /* 0x000fe400078e0a07 */
[----:B------:R-:W-:Y:S01]  /*2110*/  @!P1 IMAD.IADD R60, R60, 0x1, -R4 ;  /* 0x000000013c3c9824 */ /* 0x000fe200078e0a04 */
[----:B------:R-:W-:Y:S01]  /*2120*/  ISETP.GT.U32.AND P1, PT, R4, R56, PT ;  /* 0x000000380400720c */ /* 0x000fe20003f24070 */
[----:B------:R-:W-:Y:S01]  /*2130*/  @!P4 IMAD.MOV R77, RZ, RZ, -R77 ;  /* 0x000000ffff4dc224 */ /* 0x000fe200078e0a4d */
[----:B------:R-:W-:Y:S01]  /*2140*/  ISETP.GE.AND P4, PT, R8, RZ, PT ;  /* 0x000000ff0800720c */ /* 0x000fe20003f86270 */
[----:B------:R-:W-:-:S04]  /*2150*/  IMAD.HI.U32 R8, R5, R66, RZ ;  /* 0x0000004205087227 */ /* 0x000fc800078e00ff */
[C---:B------:R-:W-:Y:S02]  /*2160*/  IMAD R64, R4.reuse, R7, R64 ;  /* 0x0000000704407224 */ /* 0x040fe400078e0240 */
[----:B------:R-:W-:Y:S01]  /*2170*/  @!P5 IMAD.MOV R52, RZ, RZ, -R52 ;  /* 0x000000ffff34d224 */ /* 0x000fe200078e0a34 */
[----:B------:R-:W-:Y:S01]  /*2180*/  ISETP.GT.U32.AND P5, PT, R4, R60, PT ;  /* 0x0000003c0400720c */ /* 0x000fe20003fa4070 */
[----:B------:R-:W-:-:S04]  /*2190*/  IMAD.HI.U32 R3, R5, R68, RZ ;  /* 0x0000004405037227 */ /* 0x000fc800078e00ff */
[----:B------:R-:W-:Y:S02]  /*21a0*/  IMAD.MOV R9, RZ, RZ, -R8 ;  /* 0x000000ffff097224 */ /* 0x000fe400078e0a08 */
[----:B------:R-:W-:Y:S01]  /*21b0*/  @!P0 IMAD.MOV R79, RZ, RZ, -R79 ;  /* 0x000000ffff4f8224 */ /* 0x000fe200078e0a4f */
[----:B------:R-:W-:Y:S01]  /*21c0*/  ISETP.GT.U32.AND P0, PT, R4, R58, PT ;  /* 0x0000003a0400720c */ /* 0x000fe20003f04070 */
[----:B------:R-:W-:Y:S02]  /*21d0*/  @!P6 IMAD.IADD R62, R62, 0x1, -R4 ;  /* 0x000000013e3ee824 */ /* 0x000fe400078e0a04 */
[----:B------:R-:W-:Y:S01]  /*21e0*/  @!P2 IMAD.MOV R54, RZ, RZ, -R54 ;  /* 0x000000ffff36a224 */ /* 0x000fe200078e0a36 */
[C---:B------:R-:W-:Y:S01]  /*21f0*/  ISETP.GT.U32.AND P2, PT, R4.reuse, R64, PT ;  /* 0x000000400400720c */ /* 0x040fe20003f44070 */
[----:B------:R-:W-:Y:S01]  /*2200*/  IMAD.MOV R3, RZ, RZ, -R3 ;  /* 0x000000ffff037224 */ /* 0x000fe200078e0a03 */
[C---:B------:R-:W-:Y:S01]  /*2210*/  ISETP.GT.U32.AND P6, PT, R4.reuse, R62, PT ;  /* 0x0000003e0400720c */ /* 0x040fe20003fc4070 */
[----:B------:R-:W-:-:S02]  /*2220*/  IMAD R66, R4, R9, R66 ;  /* 0x0000000904427224 */ /* 0x000fc400078e0242 */
[C---:B------:R-:W-:Y:S02]  /*2230*/  VIADD R9, R0.reuse, 0x2b ;  /* 0x0000002b00097836 */ /* 0x040fe40000000000 */
[----:B------:R-:W-:Y:S02]  /*2240*/  VIADD R8, R0, 0x2a ;  /* 0x0000002a00087836 */ /* 0x000fe40000000000 */
[----:B------:R-:W-:Y:S01]  /*2250*/  IMAD R68, R4, R3, R68 ;  /* 0x0000000304447224 */ /* 0x000fe200078e0244 */
[----:B------:R-:W-:Y:S01]  /*2260*/  IABS R72, R9 ;  /* 0x0000000900487213 */ /* 0x000fe20000000000 */
[--C-:B------:R-:W-:Y:S01]  /*2270*/  @!P5 IMAD.IADD R60, R60, 0x1, -R4.reuse ;  /* 0x000000013c3cd824 */ /* 0x100fe200078e0a04 */
[----:B------:R-:W-:Y:S01]  /*2280*/  IABS R70, R8 ;  /* 0x0000000800467213 */ /* 0x000fe20000000000 */
[--C-:B------:R-:W-:Y:S01]  /*2290*/  @!P1 IMAD.IADD R56, R56, 0x1, -R4.reuse ;  /* 0x0000000138389824 */ /* 0x100fe200078e0a04 */
[----:B------:R-:W-:Y:S01]  /*22a0*/  ISETP.GT.U32.AND P5, PT, R4, R68, PT ;  /* 0x000000440400720c */ /* 0x000fe20003fa4070 */
[--C-:B------:R-:W-:Y:S01]  /*22b0*/  @!P0 IMAD.IADD R58, R58, 0x1, -R4.reuse ;  /* 0x000000013a3a8824 */ /* 0x100fe200078e0a04 */
[----:B------:R-:W-:Y:S01]  /*22c0*/  ISETP.GE.AND P0, PT, R10, RZ, PT ;  /* 0x000000ff0a00720c */ /* 0x000fe20003f06270 */
[----:B------:R-:W-:Y:S01]  /*22d0*/  @!P2 IMAD.IADD R64, R64, 0x1, -R4 ;  /* 0x000000014040a824 */ /* 0x000fe200078e0a04 */
[----:B------:R-:W-:Y:S01]  /*22e0*/  ISETP.GT.U32.AND P1, PT, R4, R66, PT ;  /* 0x000000420400720c */ /* 0x000fe20003f24070 */
[----:B------:R-:W-:Y:S01]  /*22f0*/  IMAD.HI.U32 R7, R5, R72, RZ ;  /* 0x0000004805077227 */ /* 0x000fe200078e00ff */
[----:B------:R-:W-:-:S03]  /*2300*/  ISETP.GE.AND P2, PT, R12, RZ, PT ;  /* 0x000000ff0c00720c */ /* 0x000fc60003f46270 */
[----:B------:R-:W-:-:S04]  /*2310*/  IMAD.HI.U32 R3, R5, R70, RZ ;  /* 0x0000004605037227 */ /* 0x000fc800078e00ff */
[----:B------:R-:W-:Y:S01]  /*2320*/  @!P6 IMAD.IADD R62, R62, 0x1, -R4 ;  /* 0x000000013e3ee824 */ /* 0x000fe200078e0a04 */
[----:B------:R-:W-:Y:S01]  /*2330*/  ISETP.GE.AND P6, PT, R11, RZ, PT ;  /* 0x000000ff0b00720c */ /* 0x000fe20003fc6270 */
[----:B------:R-:W-:Y:S01]  /*2340*/  @!P4 IMAD.MOV R56, RZ, RZ, -R56 ;  /* 0x000000ffff38c224 */ /* 0x000fe200078e0a38 */
[C---:B------:R-:W-:Y:S01]  /*2350*/  ISETP.GT.U32.AND P4, PT, R4.reuse, R64, PT ;  /* 0x000000400400720c */ /* 0x040fe20003f84070 */
[----:B------:R-:W-:Y:S02]  /*2360*/  IMAD.MOV R7, RZ, RZ, -R7 ;  /* 0x000000ffff077224 */ /* 0x000fe400078e0a07 */
[----:B------:R-:W-:Y:S02]  /*2370*/  IMAD.MOV R3, RZ, RZ, -R3 ;  /* 0x000000ffff037224 */ /* 0x000fe400078e0a03 */
[C---:B------:R-:W-:Y:S02]  /*2380*/  IMAD R72, R4.reuse, R7, R72 ;  /* 0x0000000704487224 */ /* 0x040fe400078e0248 */
[----:B------:R-:W-:-:S02]  /*2390*/  IMAD R70, R4, R3, R70 ;  /* 0x0000000304467224 */ /* 0x000fc400078e0246 */
[----:B------:R-:W-:Y:S02]  /*23a0*/  VIADD R7, R0, 0x2c ;  /* 0x0000002c00077836 */ /* 0x000fe40000000000 */
[----:B------:R-:W-:Y:S02]  /*23b0*/  @!P5 IMAD.IADD R68, R68, 0x1, -R4 ;  /* 0x000000014444d824 */ /* 0x000fe400078e0a04 */
[----:B------:R-:W-:Y:S01]  /*23c0*/  @!P0 IMAD.MOV R60, RZ, RZ, -R60 ;  /* 0x000000ffff3c8224 */ /* 0x000fe200078e0a3c */
[----:B------:R-:W-:Y:S01]  /*23d0*/  ISETP.GT.U32.AND P0, PT, R4, R70, PT ;  /* 0x000000460400720c */ /* 0x000fe20003f04070 */
[----:B------:R-:W-:Y:S01]  /*23e0*/  @!P1 IMAD.IADD R66, R66, 0x1, -R4 ;  /* 0x0000000142429824 */ /* 0x000fe200078e0a04 */
[----:B------:R-:W-:Y:S01]  /*23f0*/  ISETP.GT.U32.AND P5, PT, R4, R68, PT ;  /* 0x000000440400720c */ /* 0x000fe20003fa4070 */
[----:B------:R-:W-:Y:S01]  /*2400*/  @!P6 IMAD.MOV R62, RZ, RZ, -R62 ;  /* 0x000000ffff3ee224 */ /* 0x000fe200078e0a3e */
[----:B------:R-:W-:Y:S01]  /*2410*/  IABS R74, R7 ;  /* 0x00000007004a7213 */ /* 0x000fe20000000000 */
[----:B------:R-:W-:Y:S01]  /*2420*/  @!P4 IMAD.IADD R64, R64, 0x1, -R4 ;  /* 0x000000014040c824 */ /* 0x000fe200078e0a04 */
[----:B------:R-:W-:Y:S01]  /*2430*/  ISETP.GE.AND P6, PT, R14, RZ, PT ;  /* 0x000000ff0e00720c */ /* 0x000fe20003fc6270 */
[----:B------:R-:W-:Y:S01]  /*2440*/  @!P3 IMAD.MOV R58, RZ, RZ, -R58 ;  /* 0x000000ffff3ab224 */ /* 0x000fe200078e0a3a */
[C---:B------:R-:W-:Y:S01]  /*2450*/  ISETP.GT.U32.AND P4, PT, R4.reuse, R72, PT ;  /* 0x000000480400720c */ /* 0x040fe20003f84070 */
[----:B------:R-:W-:Y:S01]  /*2460*/  IMAD.HI.U32 R3, R5, R74, RZ ;  /* 0x0000004a05037227 */ /* 0x000fe200078e00ff */
[----:B------:R-:W-:-:S02]  /*2470*/  ISETP.GT.U32.AND P3, PT, R4, R66, PT ;  /* 0x000000420400720c */ /* 0x000fc40003f64070 */
[----:B------:R-:W-:Y:S01]  /*2480*/  ISETP.GE.AND P1, PT, R13, RZ, PT ;  /* 0x000000ff0d00720c */ /* 0x000fe20003f26270 */
[----:B------:R-:W-:Y:S02]  /*2490*/  IMAD.MOV R3, RZ, RZ, -R3 ;  /* 0x000000ffff037224 */ /* 0x000fe400078e0a03 */
[----:B------:R-:W-:Y:S02]  /*24a0*/  VIADD R10, R0, 0x2d ;  /* 0x0000002d000a7836 */ /* 0x000fe40000000000 */
[--C-:B------:R-:W-:Y:S01]  /*24b0*/  @!P5 IMAD.IADD R68, R68, 0x1, -R4.reuse ;  /* 0x000000014444d824 */ /* 0x100fe200078e0a04 */
[----:B------:R-:W-:Y:S01]  /*24c0*/  ISETP.GE.AND P5, PT, R9, RZ, PT ;  /* 0x000000ff0900720c */ /* 0x000fe20003fa6270 */
[----:B------:R-:W-:Y:S01]  /*24d0*/  @!P0 IMAD.IADD R70, R70, 0x1, -R4 ;  /* 0x0000000146468824 */ /* 0x000fe200078e0a04 */
[----:B------:R-:W-:Y:S01]  /*24e0*/  IABS R76, R10 ;  /* 0x0000000a004c7213 */ /* 0x000fe20000000000 */
[----:B------:R-:W-:Y:S01]  /*24f0*/  IMAD R74, R4, R3, R74 ;  /* 0x00000003044a7224 */ /* 0x000fe200078e024a */
[----:B------:R-:W-:Y:S01]  /*2500*/  ISETP.GE.AND P0, PT, R7, RZ, PT ;  /* 0x000000ff0700720c */ /* 0x000fe20003f06270 */
[----:B------:R-:W-:-:S02]  /*2510*/  @!P4 IMAD.IADD R72, R72, 0x1, -R4 ;  /* 0x000000014848c824 */ /* 0x000fc400078e0a04 */
[----:B------:R-:W-:Y:S01]  /*2520*/  @!P2 IMAD.MOV R64, RZ, RZ, -R64 ;  /* 0x000000ffff40a224 */ /* 0x000fe200078e0a40 */
[C---:B------:R-:W-:Y:S01]  /*2530*/  ISETP.GT.U32.AND P2, PT, R4.reuse, R70, PT ;  /* 0x000000460400720c */ /* 0x040fe20003f44070 */
[----:B------:R-:W-:Y:S01]  /*2540*/  @!P6 IMAD.MOV R68, RZ, RZ, -R68 ;  /* 0x000000ffff44e224 */ /* 0x000fe200078e0a44 */
[----:B------:R-:W-:Y:S01]  /*2550*/  ISETP.GT.U32.AND P6, PT, R4, R74, PT ;  /* 0x0000004a0400720c */ /* 0x000fe20003fc4070 */
[----:B------:R-:W-:Y:S01]  /*2560*/  @!P3 IMAD.IADD R66, R66, 0x1, -R4 ;  /* 0x000000014242b824 */ /* 0x000fe200078e0a04 */
[----:B------:R-:W-:Y:S01]  /*2570*/  ISETP.GE.AND P3, PT, R8, RZ, PT ;  /* 0x000000ff0800720c */ /* 0x000fe20003f66270 */
[----:B------:R-:W-:Y:S01]  /*2580*/  IMAD.HI.U32 R7, R5, R76, RZ ;  /* 0x0000004c05077227 */ /* 0x000fe200078e00ff */
[----:B------:R-:W-:-:S03]  /*2590*/  ISETP.GT.U32.AND P4, PT, R4, R72, PT ;  /* 0x000000480400720c */ /* 0x000fc60003f84070 */
[C---:B------:R-:W-:Y:S02]  /*25a0*/  VIADD R3, R0.reuse, 0x2e ;  /* 0x0000002e00037836 */ /* 0x040fe40000000000 */
[----:B------:R-:W-:Y:S02]  /*25b0*/  IMAD.MOV R7, RZ, RZ, -R7 ;  /* 0x000000ffff077224 */ /* 0x000fe400078e0a07 */
[----:B------:R-:W-:Y:S01]  /*25c0*/  VIADD R9, R0, 0x30 ;  /* 0x0000003000097836 */ /* 0x000fe20000000000 */
[----:B------:R-:W-:Y:S01]  /*25d0*/  IABS R78, R3 ;  /* 0x00000003004e7213 */ /* 0x000fe20000000000 */
[----:B------:R-:W-:Y:S02]  /*25e0*/  IMAD R76, R4, R7, R76 ;  /* 0x00000007044c7224 */ /* 0x000fe400078e024c */
[--C-:B------:R-:W-:Y:S01]  /*25f0*/  @!P2 IMAD.IADD R70, R70, 0x1, -R4.reuse ;  /* 0x000000014646a824 */ /* 0x100fe200078e0a04 */
[----:B------:R-:W-:Y:S01]  /*2600*/  ISETP.GE.AND P2, PT, R3, RZ, PT ;  /* 0x000000ff0300720c */ /* 0x000fe20003f46270 */
[--C-:B------:R-:W-:Y:S01]  /*2610*/  @!P6 IMAD.IADD R74, R74, 0x1, -R4.reuse ;  /* 0x000000014a4ae824 */ /* 0x100fe200078e0a04 */
[----:B------:R-:W-:Y:S01]  /*2620*/  IABS R82, R9 ;  /* 0x0000000900527213 */ /* 0x000fe20000000000 */
[----:B------:R-:W-:Y:S01]  /*2630*/  @!P4 IMAD.IADD R72, R72, 0x1, -R4 ;  /* 0x000000014848c824 */ /* 0x000fe200078e0a04 */
[C---:B------:R-:W-:Y:S01]  /*2640*/  ISETP.GT.U32.AND P4, PT, R4.reuse, R76, PT ;  /* 0x0000004c0400720c */ /* 0x040fe20003f84070 */
[----:B------:R-:W-:Y:S01]  /*2650*/  @!P3 IMAD.MOV R70, RZ, RZ, -R70 ;  /* 0x000000ffff46b224 */ /* 0x000fe200078e0a46 */
[----:B------:R-:W-:Y:S01]  /*2660*/  ISETP.GT.U32.AND P3, PT, R4, R74, PT ;  /* 0x0000004a0400720c */ /* 0x000fe20003f64070 */
[----:B------:R-:W-:-:S04]  /*2670*/  IMAD.HI.U32 R3, R5, R78, RZ ;  /* 0x0000004e05037227 */ /* 0x000fc800078e00ff */
[----:B------:R-:W-:Y:S02]  /*2680*/  IMAD.MOV R3, RZ, RZ, -R3 ;  /* 0x000000ffff037224 */ /* 0x000fe400078e0a03 */
[----:B------:R-:W-:-:S04]  /*2690*/  IMAD.HI.U32 R8, R5, R82, RZ ;  /* 0x0000005205087227 */ /* 0x000fc800078e00ff */
[----:B------:R-:W-:Y:S02]  /*26a0*/  VIADD R7, R0, 0x2f ;  /* 0x0000002f00077836 */ /* 0x000fe40000000000 */
[----:B------:R-:W-:Y:S02]  /*26b0*/  IMAD R78, R4, R3, R78 ;  /* 0x00000003044e7224 */ /* 0x000fe400078e024e */
[----:B------:R-:W-:Y:S01]  /*26c0*/  IMAD.MOV R3, RZ, RZ, -R8 ;  /* 0x000000ffff037224 */ /* 0x000fe200078e0a08 */
[----:B------:R-:W-:Y:S01]  /*26d0*/  IABS R80, R7 ;  /* 0x0000000700507213 */ /* 0x000fe20000000000 */
[--C-:B------:R-:W-:Y:S01]  /*26e0*/  @!P4 IMAD.IADD R76, R76, 0x1, -R4.reuse ;  /* 0x000000014c4cc824 */ /* 0x100fe200078e0a04 */
[----:B------:R-:W-:Y:S01]  /*26f0*/  ISETP.GE.AND P6, PT, R7, RZ, PT ;  /* 0x000000ff0700720c */ /* 0x000fe20003fc6270 */
[----:B------:R-:W-:Y:S01]  /*2700*/  @!P3 IMAD.IADD R74, R74, 0x1, -R4 ;  /* 0x000000014a4ab824 */ /* 0x000fe200078e0a04 */
[C---:B------:R-:W-:Y:S01]  /*2710*/  ISETP.GT.U32.AND P3, PT, R4.reuse, R78, PT ;  /* 0x0000004e0400720c */ /* 0x040fe20003f64070 */
[C---:B------:R-:W-:Y:S01]  /*2720*/  IMAD R82, R4.reuse, R3, R82 ;  /* 0x0000000304527224 */ /* 0x040fe200078e0252 */
[----:B------:R-:W-:Y:S01]  /*2730*/  ISETP.GT.U32.AND P4, PT, R4, R76, PT ;  /* 0x0000004c0400720c */ /* 0x000fe20003f84070 */
[----:B------:R-:W-:-:S02]  /*2740*/  @!P0 IMAD.MOV R74, RZ, RZ, -R74 ;  /* 0x000000ffff4a8224 */ /* 0x000fc400078e0a4a */
[----:B------:R-:W-:Y:S01]  /*2750*/  IMAD.HI.U32 R7, R5, R80, RZ ;  /* 0x0000005005077227 */ /* 0x000fe200078e00ff */
[----:B------:R-:W-:-:S03]  /*2760*/  ISETP.GT.U32.AND P0, PT, R4, R82, PT ;  /* 0x000000520400720c */ /* 0x000fc60003f04070 */
[----:B------:R-:W-:Y:S01]  /*2770*/  @!P1 IMAD.MOV R66, RZ, RZ, -R66 ;  /* 0x000000ffff429224 */ /* 0x000fe200078e0a42 */
[----:B------:R-:W-:Y:S01]  /*2780*/  ISETP.GE.AND P1, PT, R10, RZ, PT ;  /* 0x000000ff0a00720c */ /* 0x000fe20003f26270 */
[----:B------:R-:W-:Y:S02]  /*2790*/  IMAD.MOV R7, RZ, RZ, -R7 ;  /* 0x000000ffff077224 */ /* 0x000fe400078e0a07 */
[----:B------:R-:W-:Y:S02]  /*27a0*/  VIADD R10, R0, 0x33 ;  /* 0x00000033000a7836 */ /* 0x000fe40000000000 */
[----:B------:R-:W-:Y:S02]  /*27b0*/  IMAD R80, R4, R7, R80 ;  /* 0x0000000704507224 */ /* 0x000fe400078e0250 */
[----:B------:R-:W-:Y:S01]  /*27c0*/  VIADD R7, R0, 0x31 ;  /* 0x0000003100077836 */ /* 0x000fe20000000000 */
[----:B------:R-:W-:Y:S01]  /*27d0*/  IABS R81, R10 ;  /* 0x0000000a00517213 */ /* 0x000fe20000000000 */
[--C-:B------:R-:W-:Y:S01]  /*27e0*/  @!P4 IMAD.IADD R76, R76, 0x1, -R4.reuse ;  /* 0x000000014c4cc824 */ /* 0x100fe200078e0a04 */
[----:B------:R-:W-:Y:S01]  /*27f0*/  ISETP.GT.U32.AND P4, PT, R4, R80, PT ;  /* 0x000000500400720c */ /* 0x000fe20003f84070 */
[----:B------:R-:W-:Y:S01]  /*2800*/  VIADD R11, R0, 0x34 ;  /* 0x00000034000b7836 */ /* 0x000fe20000000000 */
[----:B------:R-:W-:Y:S01]  /*2810*/  IABS R84, R7 ;  /* 0x0000000700547213 */ /* 0x000fe20000000000 */
[----:B------:R-:W-:-:S02]  /*2820*/  @!P3 IMAD.IADD R78, R78, 0x1, -R4 ;  /* 0x000000014e4eb824 */ /* 0x000fc400078e0a04 */
[----:B------:R-:W-:Y:S01]  /*2830*/  @!P0 IMAD.IADD R82, R82, 0x1, -R4 ;  /* 0x0000000152528824 */ /* 0x000fe200078e0a04 */
[----:B------:R-:W-:Y:S01]  /*2840*/  IABS R83, R11 ;  /* 0x0000000b00537213 */ /* 0x000fe20000000000 */
[----:B------:R-:W-:Y:S01]  /*2850*/  @!P1 IMAD.MOV R76, RZ, RZ, -R76 ;  /* 0x000000ffff4c9224 */ /* 0x000fe200078e0a4c */
[C---:B------:R-:W-:Y:S01]  /*2860*/  ISETP.GT.U32.AND P3, PT, R4.reuse, R78, PT ;  /* 0x0000004e0400720c */ /* 0x040fe20003f64070 */
[----:B------:R-:W-:Y:S01]  /*2870*/  IMAD.HI.U32 R3, R5, R84, RZ ;  /* 0x0000005405037227 */ /* 0x000fe200078e00ff */
[----:B------:R-:W-:Y:S02]  /*2880*/  ISETP.GE.AND P1, PT, R7, RZ, PT ;  /* 0x000000ff0700720c */ /* 0x000fe40003f26270 */
[----:B------:R-:W-:Y:S01]  /*2890*/  ISETP.GT.U32.AND P0, PT, R4, R82, PT ;  /* 0x000000520400720c */ /* 0x000fe20003f04070 */
[----:B------:R-:W-:-:S04]  /*28a0*/  IMAD.HI.U32 R7, R5, R81, RZ ;  /* 0x0000005105077227 */ /* 0x000fc800078e00ff */
[----:B------:R-:W-:Y:S01]  /*28b0*/  @!P5 IMAD.MOV R72, RZ, RZ, -R72 ;  /* 0x000000ffff48d224 */ /* 0x000fe200078e0a48 */
[----:B------:R-:W-:Y:S01]  /*28c0*/  ISETP.GE.AND P5, PT, R9, RZ, PT ;  /* 0x000000ff0900720c */ /* 0x000fe20003fa6270 */
[----:B------:R-:W-:Y:S02]  /*28d0*/  VIADD R9, R0, 0x32 ;  /* 0x0000003200097836 */ /* 0x000fe40000000000 */
[----:B------:R-:W-:Y:S02]  /*28e0*/  IMAD.MOV R3, RZ, RZ, -R3 ;  /* 0x000000ffff037224 */ /* 0x000fe400078e0a03 */
[----:B------:R-:W-:Y:S01]  /*28f0*/  IMAD.HI.U32 R8, R5, R83, RZ ;  /* 0x0000005305087227 */ /* 0x000fe200078e00ff */
[----:B------:R-:W-:-:S03]  /*2900*/  IABS R86, R9 ;  /* 0x0000000900567213 */ /* 0x000fc60000000000 */
[----:B------:R-:W-:Y:S02]  /*2910*/  IMAD.MOV R7, RZ, RZ, -R7 ;  /* 0x000000ffff077224 */ /* 0x000fe400078e0a07 */
[C---:B------:R-:W-:Y:S02]  /*2920*/  IMAD R84, R4.reuse, R3, R84 ;  /* 0x0000000304547224 */ /* 0x040fe400078e0254 */
[----:B------:R-:W-:Y:S02]  /*2930*/  IMAD.MOV R8, RZ, RZ, -R8 ;  /* 0x000000ffff087224 */ /* 0x000fe400078e0a08 */
[----:B------:R-:W-:Y:S02]  /*2940*/  IMAD R81, R4, R7, R81 ;  /* 0x0000000704517224 */ /* 0x000fe400078e0251 */
[----:B------:R-:W-:Y:S01]  /*2950*/  @!P3 IMAD.IADD R78, R78, 0x1, -R4 ;  /* 0x000000014e4eb824 */ /* 0x000fe200078e0a04 */
[C---:B------:R-:W-:Y:S01]  /*2960*/  ISETP.GT.U32.AND P3, PT, R4.reuse, R84, PT ;  /* 0x000000540400720c */ /* 0x040fe20003f64070 */
[----:B------:R-:W-:-:S02]  /*2970*/  IMAD R83, R4, R8, R83 ;  /* 0x0000000804537224 */ /* 0x000fc400078e0253 */
[----:B------:R-:W-:Y:S01]  /*2980*/  @!P0 IMAD.IADD R82, R82, 0x1, -R4 ;  /* 0x0000000152528824 */ /* 0x000fe200078e0a04 */
        /* <DEDUP_REMOVED lines=10> */
[----:B------:R-:W-:-:S03]  /*2a30*/  IABS R87, R8 ;  /* 0x0000000800577213 */ /* 0x000fc60000000000 */
[--C-:B------:R-:W-:Y:S02]  /*2a40*/  @!P4 IMAD.IADD R80, R80, 0x1, -R4.reuse ;  /* 0x000000015050c824 */ /* 0x100fe400078e0a04 */
[--C-:B------:R-:W-:Y:S02]  /*2a50*/  @!P3 IMAD.IADD R84, R84, 0x1, -R4.reuse ;  /* 0x000000015454b824 */ /* 0x100fe400078e0a04 */
[--C-:B------:R-:W-:Y:S01]  /*2a60*/  @!P0 IMAD.IADD R81, R81, 0x1, -R4.reuse ;  /* 0x0000000151518824 */ /* 0x100fe200078e0a04 */
[C---:B------:R-:W-:Y:S01]  /*2a70*/  ISETP.GT.U32.AND P4, PT, R4.reuse, R80, PT ;  /* 0x000000500400720c */ /* 0x040fe20003f84070 */
[----:B------:R-:W-:Y:S01]  /*2a80*/  IMAD.MOV R3, RZ, RZ, -R3 ;  /* 0x000000ffff037224 */ /* 0x000fe200078e0a03 */
[C---:B------:R-:W-:Y:S01]  /*2a90*/  ISETP.GT.U32.AND P3, PT, R4.reuse, R84, PT ;  /* 0x000000540400720c */ /* 0x040fe20003f64070 */
[----:B------:R-:W-:Y:S01]  /*2aa0*/  @!P5 IMAD.IADD R83, R83, 0x1, -R4 ;  /* 0x000000015353d824 */ /* 0x000fe200078e0a04 */
[C---:B------:R-:W-:Y:S01]  /*2ab0*/  ISETP.GT.U32.AND P5, PT, R4.reuse, R81, PT ;  /* 0x000000510400720c */ /* 0x040fe20003fa4070 */
[----:B------:R-:W-:-:S02]  /*2ac0*/  IMAD R85, R4, R3, R85 ;  /* 0x0000000304557224 */ /* 0x000fc400078e0255 */
[----:B------:R-:W-:-:S04]  /*2ad0*/  IMAD.HI.U32 R3, R5, R87, RZ ;  /* 0x0000005705037227 */ /* 0x000fc800078e00ff */
[----:B------:R-:W-:Y:S01]  /*2ae0*/  @!P2 IMAD.MOV R78, RZ, RZ, -R78 ;  /* 0x000000ffff4ea224 */ /* 0x000fe200078e0a4e */
[----:B------:R-:W-:Y:S01]  /*2af0*/  ISETP.GT.U32.AND P2, PT, R4, R86, PT ;  /* 0x000000560400720c */ /* 0x000fe20003f44070 */
[----:B------:R-:W-:Y:S02]  /*2b00*/  IMAD.MOV R3, RZ, RZ, -R3 ;  /* 0x000000ffff037224 */ /* 0x000fe400078e0a03 */
[--C-:B------:R-:W-:Y:S01]  /*2b10*/  @!P4 IMAD.IADD R80, R80, 0x1, -R4.reuse ;  /* 0x000000015050c824 */ /* 0x100fe200078e0a04 */
[----:B------:R-:W-:Y:S01]  /*2b20*/  ISETP.GE.AND P4, PT, R9, RZ, PT ;  /* 0x000000ff0900720c */ /* 0x000fe20003f86270 */
[----:B------:R-:W-:Y:S02]  /*2b30*/  IMAD R87, R4, R3, R87 ;  /* 0x0000000304577224 */ /* 0x000fe400078e0257 */
[--C-:B------:R-:W-:Y:S01]  /*2b40*/  @!P3 IMAD.IADD R84, R84, 0x1, -R4.reuse ;  /* 0x000000015454b824 */ /* 0x100fe200078e0a04 */
[----:B------:R-:W-:Y:S01]  /*2b50*/  ISETP.GE.AND P3, PT, R11, RZ, PT ;  /* 0x000000ff0b00720c */ /* 0x000fe20003f66270 */
[----:B------:R-:W-:Y:S01]  /*2b60*/  @!P5 IMAD.IADD R81, R81, 0x1, -R4 ;  /* 0x000000015151d824 */ /* 0x000fe200078e0a04 */
[----:B------:R-:W-:Y:S01]  /*2b70*/  ISETP.GT.U32.AND P5, PT, R4, R87, PT ;  /* 0x000000570400720c */ /* 0x000fe20003fa4070 */
[----:B------:R-:W-:-:S02]  /*2b80*/  VIADD R9, R0, 0x37 ;  /* 0x0000003700097836 */ /* 0x000fc40000000000 */
[----:B------:R-:W-:Y:S01]  /*2b90*/  @!P6 IMAD.MOV R80, RZ, RZ, -R80 ;  /* 0x000000ffff50e224 */ /* 0x000fe200078e0a50 */
[----:B------:R-:W-:Y:S01]  /*2ba0*/  ISETP.GE.AND P6, PT, R10, RZ, PT ;  /* 0x000000ff0a00720c */ /* 0x000fe20003fc6270 */
[----:B------:R-:W-:Y:S01]  /*2bb0*/  @!P2 IMAD.IADD R86, R86, 0x1, -R4 ;  /* 0x000000015656a824 */ /* 0x000fe200078e0a04 */
[----:B------:R-:W-:Y:S01]  /*2bc0*/  IABS R89, R9 ;  /* 0x0000000900597213 */ /* 0x000fe20000000000 */
[----:B------:R-:W-:Y:S01]  /*2bd0*/  @!P1 IMAD.MOV R84, RZ, RZ, -R84 ;  /* 0x000000ffff549224 */ /* 0x000fe200078e0a54 */
[----:B------:R-:W-:Y:S01]  /*2be0*/  ISETP.GT.U32.AND P1, PT, R4, R83, PT ;  /* 0x000000530400720c */ /* 0x000fe20003f24070 */
[----:B------:R-:W-:Y:S01]  /*2bf0*/  VIADD R10, R0, 0x38 ;  /* 0x00000038000a7836 */ /* 0x000fe20000000000 */
[----:B------:R-:W-:Y:S01]  /*2c00*/  ISETP.GT.U32.AND P0, PT, R4, R86, PT ;  /* 0x000000560400720c */ /* 0x000fe20003f04070 */
[----:B------:R-:W-:Y:S01]  /*2c10*/  VIADD R11, R0, 0x39 ;  /* 0x00000039000b7836 */ /* 0x000fe20000000000 */
[----:B------:R-:W-:Y:S01]  /*2c20*/  ISETP.GE.AND P2, PT, R7, RZ, PT ;  /* 0x000000ff0700720c */ /* 0x000fe20003f46270 */
[----:B------:R-:W-:Y:S01]  /*2c30*/  IMAD.HI.U32 R3, R5, R89, RZ ;  /* 0x0000005905037227 */ /* 0x000fe200078e00ff */
[----:B------:R-:W-:-:S02]  /*2c40*/  IABS R91, R10 ;  /* 0x0000000a005b7213 */ /* 0x000fc40000000000 */
[----:B------:R-:W-:Y:S01]  /*2c50*/  IABS R93, R11 ;  /* 0x0000000b005d7213 */ /* 0x000fe20000000000 */
[----:B------:R-:W-:Y:S02]  /*2c60*/  @!P5 IMAD.IADD R87, R87, 0x1, -R4 ;  /* 0x000000015757d824 */ /* 0x000fe400078e0a04 */
[----:B------:R-:W-:-:S03]  /*2c70*/  IMAD.HI.U32 R7, R5, R91, RZ ;  /* 0x0000005b05077227 */ /* 0x000fc600078e00ff */
[----:B------:R-:W-:Y:S01]  /*2c80*/  ISETP.GT.U32.AND P5, PT, R4, R87, PT ;  /* 0x000000570400720c */ /* 0x000fe20003fa4070 */
[----:B------:R-:W-:Y:S02]  /*2c90*/  IMAD.MOV R3, RZ, RZ, -R3 ;  /* 0x000000ffff037224 */ /* 0x000fe400078e0a03 */
[----:B------:R-:W-:Y:S01]  /*2ca0*/  @!P1 IMAD.IADD R83, R83, 0x1, -R4 ;  /* 0x0000000153539824 */ /* 0x000fe200078e0a04 */
[----:B------:R-:W-:Y:S01]  /*2cb0*/  ISETP.GE.AND P1, PT, R8, RZ, PT ;  /* 0x000000ff0800720c */ /* 0x000fe20003f26270 */
[----:B------:R-:W-:-:S04]  /*2cc0*/  IMAD.HI.U32 R8, R5, R93, RZ ;  /* 0x0000005d05087227 */ /* 0x000fc800078e00ff */
[----:B------:R-:W-:Y:S02]  /*2cd0*/  IMAD.MOV R7, RZ, RZ, -R7 ;  /* 0x000000ffff077224 */ /* 0x000fe400078e0a07 */
[----:B------:R-:W-:Y:S02]  /*2ce0*/  IMAD R89, R4, R3, R89 ;  /* 0x0000000304597224 */ /* 0x000fe400078e0259 */
[----:B------:R-:W-:Y:S01]  /*2cf0*/  @!P0 IMAD.IADD R86, R86, 0x1, -R4 ;  /* 0x0000000156568824 */ /* 0x000fe200078e0a04 */
[C---:B------:R-:W-:Y:S01]  /*2d00*/  ISETP.GT.U32.AND P0, PT, R4.reuse, R85, PT ;  /* 0x000000550400720c */ /* 0x040fe20003f04070 */
[----:B------:R-:W-:Y:S02]  /*2d10*/  IMAD.MOV R8, RZ, RZ, -R8 ;  /* 0x000000ffff087224 */ /* 0x000fe400078e0a08 */
[C---:B------:R-:W-:Y:S02]  /*2d20*/  IMAD R91, R4.reuse, R7, R91 ;  /* 0x00000007045b7224 */ /* 0x040fe400078e025b */
[----:B------:R-:W-:Y:S01]  /*2d30*/  @!P6 IMAD.MOV R81, RZ, RZ, -R81 ;  /* 0x000000ffff51e224 */ /* 0x000fe200078e0a51 */
[C---:B------:R-:W-:Y:S01]  /*2d40*/  ISETP.GT.U32.AND P6, PT, R4.reuse, R89, PT ;  /* 0x000000590400720c */ /* 0x040fe20003fc4070 */
[----:B------:R-:W-:-:S02]  /*2d50*/  IMAD R93, R4, R8, R93 ;  /* 0x00000008045d7224 */ /* 0x000fc400078e025d */
[----:B------:R-:W-:Y:S01]  /*2d60*/  @!P3 IMAD.MOV R83, RZ, RZ, -R83 ;  /* 0x000000ffff53b224 */ /* 0x000fe200078e0a53 */
[C---:B------:R-:W-:Y:S01]  /*2d70*/  ISETP.GT.U32.AND P3, PT, R4.reuse, R91, PT ;  /* 0x0000005b0400720c */ /* 0x040fe20003f64070 */
[--C-:B------:R-:W-:Y:S01]  /*2d80*/  @!P5 IMAD.IADD R87, R87, 0x1, -R4.reuse ;  /* 0x000000015757d824 */ /* 0x100fe200078e0a04 */
[----:B------:R-:W-:Y:S01]  /*2d90*/  ISETP.GT.U32.AND P5, PT, R4, R93, PT ;  /* 0x0000005d0400720c */ /* 0x000fe20003fa4070 */
[C---:B------:R-:W-:Y:S02]  /*2da0*/  VIADD R8, R0.reuse, 0x3a ;  /* 0x0000003a00087836 */ /* 0x040fe40000000000 */
[--C-:B------:R-:W-:Y:S01]  /*2db0*/  @!P0 IMAD.IADD R85, R85, 0x1, -R4.reuse ;  /* 0x0000000155558824 */ /* 0x100fe200078e0a04 */
[----:B------:R-:W-:Y:S01]  /*2dc0*/  ISETP.GE.AND P0, PT, R9, RZ, PT ;  /* 0x000000ff0900720c */ /* 0x000fe20003f06270 */
[----:B------:R-:W-:Y:S01]  /*2dd0*/  VIADD R9, R0, 0x3b ;  /* 0x0000003b00097836 */ /* 0x000fe20000000000 */
[----:B------:R-:W-:Y:S01]  /*2de0*/  IABS R95, R8 ;  /* 0x00000008005f7213 */ /* 0x000fe20000000000 */
[----:B------:R-:W-:Y:S01]  /*2df0*/  @!P6 IMAD.IADD R89, R89, 0x1, -R4 ;  /* 0x000000015959e824 */ /* 0x000fe200078e0a04 */
[----:B------:R-:W-:Y:S01]  /*2e00*/  ISETP.GE.AND P6, PT, R11, RZ, PT ;  /* 0x000000ff0b00720c */ /* 0x000fe20003fc6270 */
[----:B------:R-:W-:Y:S01]  /*2e10*/  @!P4 IMAD.MOV R86, RZ, RZ, -R86 ;  /* 0x000000ffff56c224 */ /* 0x000fe200078e0a56 */
[----:B------:R-:W-:Y:S01]  /*2e20*/  IABS R97, R9 ;  /* 0x0000000900617213 */ /* 0x000fe20000000000 */
[----:B------:R-:W-:Y:S01]  /*2e30*/  @!P3 IMAD.IADD R91, R91, 0x1, -R4 ;  /* 0x000000015b5bb824 */ /* 0x000fe200078e0a04 */
[C---:B------:R-:W-:Y:S01]  /*2e40*/  ISETP.GT.U32.AND P3, PT, R4.reuse, R89, PT ;  /* 0x000000590400720c */ /* 0x040fe20003f64070 */
[----:B------:R-:W-:Y:S01]  /*2e50*/  IMAD.HI.U32 R3, R5, R95, RZ ;  /* 0x0000005f05037227 */ /* 0x000fe200078e00ff */
[----:B------:R-:W-:-:S03]  /*2e60*/  ISETP.GT.U32.AND P4, PT, R4, R85, PT ;  /* 0x000000550400720c */ /* 0x000fc60003f84070 */
[----:B------:R-:W-:Y:S01]  /*2e70*/  @!P5 IMAD.IADD R93, R93, 0x1, -R4 ;  /* 0x000000015d5dd824 */ /* 0x000fe200078e0a04 */
[----:B------:R-:W-:Y:S01]  /*2e80*/  ISETP.GT.U32.AND P5, PT, R4, R91, PT ;  /* 0x0000005b0400720c */ /* 0x000fe20003fa4070 */
[----:B------:R-:W-:Y:S02]  /*2e90*/  IMAD.MOV R7, RZ, RZ, -R3 ;  /* 0x000000ffff077224 */ /* 0x000fe400078e0a03 */
[----:B------:R-:W-:-:S04]  /*2ea0*/  IMAD.HI.U32 R3, R5, R97, RZ ;  /* 0x0000006105037227 */ /* 0x000fc800078e00ff */
[C---:B------:R-:W-:Y:S02]  /*2eb0*/  IMAD R95, R4.reuse, R7, R95 ;  /* 0x00000007045f7224 */ /* 0x040fe400078e025f */
[----:B------:R-:W-:Y:S02]  /*2ec0*/  IMAD.MOV R3, RZ, RZ, -R3 ;  /* 0x000000ffff037224 */ /* 0x000fe400078e0a03 */
[--C-:B------:R-:W-:Y:S01]  /*2ed0*/  @!P3 IMAD.IADD R89, R89, 0x1, -R4.reuse ;  /* 0x000000015959b824 */ /* 0x100fe200078e0a04 */
[C---:B------:R-:W-:Y:S01]  /*2ee0*/  ISETP.GT.U32.AND P3, PT, R4.reuse, R95, PT ;  /* 0x0000005f0400720c */ /* 0x040fe20003f64070 */
[----:B------:R-:W-:Y:S02]  /*2ef0*/  IMAD R97, R4, R3, R97 ;  /* 0x0000000304617224 */ /* 0x000fe400078e0261 */
[--C-:B------:R-:W-:Y:S01]  /*2f00*/  @!P4 IMAD.IADD R85, R85, 0x1, -R4.reuse ;  /* 0x000000015555c824 */ /* 0x100fe200078e0a04 */
[----:B------:R-:W-:Y:S01]  /*2f10*/  ISETP.GE.AND P4, PT, R10, RZ, PT ;  /* 0x000000ff0a00720c */ /* 0x000fe20003f86270 */
[----:B------:R-:W-:Y:S01]  /*2f20*/  @!P5 IMAD.IADD R91, R91, 0x1, -R4 ;  /* 0x000000015b5bd824 */ /* 0x000fe200078e0a04 */
[----:B------:R-:W-:Y:S01]  /*2f30*/  ISETP.GT.U32.AND P5, PT, R4, R97, PT ;  /* 0x000000610400720c */ /* 0x000fe20003fa4070 */
[----:B------:R-:W-:-:S02]  /*2f40*/  VIADD R10, R0, 0x3c ;  /* 0x0000003c000a7836 */ /* 0x000fc40000000000 */
[C---:B------:R-:W-:Y:S02]  /*2f50*/  VIADD R11, R0.reuse, 0x3d ;  /* 0x0000003d000b7836 */ /* 0x040fe40000000000 */
[----:B------:R-:W-:Y:S01]  /*2f60*/  @!P2 IMAD.MOV R85, RZ, RZ, -R85 ;  /* 0x000000ffff55a224 */ /* 0x000fe200078e0a55 */
[----:B------:R-:W-:Y:S01]  /*2f70*/  IABS R99, R10 ;  /* 0x0000000a00637213 */ /* 0x000fe20000000000 */
[--C-:B------:R-:W-:Y:S01]  /*2f80*/  @!P3 IMAD.IADD R95, R95, 0x1, -R4.reuse ;  /* 0x000000015f5fb824 */ /* 0x100fe200078e0a04 */
[----:B------:R-:W-:Y:S01]  /*2f90*/  IABS R101, R11 ;  /* 0x0000000b00657213 */ /* 0x000fe20000000000 */
[----:B------:R-:W-:Y:S01]  /*2fa0*/  VIADD R12, R0, 0x3e ;  /* 0x0000003e000c7836 */ /* 0x000fe20000000000 */
[C---:B------:R-:W-:Y:S01]  /*2fb0*/  ISETP.GT.U32.AND P2, PT, R4.reuse, R93, PT ;  /* 0x0000005d0400720c */ /* 0x040fe20003f44070 */
[----:B------:R-:W-:Y:S01]  /*2fc0*/  IMAD.HI.U32 R3, R5, R99, RZ ;  /* 0x0000006305037227 */ /* 0x000fe200078e00ff */
[----:B------:R-:W-:Y:S02]  /*2fd0*/  ISETP.GE.AND P3, PT, R9, RZ, PT ;  /* 0x000000ff0900720c */ /* 0x000fe40003f66270 */
[----:B------:R-:W-:Y:S01]  /*2fe0*/  IABS R103, R12 ;  /* 0x0000000c00677213 */ /* 0x000fe20000000000 */
[----:B------:R-:W-:Y:S01]  /*2ff0*/  @!P5 IMAD.IADD R97, R97, 0x1, -R4 ;  /* 0x000000016161d824 */ /* 0x000fe200078e0a04 */
[----:B------:R-:W-:Y:S01]  /*3000*/  ISETP.GT.U32.AND P5, PT, R4, R95, PT ;  /* 0x0000005f0400720c */ /* 0x000fe20003fa4070 */
[----:B------:R-:W-:-:S02]  /*3010*/  IMAD.MOV R7, RZ, RZ, -R3 ;  /* 0x000000ffff077224 */ /* 0x000fc400078e0a03 */
[----:B------:R-:W-:-:S04]  /*3020*/  IMAD.HI.U32 R3, R5, R101, RZ ;  /* 0x0000006505037227 */ /* 0x000fc800078e00ff */
[C---:B------:R-:W-:Y:S02]  /*3030*/  IMAD R99, R4.reuse, R7, R99 ;  /* 0x0000000704637224 */ /* 0x040fe400078e0263 */
[----:B------:R-:W-:Y:S02]  /*3040*/  IMAD.MOV R7, RZ, RZ, -R3 ;  /* 0x000000ffff077224 */ /* 0x000fe400078e0a03 */
[----:B------:R-:W-:Y:S01]  /*3050*/  @!P1 IMAD.MOV R87, RZ, RZ, -R87 ;  /* 0x000000ffff579224 */ /* 0x000fe200078e0a57 */
[C---:B------:R-:W-:Y:S01]  /*3060*/  ISETP.GT.U32.AND P1, PT, R4.reuse, R99, PT ;  /* 0x000000630400720c */ /* 0x040fe20003f24070 */
[----:B------:R-:W-:Y:S01]  /*3070*/  @!P0 IMAD.MOV R89, RZ, RZ, -R89 ;  /* 0x000000ffff598224 */ /* 0x000fe200078e0a59 */
[C---:B------:R-:W-:Y:S01]  /*3080*/  ISETP.GT.U32.AND P0, PT, R4.reuse, R97, PT ;  /* 0x000000610400720c */ /* 0x040fe20003f04070 */
[----:B------:R-:W-:Y:S02]  /*3090*/  IMAD R101, R4, R7, R101 ;  /* 0x0000000704657224 */ /* 0x000fe400078e0265 */
[----:B------:R-:W-:-:S02]  /*30a0*/  @!P5 IMAD.IADD R95, R95, 0x1, -R4 ;  /* 0x000000015f5fd824 */ /* 0x000fc400078e0a04 */
[----:B------:R-:W-:Y:S01]  /*30b0*/  IMAD.HI.U32 R3, R5, R103, RZ ;  /* 0x0000006705037227 */ /* 0x000fe200078e00ff */
[----:B------:R-:W-:-:S03]  /*30c0*/  ISETP.GT.U32.AND P5, PT, R4, R101, PT ;  /* 0x000000650400720c */ /* 0x000fc60003fa4070 */
[--C-:B------:R-:W-:Y:S01]  /*30d0*/  @!P2 IMAD.IADD R93, R93, 0x1, -R4.reuse ;  /* 0x000000015d5da824 */ /* 0x100fe200078e0a04 */
[----:B------:R-:W-:Y:S01]  /*30e0*/  ISETP.GE.AND P2, PT, R8, RZ, PT ;  /* 0x000000ff0800720c */ /* 0x000fe20003f46270 */
[----:B------:R-:W-:Y:S02]  /*30f0*/  IMAD.MOV R3, RZ, RZ, -R3 ;  /* 0x000000ffff037224 */ /* 0x000fe400078e0a03 */
[--C-:B------:R-:W-:Y:S01]  /*3100*/  @!P0 IMAD.IADD R97, R97, 0x1, -R4.reuse ;  /* 0x0000000161618824 */ /* 0x100fe200078e0a04 */
[----:B------:R-:W-:Y:S01]  /*3110*/  ISETP.GE.AND P0, PT, R12, RZ, PT ;  /* 0x000000ff0c00720c */ /* 0x000fe20003f06270 */
[----:B------:R-:W-:Y:S02]  /*3120*/  @!P1 IMAD.IADD R99, R99, 0x1, -R4 ;  /* 0x0000000163639824 */ /* 0x000fe400078e0a04 */
[----:B------:R-:W-:Y:S02]  /*3130*/  IMAD R103, R4, R3, R103 ;  /* 0x0000000304677224 */ /* 0x000fe400078e0267 */
[----:B------:R-:W-:-:S02]  /*3140*/  VIADD R7, R0, 0x3f ;  /* 0x0000003f00077836 */ /* 0x000fc40000000000 */
[----:B------:R-:W-:Y:S01]  /*3150*/  @!P5 IMAD.IADD R101, R101, 0x1, -R4 ;  /* 0x000000016565d824 */ /* 0x000fe200078e0a04 */
[C---:B------:R-:W-:Y:S01]  /*3160*/  ISETP.GT.U32.AND P5, PT, R4.reuse, R99, PT ;  /* 0x000000630400720c */ /* 0x040fe20003fa4070 */
[----:B------:R-:W-:Y:S01]  /*3170*/  @!P3 IMAD.MOV R97, RZ, RZ, -R97 ;  /* 0x000000ffff61b224 */ /* 0x000fe200078e0a61 */
[----:B------:R-:W-:Y:S01]  /*3180*/  ISETP.GT.U32.AND P3, PT, R4, R103, PT ;  /* 0x000000670400720c */ /* 0x000fe20003f64070 */
[----:B------:R-:W-:Y:S01]  /*3190*/  @!P4 IMAD.MOV R91, RZ, RZ, -R91 ;  /* 0x000000ffff5bc224 */ /* 0x000fe200078e0a5b */
[----:B------:R-:W-:Y:S01]  /*31a0*/  IABS R105, R7 ;  /* 0x0000000700697213 */ /* 0x000fe20000000000 */
[----:B------:R-:W-:Y:S01]  /*31b0*/  @!P2 IMAD.MOV R95, RZ, RZ, -R95 ;  /* 0x000000ffff5fa224 */ /* 0x000fe200078e0a5f */
[----:B------:R-:W-:Y:S01]  /*31c0*/  ISETP.GE.AND P4, PT, R10, RZ, PT ;  /* 0x000000ff0a00720c */ /* 0x000fe20003f86270 */
[----:B------:R-:W-:Y:S01]  /*31d0*/  VIADD R8, R0, 0x40 ;  /* 0x0000004000087836 */ /* 0x000fe20000000000 */
[----:B------:R-:W-:Y:S01]  /*31e0*/  ISETP.GT.U32.AND P2, PT, R4, R101, PT ;  /* 0x000000650400720c */ /* 0x000fe20003f44070 */
[----:B------:R-:W-:Y:S01]  /*31f0*/  IMAD.HI.U32 R3, R5, R105, RZ ;  /* 0x0000006905037227 */ /* 0x000fe200078e00ff */
[----:B------:R-:W-:-:S02]  /*3200*/  ISETP.GE.AND P1, PT, R7, RZ, PT ;  /* 0x000000ff0700720c */ /* 0x000fc40003f26270 */
[----:B------:R-:W-:Y:S01]  /*3210*/  IABS R107, R8 ;  /* 0x00000008006b7213 */ /* 0x000fe20000000000 */
[----:B------:R-:W-:Y:S02]  /*3220*/  VIADD R9, R0, 0x41 ;  /* 0x0000004100097836 */ /* 0x000fe40000000000 */
[----:B------:R-:W-:Y:S02]  /*3230*/  IMAD.MOV R3, RZ, RZ, -R3 ;  /* 0x000000ffff037224 */ /* 0x000fe400078e0a03 */
[----:B------:R-:W-:Y:S01]  /*3240*/  @!P6 IMAD.MOV R93, RZ, RZ, -R93 ;  /* 0x000000ffff5de224 */ /* 0x000fe200078e0a5d */
[----:B------:R-:W-:Y:S01]  /*3250*/  ISETP.GE.AND P6, PT, R11, RZ, PT ;  /* 0x000000ff0b00720c */ /* 0x000fe20003fc6270 */
[--C-:B------:R-:W-:Y:S01]  /*3260*/  @!P5 IMAD.IADD R99, R99, 0x1, -R4.reuse ;  /* 0x000000016363d824 */ /* 0x100fe200078e0a04 */
[----:B------:R-:W-:Y:S01]  /*3270*/  IABS R109, R9 ;  /* 0x00000009006d7213 */ /* 0x000fe20000000000 */
[----:B------:R-:W-:Y:S01]  /*3280*/  @!P3 IMAD.IADD R103, R103, 0x1, -R4 ;  /* 0x000000016767b824 */ /* 0x000fe200078e0a04 */
[----:B------:R-:W-:Y:S01]  /*3290*/  ISETP.GE.AND P3, PT, R9, RZ, PT ;  /* 0x000000ff0900720c */ /* 0x000fe20003f66270 */
[----:B------:R-:W-:-:S02]  /*32a0*/  IMAD R105, R4, R3, R105 ;  /* 0x0000000304697224 */ /* 0x000fc400078e0269 */
[----:B------:R-:W-:-:S03]  /*32b0*/  IMAD.HI.U32 R3, R5, R107, RZ ;  /* 0x0000006b05037227 */ /* 0x000fc600078e00ff */
[----:B------:R-:W-:Y:S01]  /*32c0*/  ISETP.GT.U32.AND P5, PT, R4, R105, PT ;  /* 0x000000690400720c */ /* 0x000fe20003fa4070 */
[----:B------:R-:W-:Y:S01]  /*32d0*/  @!P2 IMAD.IADD R101, R101, 0x1, -R4 ;  /* 0x000000016565a824 */ /* 0x000fe200078e0a04 */
[----:B------:R-:W-:Y:S01]  /*32e0*/  ISETP.GE.AND P2, PT, R8, RZ, PT ;  /* 0x000000ff0800720c */ /* 0x000fe20003f46270 */
[----:B------:R-:W-:Y:S01]  /*32f0*/  @!P4 IMAD.MOV R99, RZ, RZ, -R99 ;  /* 0x000000ffff63c224 */ /* 0x000fe200078e0a63 */
[----:B------:R-:W-:Y:S01]  /*3300*/  ISETP.GT.U32.AND P4, PT, R4, R103, PT ;  /* 0x000000670400720c */ /* 0x000fe20003f84070 */
[----:B------:R-:W-:-:S04]  /*3310*/  IMAD.HI.U32 R7, R5, R109, RZ ;  /* 0x0000006d05077227 */ /* 0x000fc800078e00ff */
[----:B------:R-:W-:Y:S02]  /*3320*/  IMAD.MOV R8, RZ, RZ, -R3 ;  /* 0x000000ffff087224 */ /* 0x000fe400078e0a03 */
[----:B------:R-:W-:Y:S02]  /*3330*/  IMAD.MOV R7, RZ, RZ, -R7 ;  /* 0x000000ffff077224 */ /* 0x000fe400078e0a07 */
[C---:B------:R-:W-:Y:S02]  /*3340*/  IMAD R107, R4.reuse, R8, R107 ;  /* 0x00000008046b7224 */ /* 0x040fe400078e026b */
[C---:B------:R-:W-:Y:S02]  /*3350*/  IMAD R109, R4.reuse, R7, R109 ;  /* 0x00000007046d7224 */ /* 0x040fe400078e026d */
[----:B------:R-:W-:Y:S01]  /*3360*/  @!P6 IMAD.MOV R101, RZ, RZ, -R101 ;  /* 0x000000ffff65e224 */ /* 0x000fe200078e0a65 */
[----:B------:R-:W-:Y:S01]  /*3370*/  ISETP.GT.U32.AND P6, PT, R4, R107, PT ;  /* 0x0000006b0400720c */ /* 0x000fe20003fc4070 */
[----:B------:R-:W-:-:S02]  /*3380*/  VIADD R10, R0, 0x42 ;  /* 0x00000042000a7836 */ /* 0x000fc40000000000 */
[--C-:B------:R-:W-:Y:S01]  /*3390*/  @!P4 IMAD.IADD R103, R103, 0x1, -R4.reuse ;  /* 0x000000016767c824 */ /* 0x100fe200078e0a04 */
[----:B------:R-:W-:Y:S01]  /*33a0*/  ISETP.GT.U32.AND P4, PT, R4, R109, PT ;  /* 0x0000006d0400720c */ /* 0x000fe20003f84070 */
[C---:B------:R-:W-:Y:S01]  /*33b0*/  VIADD R9, R0.reuse, 0x43 ;  /* 0x0000004300097836 */ /* 0x040fe20000000000 */
[----:B------:R-:W-:Y:S01]  /*33c0*/  IABS R111, R10 ;  /* 0x0000000a006f7213 */ /* 0x000fe20000000000 */
[--C-:B------:R-:W-:Y:S02]  /*33d0*/  @!P5 IMAD.IADD R105, R105, 0x1, -R4.reuse ;  /* 0x000000016969d824 */ /* 0x100fe400078e0a04 */
[----:B------:R-:W-:Y:S01]  /*33e0*/  VIADD R12, R0, 0x45 ;  /* 0x00000045000c7836 */ /* 0x000fe20000000000 */
[----:B------:R-:W-:Y:S01]  /*33f0*/  IABS R113, R9 ;  /* 0x0000000900717213 */ /* 0x000fe20000000000 */
[----:B------:R-:W-:Y:S01]  /*3400*/  IMAD.HI.U32 R3, R5, R111, RZ ;  /* 0x0000006f05037227 */ /* 0x000fe200078e00ff */
[----:B------:R-:W-:Y:S02]  /*3410*/  ISETP.GT.U32.AND P5, PT, R4, R105, PT ;  /* 0x000000690400720c */ /* 0x000fe40003fa4070 */
[----:B------:R-:W-:Y:S01]  /*3420*/  IABS R117, R12 ;  /* 0x0000000c00757213 */ /* 0x000fe20000000000 */
[----:B------:R-:W-:Y:S01]  /*3430*/  @!P6 IMAD.IADD R107, R107, 0x1, -R4 ;  /* 0x000000016b6be824 */ /* 0x000fe200078e0a04 */
[----:B------:R-:W-:Y:S01]  /*3440*/  ISETP.GE.AND P6, PT, R10, RZ, PT ;  /* 0x000000ff0a00720c */ /* 0x000fe20003fc6270 */
[----:B------:R-:W-:-:S02]  /*3450*/  IMAD.MOV R3, RZ, RZ, -R3 ;  /* 0x000000ffff037224 */ /* 0x000fc400078e0a03 */
[----:B------:R-:W-:Y:S01]  /*3460*/  @!P4 IMAD.IADD R109, R109, 0x1, -R4 ;  /* 0x000000016d6dc824 */ /* 0x000fe200078e0a04 */
[C---:B------:R-:W-:Y:S01]  /*3470*/  ISETP.GT.U32.AND P4, PT, R4.reuse, R107, PT ;  /* 0x0000006b0400720c */ /* 0x040fe20003f84070 */
[----:B------:R-:W-:Y:S02]  /*3480*/  IMAD R111, R4, R3, R111 ;  /* 0x00000003046f7224 */ /* 0x000fe400078e026f */
[----:B------:R-:W-:-:S04]  /*3490*/  IMAD.HI.U32 R3, R5, R113, RZ ;  /* 0x0000007105037227 */ /* 0x000fc800078e00ff */
[----:B------:R-:W-:Y:S02]  /*34a0*/  IMAD.MOV R3, RZ, RZ, -R3 ;  /* 0x000000ffff037224 */ /* 0x000fe400078e0a03 */
[----:B------:R-:W-:Y:S02]  /*34b0*/  VIADD R11, R0, 0x44 ;  /* 0x00000044000b7836 */ /* 0x000fe40000000000 */
[C---:B------:R-:W-:Y:S02]  /*34c0*/  IMAD R113, R4.reuse, R3, R113 ;  /* 0x0000000304717224 */ /* 0x040fe400078e0271 */
[----:B------:R-:W-:Y:S01]  /*34d0*/  @!P4 IMAD.IADD R107, R107, 0x1, -R4 ;  /* 0x000000016b6bc824 */ /* 0x000fe200078e0a04 */
[----:B------:R-:W-:Y:S01]  /*34e0*/  IABS R115, R11 ;  /* 0x0000000b00737213 */ /* 0x000fe20000000000 */
[----:B------:R-:W-:Y:S01]  /*34f0*/  @!P0 IMAD.MOV R103, RZ, RZ, -R103 ;  /* 0x000000ffff678224 */ /* 0x000fe200078e0a67 */
[C---:B------:R-:W-:Y:S01]  /*3500*/  ISETP.GT.U32.AND P4, PT, R4.reuse, R113, PT ;  /* 0x000000710400720c */ /* 0x040fe20003f84070 */
[----:B------:R-:W-:Y:S01]  /*3510*/  IMAD.HI.U32 R3, R5, R117, RZ ;  /* 0x0000007505037227 */ /* 0x000fe200078e00ff */
[----:B------:R-:W-:-:S03]  /*3520*/  ISETP.GT.U32.AND P0, PT, R4, R109, PT ;  /* 0x0000006d0400720c */ /* 0x000fc60003f04070 */
[----:B------:R-:W-:-:S04]  /*3530*/  IMAD.HI.U32 R7, R5, R115, RZ ;  /* 0x0000007305077227 */ /* 0x000fc800078e00ff */
[--C-:B------:R-:W-:Y:S01]  /*3540*/  @!P5 IMAD.IADD R105, R105, 0x1, -R4.reuse ;  /* 0x000000016969d824 */ /* 0x100fe200078e0a04 */
[----:B------:R-:W-:Y:S01]  /*3550*/  ISETP.GT.U32.AND P5, PT, R4, R111, PT ;  /* 0x0000006f0400720c */ /* 0x000fe20003fa4070 */
[----:B------:R-:W-:Y:S02]  /*3560*/  IMAD.MOV R3, RZ, RZ, -R3 ;  /* 0x000000ffff037224 */ /* 0x000fe400078e0a03 */
[----:B------:R-:W-:Y:S02]  /*3570*/  IMAD.MOV R8, RZ, RZ, -R7 ;  /* 0x000000ffff087224 */ /* 0x000fe400078e0a07 */
[----:B------:R-:W-:Y:S02]  /*3580*/  VIADD R13, R0, 0x46 ;  /* 0x00000046000d7836 */ /* 0x000fe40000000000 */
[C---:B------:R-:W-:Y:S02]  /*3590*/  IMAD R117, R4.reuse, R3, R117 ;  /* 0x0000000304757224 */ /* 0x040fe400078e0275 */
[C---:B------:R-:W-:Y:S01]  /*35a0*/  IMAD R115, R4.reuse, R8, R115 ;  /* 0x0000000804737224 */ /* 0x040fe200078e0273 */
[----:B------:R-:W-:Y:S01]  /*35b0*/  IABS R119, R13 ;  /* 0x0000000d00777213 */ /* 0x000fe20000000000 */
[--C-:B------:R-:W-:Y:S01]  /*35c0*/  @!P4 IMAD.IADD R113, R113, 0x1, -R4.reuse ;  /* 0x000000017171c824 */ /* 0x100fe200078e0a04 */
[C---:B------:R-:W-:Y:S01]  /*35d0*/  ISETP.GT.U32.AND P4, PT, R4.reuse, R117, PT ;  /* 0x000000750400720c */ /* 0x040fe20003f84070 */
[--C-:B------:R-:W-:Y:S01]  /*35e0*/  @!P0 IMAD.IADD R109, R109, 0x1, -R4.reuse ;  /* 0x000000016d6d8824 */ /* 0x100fe200078e0a04 */
[----:B------:R-:W-:Y:S01]  /*35f0*/  ISETP.GT.U32.AND P0, PT, R4, R115, PT ;  /* 0x000000730400720c */ /* 0x000fe20003f04070 */
[----:B------:R-:W-:-:S02]  /*3600*/  @!P5 IMAD.IADD R111, R111, 0x1, -R4 ;  /* 0x000000016f6fd824 */ /* 0x000fc400078e0a04 */
[----:B------:R-:W-:-:S03]  /*3610*/  IMAD.HI.U32 R7, R5, R119, RZ ;  /* 0x0000007705077227 */ /* 0x000fc600078e00ff */
[----:B------:R-:W-:Y:S01]  /*3620*/  ISETP.GT.U32.AND P5, PT, R4, R111, PT ;  /* 0x0000006f0400720c */ /* 0x000fe20003fa4070 */
[----:B------:R-:W-:Y:S02]  /*3630*/  IMAD.MOV R7, RZ, RZ, -R7 ;  /* 0x000000ffff077224 */ /* 0x000fe400078e0a07 */
[----:B------:R-:W-:Y:S02]  /*3640*/  VIADD R8, R0, 0x47 ;  /* 0x0000004700087836 */ /* 0x000fe40000000000 */
[----:B------:R-:W-:Y:S01]  /*3650*/  @!P1 IMAD.MOV R105, RZ, RZ, -R105 ;  /* 0x000000ffff699224 */ /* 0x000fe200078e0a69 */
[----:B------:R-:W-:Y:S01]  /*3660*/  ISETP.GE.AND P1, PT, R9, RZ, PT ;  /* 0x000000ff0900720c */ /* 0x000fe20003f26270 */
[----:B------:R-:W-:Y:S01]  /*3670*/  IMAD R119, R4, R7, R119 ;  /* 0x0000000704777224 */ /* 0x000fe200078e0277 */
[----:B------:R-:W-:Y:S01]  /*3680*/  IABS R121, R8 ;  /* 0x0000000800797213 */ /* 0x000fe20000000000 */
[----:B------:R-:W-:Y:S02]  /*3690*/  @!P4 IMAD.IADD R117, R117, 0x1, -R4 ;  /* 0x000000017575c824 */ /* 0x000fe400078e0a04 */
[----:B------:R-:W-:-:S02]  /*36a0*/  VIADD R9, R0, 0x48 ;  /* 0x0000004800097836 */ /* 0x000fc40000000000 */
[--C-:B------:R-:W-:Y:S01]  /*36b0*/  @!P0 IMAD.IADD R115, R115, 0x1, -R4.reuse ;  /* 0x0000000173738824 */ /* 0x100fe200078e0a04 */
[C---:B------:R-:W-:Y:S01]  /*36c0*/  ISETP.GT.U32.AND P4, PT, R4.reuse, R117, PT ;  /* 0x000000750400720c */ /* 0x040fe20003f84070 */
[----:B------:R-:W-:Y:S01]  /*36d0*/  @!P3 IMAD.MOV R109, RZ, RZ, -R109 ;  /* 0x000000ffff6db224 */ /* 0x000fe200078e0a6d */
[C---:B------:R-:W-:Y:S01]  /*36e0*/  ISETP.GT.U32.AND P3, PT, R4.reuse, R119, PT ;  /* 0x000000770400720c */ /* 0x040fe20003f64070 */
[----:B------:R-:W-:Y:S01]  /*36f0*/  @!P2 IMAD.MOV R107, RZ, RZ, -R107 ;  /* 0x000000ffff6ba224 */ /* 0x000fe200078e0a6b */
[----:B------:R-:W-:Y:S01]  /*3700*/  IABS R123, R9 ;  /* 0x00000009007b7213 */ /* 0x000fe20000000000 */
[----:B------:R-:W-:Y:S01]  /*3710*/  IMAD.HI.U32 R3, R5, R121, RZ ;  /* 0x0000007905037227 */ /* 0x000fe200078e00ff */
[C---:B------:R-:W-:Y:S02]  /*3720*/  ISETP.GT.U32.AND P2, PT, R4.reuse, R115, PT ;  /* 0x000000730400720c */ /* 0x040fe40003f44070 */
[----:B------:R-:W-:Y:S01]  /*3730*/  ISETP.GT.U32.AND P0, PT, R4, R113, PT ;  /* 0x000000710400720c */ /* 0x000fe20003f04070 */
[----:B------:R-:W-:Y:S01]  /*3740*/  @!P5 IMAD.IADD R111, R111, 0x1, -R4 ;  /* 0x000000016f6fd824 */ /* 0x000fe200078e0a04 */
[----:B------:R-:W-:Y:S01]  /*3750*/  ISETP.GE.AND P5, PT, R11, RZ, PT ;  /* 0x000000ff0b00720c */ /* 0x000fe20003fa6270 */
[----:B------:R-:W-:-:S02]  /*3760*/  IMAD.MOV R3, RZ, RZ, -R3 ;  /* 0x000000ffff037224 */ /* 0x000fc400078e0a03 */
[----:B------:R-:W-:-:S04]  /*3770*/  IMAD.HI.U32 R7, R5, R123, RZ ;  /* 0x0000007b05077227 */ /* 0x000fc800078e00ff */
[----:B------:R-:W-:Y:S02]  /*3780*/  IMAD R121, R4, R3, R121 ;  /* 0x0000000304797224 */ /* 0x000fe400078e0279 */
[----:B------:R-:W-:Y:S01]  /*3790*/  @!P6 IMAD.MOV R111, RZ, RZ, -R111 ;  /* 0x000000ffff6fe224 */ /* 0x000fe200078e0a6f */
[----:B------:R-:W-:Y:S01]  /*37a0*/  ISETP.GE.AND P6, PT, R12, RZ, PT ;  /* 0x000000ff0c00720c */ /* 0x000fe20003fc6270 */
[----:B------:R-:W-:Y:S02]  /*37b0*/  IMAD.MOV R7, RZ, RZ, -R7 ;  /* 0x000000ffff077224 */ /* 0x000fe400078e0a07 */
[--C-:B------:R-:W-:Y:S02]  /*37c0*/  @!P3 IMAD.IADD R119, R119, 0x1, -R4.reuse ;  /* 0x000000017777b824 */ /* 0x100fe400078e0a04 */
[--C-:B------:R-:W-:Y:S01]  /*37d0*/  @!P4 IMAD.IADD R117, R117, 0x1, -R4.reuse ;  /* 0x000000017575c824 */ /* 0x100fe200078e0a04 */
[C---:B------:R-:W-:Y:S01]  /*37e0*/  ISETP.GT.U32.AND P4, PT, R4.reuse, R121, PT ;  /* 0x000000790400720c */ /* 0x040fe20003f84070 */
[----:B------:R-:W-:Y:S01]  /*37f0*/  @!P2 IMAD.IADD R115, R115, 0x1, -R4 ;  /* 0x000000017373a824 */ /* 0x000fe200078e0a04 */
[C---:B------:R-:W-:Y:S01]  /*3800*/  ISETP.GT.U32.AND P3, PT, R4.reuse, R119, PT ;  /* 0x000000770400720c */ /* 0x040fe20003f64070 */
[----:B------:R-:W-:Y:S01]  /*3810*/  IMAD R123, R4, R7, R123 ;  /* 0x00000007047b7224 */ /* 0x000fe200078e027b */
[----:B------:R-:W-:Y:S01]  /*3820*/  ISETP.GE.AND P2, PT, R8, RZ, PT ;  /* 0x000000ff0800720c */ /* 0x000fe20003f46270 */
[----:B------:R-:W-:-:S02]  /*3830*/  @!P5 IMAD.MOV R115, RZ, RZ, -R115 ;  /* 0x000000ffff73d224 */ /* 0x000fc400078e0a73 */
[----:B------:R-:W-:Y:S01]  /*3840*/  VIADD R3, R0, 0x49 ;  /* 0x0000004900037836 */ /* 0x000fe20000000000 */
[----:B------:R-:W-:Y:S01]  /*3850*/  ISETP.GT.U32.AND P5, PT, R4, R123, PT ;  /* 0x0000007b0400720c */ /* 0x000fe20003fa4070 */
[----:B------:R-:W-:Y:S02]  /*3860*/  @!P6 IMAD.MOV R117, RZ, RZ, -R117 ;  /* 0x000000ffff75e224 */ /* 0x000fe400078e0a75 */
[--C-:B------:R-:W-:Y:S01]  /*3870*/  @!P0 IMAD.IADD R113, R113, 0x1, -R4.reuse ;  /* 0x0000000171718824 */ /* 0x100fe200078e0a04 */
[----:B------:R-:W-:Y:S01]  /*3880*/  IABS R125, R3 ;  /* 0x00000003007d7213 */ /* 0x000fe20000000000 */
[--C-:B------:R-:W-:Y:S01]  /*3890*/  @!P4 IMAD.IADD R121, R121, 0x1, -R4.reuse ;  /* 0x000000017979c824 */ /* 0x100fe200078e0a04 */
[----:B------:R-:W-:Y:S01]  /*38a0*/  ISETP.GE.AND P6, PT, R3, RZ, PT ;  /* 0x000000ff0300720c */ /* 0x000fe20003fc6270 */
[----:B------:R-:W-:Y:S01]  /*38b0*/  VIADD R3, R0, 0x4a ;  /* 0x0000004a00037836 */ /* 0x000fe20000000000 */
[----:B------:R-:W-:Y:S01]  /*38c0*/  ISETP.GE.AND P0, PT, R13, RZ, PT ;  /* 0x000000ff0d00720c */ /* 0x000fe20003f06270 */
[--C-:B------:R-:W-:Y:S01]  /*38d0*/  @!P3 IMAD.IADD R119, R119, 0x1, -R4.reuse ;  /* 0x000000017777b824 */ /* 0x100fe200078e0a04 */
[----:B------:R-:W-:Y:S01]  /*38e0*/  ISETP.GT.U32.AND P4, PT, R4, R121, PT ;  /* 0x000000790400720c */ /* 0x000fe20003f84070 */
[----:B------:R-:W-:Y:S01]  /*38f0*/  @!P1 IMAD.MOV R113, RZ, RZ, -R113 ;  /* 0x000000ffff719224 */ /* 0x000fe200078e0a71 */
[----:B------:R-:W-:Y:S01]  /*3900*/  ISETP.GE.AND P3, PT, R3, RZ, PT ;  /* 0x000000ff0300720c */ /* 0x000fe20003f66270 */
[----:B------:R-:W-:Y:S01]  /*3910*/  @!P5 IMAD.IADD R123, R123, 0x1, -R4 ;  /* 0x000000017b7bd824 */ /* 0x000fe200078e0a04 */
[----:B------:R-:W-:Y:S01]  /*3920*/  IABS R127, R3 ;  /* 0x00000003007f7213 */ /* 0x000fe20000000000 */
[----:B------:R-:W-:Y:S01]  /*3930*/  IMAD.HI.U32 R3, R5, R125, RZ ;  /* 0x0000007d05037227 */ /* 0x000fe200078e00ff */
[----:B------:R-:W-:-:S02]  /*3940*/  ISETP.GE.AND P1, PT, R9, RZ, PT ;  /* 0x000000ff0900720c */ /* 0x000fc40003f26270 */
[----:B------:R-:W-:Y:S01]  /*3950*/  ISETP.GT.U32.AND P5, PT, R4, R123, PT ;  /* 0x0000007b0400720c */ /* 0x000fe20003fa4070 */
[----:B------:R-:W-:Y:S02]  /*3960*/  IMAD.MOV R3, RZ, RZ, -R3 ;  /* 0x000000ffff037224 */ /* 0x000fe400078e0a03 */
[----:B------:R-:W-:Y:S02]  /*3970*/  VIADD R7, R0, 0x4b ;  /* 0x0000004b00077836 */ /* 0x000fe40000000000 */
[----:B------:R-:W-:Y:S02]  /*3980*/  IMAD R125, R4, R3, R125 ;  /* 0x00000003047d7224 */ /* 0x000fe400078e027d */
[----:B------:R-:W-:Y:S01]  /*3990*/  IMAD.HI.U32 R3, R5, R127, RZ ;  /* 0x0000007f05037227 */ /* 0x000fe200078e00ff */
[----:B------:R-:W-:-:S03]  /*39a0*/  IABS R129, R7 ;  /* 0x0000000700817213 */ /* 0x000fc60000000000 */
[--C-:B------:R-:W-:Y:S01]  /*39b0*/  @!P4 IMAD.IADD R121, R121, 0x1, -R4.reuse ;  /* 0x000000017979c824 */ /* 0x100fe200078e0a04 */
[C---:B------:R-:W-:Y:S01]  /*39c0*/  ISETP.GT.U32.AND P4, PT, R4.reuse, R125, PT ;  /* 0x0000007d0400720c */ /* 0x040fe20003f84070 */
[----:B------:R-:W-:Y:S02]  /*39d0*/  IMAD.MOV R3, RZ, RZ, -R3 ;  /* 0x000000ffff037224 */ /* 0x000fe400078e0a03 */
[--C-:B------:R-:W-:Y:S02]  /*39e0*/  @!P5 IMAD.IADD R123, R123, 0x1, -R4.reuse ;  /* 0x000000017b7bd824 */ /* 0x100fe400078e0a04 */
[C---:B------:R-:W-:Y:S02]  /*39f0*/  IMAD R127, R4.reuse, R3, R127 ;  /* 0x00000003047f7224 */ /* 0x040fe400078e027f */
[----:B------:R-:W-:Y:S02]  /*3a00*/  @!P1 IMAD.MOV R123, RZ, RZ, -R123 ;  /* 0x000000ffff7b9224 */ /* 0x000fe400078e0a7b */
[----:B------:R-:W-:Y:S01]  /*3a10*/  @!P0 IMAD.MOV R119, RZ, RZ, -R119 ;  /* 0x000000ffff778224 */ /* 0x000fe200078e0a77 */
[----:B------:R-:W-:Y:S01]  /*3a20*/  ISETP.GT.U32.AND P1, PT, R4, R127, PT ;  /* 0x0000007f0400720c */ /* 0x000fe20003f24070 */
[----:B------:R-:W-:Y:S01]  /*3a30*/  VIADD R8, R0, 0x4c ;  /* 0x0000004c00087836 */ /* 0x000fe20000000000 */
[----:B------:R-:W-:Y:S01]  /*3a40*/  ISETP.GE.AND P0, PT, R7, RZ, PT ;  /* 0x000000ff0700720c */ /* 0x000fe20003f06270 */
[----:B------:R-:W-:-:S02]  /*3a50*/  @!P4 IMAD.IADD R125, R125, 0x1, -R4 ;  /* 0x000000017d7dc824 */ /* 0x000fc400078e0a04 */
[C---:B------:R-:W-:Y:S01]  /*3a60*/  IMAD.HI.U32 R7, R5.reuse, R129, RZ ;  /* 0x0000008105077227 */ /* 0x040fe200078e00ff */
[----:B------:R-:W-:Y:S02]  /*3a70*/  IABS R131, R8 ;  /* 0x0000000800837213 */ /* 0x000fe40000000000 */
[----:B------:R-:W-:Y:S01]  /*3a80*/  ISETP.GT.U32.AND P4, PT, R4, R125, PT ;  /* 0x0000007d0400720c */ /* 0x000fe20003f84070 */
[----:B------:R-:W-:Y:S01]  /*3a90*/  IMAD.MOV R7, RZ, RZ, -R7 ;  /* 0x000000ffff077224 */ /* 0x000fe200078e0a07 */
[----:B------:R-:W-:Y:S01]  /*3aa0*/  ISETP.GE.AND P5, PT, R8, RZ, PT ;  /* 0x000000ff0800720c */ /* 0x000fe20003fa6270 */
[----:B------:R-:W-:-:S04]  /*3ab0*/  IMAD.HI.U32 R3, R5, R131, RZ ;  /* 0x0000008305037227 */ /* 0x000fc800078e00ff */
[----:B------:R-:W-:Y:S02]  /*3ac0*/  IMAD R129, R4, R7, R129 ;  /* 0x0000000704817224 */ /* 0x000fe400078e0281 */
[--C-:B------:R-:W-:Y:S02]  /*3ad0*/  @!P1 IMAD.IADD R127, R127, 0x1, -R4.reuse ;  /* 0x000000017f7f9824 */ /* 0x100fe400078e0a04 */
[C---:B------:R-:W-:Y:S02]  /*3ae0*/  VIADD R7, R0.reuse, 0x4d ;  /* 0x0000004d00077836 */ /* 0x040fe40000000000 */
[----:B------:R-:W-:Y:S01]  /*3af0*/  VIADD R8, R0, 0x4e ;  /* 0x0000004e00087836 */ /* 0x000fe20000000000 */
[C---:B------:R-:W-:Y:S01]  /*3b00*/  ISETP.GT.U32.AND P1, PT, R4.reuse, R127, PT ;  /* 0x0000007f0400720c */ /* 0x040fe20003f24070 */
[----:B------:R-:W-:Y:S01]  /*3b10*/  IMAD.MOV R3, RZ, RZ, -R3 ;  /* 0x000000ffff037224 */ /* 0x000fe200078e0a03 */
[----:B------:R-:W-:Y:S01]  /*3b20*/  IABS R133, R7 ;  /* 0x0000000700857213 */ /* 0x000fe20000000000 */
[----:B------:R-:W-:Y:S01]  /*3b30*/  @!P4 IMAD.IADD R125, R125, 0x1, -R4 ;  /* 0x000000017d7dc824 */ /* 0x000fe200078e0a04 */
[C---:B------:R-:W-:Y:S01]  /*3b40*/  ISETP.GT.U32.AND P4, PT, R4.reuse, R129, PT ;  /* 0x000000810400720c */ /* 0x040fe20003f84070 */
[----:B------:R-:W-:Y:S01]  /*3b50*/  IMAD R131, R4, R3, R131 ;  /* 0x0000000304837224 */ /* 0x000fe200078e0283 */
[----:B------:R-:W-:Y:S01]  /*3b60*/  IABS R135, R8 ;  /* 0x0000000800877213 */ /* 0x000fe20000000000 */
[----:B------:R-:W-:-:S02]  /*3b70*/  VIADD R9, R0, 0x4f ;  /* 0x0000004f00097836 */ /* 0x000fc40000000000 */
[----:B------:R-:W-:-:S03]  /*3b80*/  IMAD.HI.U32 R3, R5, R133, RZ ;  /* 0x0000008505037227 */ /* 0x000fc600078e00ff */
[----:B------:R-:W-:Y:S01]  /*3b90*/  IABS R137, R9 ;  /* 0x0000000900897213 */ /* 0x000fe20000000000 */
[----:B------:R-:W-:Y:S01]  /*3ba0*/  @!P2 IMAD.MOV R121, RZ, RZ, -R121 ;  /* 0x000000ffff79a224 */ /* 0x000fe200078e0a79 */
[----:B------:R-:W-:Y:S01]  /*3bb0*/  ISETP.GE.AND P2, PT, R7, RZ, PT ;  /* 0x000000ff0700720c */ /* 0x000fe20003f46270 */
[----:B------:R-:W-:-:S04]  /*3bc0*/  IMAD.HI.U32 R7, R5, R135, RZ ;  /* 0x0000008705077227 */ /* 0x000fc800078e00ff */
[----:B------:R-:W-:Y:S02]  /*3bd0*/  IMAD.MOV R3, RZ, RZ, -R3 ;  /* 0x000000ffff037224 */ /* 0x000fe400078e0a03 */
[----:B------:R-:W-:Y:S01]  /*3be0*/  @!P1 IMAD.IADD R127, R127, 0x1, -R4 ;  /* 0x000000017f7f9824 */ /* 0x000fe200078e0a04 */
[C---:B------:R-:W-:Y:S01]  /*3bf0*/  ISETP.GT.U32.AND P1, PT, R4.reuse, R131, PT ;  /* 0x000000830400720c */ /* 0x040fe20003f24070 */
[----:B------:R-:W-:Y:S02]  /*3c00*/  IMAD.MOV R7, RZ, RZ, -R7 ;  /* 0x000000ffff077224 */ /* 0x000fe400078e0a07 */
[----:B------:R-:W-:Y:S02]  /*3c10*/  IMAD R133, R4, R3, R133 ;  /* 0x0000000304857224 */ /* 0x000fe400078e0285 */
[----:B------:R-:W-:-:S04]  /*3c20*/  IMAD.HI.U32 R3, R5, R137, RZ ;  /* 0x0000008905037227 */ /* 0x000fc800078e00ff */
[--C-:B------:R-:W-:Y:S02]  /*3c30*/  @!P4 IMAD.IADD R129, R129, 0x1, -R4.reuse ;  /* 0x000000018181c824 */ /* 0x100fe400078e0a04 */
[C---:B------:R-:W-:Y:S02]  /*3c40*/  IMAD R135, R4.reuse, R7, R135 ;  /* 0x0000000704877224 */ /* 0x040fe400078e0287 */
[----:B------:R-:W-:Y:S01]  /*3c50*/  IMAD.MOV R7, RZ, RZ, -R3 ;  /* 0x000000ffff077224 */ /* 0x000fe200078e0a03 */
[C---:B------:R-:W-:Y:S01]  /*3c60*/  ISETP.GT.U32.AND P4, PT, R4.reuse, R129, PT ;  /* 0x000000810400720c */ /* 0x040fe20003f84070 */
[----:B------:R-:W-:Y:S01]  /*3c70*/  @!P6 IMAD.MOV R125, RZ, RZ, -R125 ;  /* 0x000000ffff7de224 */ /* 0x000fe200078e0a7d */
[C---:B------:R-:W-:Y:S01]  /*3c80*/  ISETP.GT.U32.AND P6, PT, R4.reuse, R133, PT ;  /* 0x000000850400720c */ /* 0x040fe20003fc4070 */
[----:B------:R-:W-:Y:S02]  /*3c90*/  IMAD R137, R4, R7, R137 ;  /* 0x0000000704897224 */ /* 0x000fe400078e0289 */
[----:B------:R-:W-:-:S02]  /*3ca0*/  @!P1 IMAD.IADD R131, R131, 0x1, -R4 ;  /* 0x0000000183839824 */ /* 0x000fc400078e0a04 */
[----:B------:R-:W-:Y:S01]  /*3cb0*/  VIADD R10, R0, 0x50 ;  /* 0x00000050000a7836 */ /* 0x000fe20000000000 */
[----:B------:R-:W-:Y:S01]  /*3cc0*/  ISETP.GT.U32.AND P1, PT, R4, R137, PT ;  /* 0x000000890400720c */ /* 0x000fe20003f24070 */
[----:B------:R-:W-:Y:S02]  /*3cd0*/  VIADD R11, R0, 0x51 ;  /* 0x00000051000b7836 */ /* 0x000fe40000000000 */
[----:B------:R-:W-:Y:S01]  /*3ce0*/  @!P3 IMAD.MOV R127, RZ, RZ, -R127 ;  /* 0x000000ffff7fb224 */ /* 0x000fe200078e0a7f */
[----:B------:R-:W-:Y:S01]  /*3cf0*/  IABS R139, R10 ;  /* 0x0000000a008b7213 */ /* 0x000fe20000000000 */
[----:B------:R-:W-:Y:S01]  /*3d00*/  @!P4 IMAD.IADD R129, R129, 0x1, -R4 ;  /* 0x000000018181c824 */ /* 0x000fe200078e0a04 */
[----:B------:R-:W-:Y:S01]  /*3d10*/  ISETP.GE.AND P4, PT, R8, RZ, PT ;  /* 0x000000ff0800720c */ /* 0x000fe20003f86270 */
[----:B------:R-:W-:Y:S01]  /*3d20*/  VIADD R8, R0, 0x52 ;  /* 0x0000005200087836 */ /* 0x000fe20000000000 */
[----:B------:R-:W-:Y:S01]  /*3d30*/  ISETP.GT.U32.AND P3, PT, R4, R135, PT ;  /* 0x000000870400720c */ /* 0x000fe20003f64070 */
[----:B------:R-:W-:Y:S01]  /*3d40*/  IMAD.HI.U32 R3, R5, R139, RZ ;  /* 0x0000008b05037227 */ /* 0x000fe200078e00ff */
[----:B------:R-:W-:-:S02]  /*3d50*/  IABS R141, R11 ;  /* 0x0000000b008d7213 */ /* 0x000fc40000000000 */
[----:B------:R-:W-:Y:S01]  /*3d60*/  IABS R143, R8 ;  /* 0x00000008008f7213 */ /* 0x000fe20000000000 */
[--C-:B------:R-:W-:Y:S01]  /*3d70*/  @!P6 IMAD.IADD R133, R133, 0x1, -R4.reuse ;  /* 0x000000018585e824 */ /* 0x100fe200078e0a04 */
[C---:B------:R-:W-:Y:S01]  /*3d80*/  ISETP.GT.U32.AND P6, PT, R4.reuse, R131, PT ;  /* 0x000000830400720c */ /* 0x040fe20003fc4070 */
[----:B------:R-:W-:Y:S02]  /*3d90*/  @!P1 IMAD.IADD R137, R137, 0x1, -R4 ;  /* 0x0000000189899824 */ /* 0x000fe400078e0a04 */
[----:B------:R-:W-:Y:S02]  /*3da0*/  IMAD.MOV R3, RZ, RZ, -R3 ;  /* 0x000000ffff037224 */ /* 0x000fe400078e0a03 */
[----:B------:R-:W-:Y:S01]  /*3db0*/  @!P0 IMAD.MOV R129, RZ, RZ, -R129 ;  /* 0x000000ffff818224 */ /* 0x000fe200078e0a81 */
[C---:B------:R-:W-:Y:S01]  /*3dc0*/  ISETP.GT.U32.AND P0, PT, R4.reuse, R137, PT ;  /* 0x000000890400720c */ /* 0x040fe20003f04070 */
[----:B------:R-:W-:Y:S02]  /*3dd0*/  IMAD R139, R4, R3, R139 ;  /* 0x00000003048b7224 */ /* 0x000fe400078e028b */
[----:B------:R-:W-:-:S04]  /*3de0*/  IMAD.HI.U32 R3, R5, R143, RZ ;  /* 0x0000008f05037227 */ /* 0x000fc800078e00ff */
[----:B------:R-:W-:Y:S02]  /*3df0*/  IMAD.MOV R3, RZ, RZ, -R3 ;  /* 0x000000ffff037224 */ /* 0x000fe400078e0a03 */
[--C-:B------:R-:W-:Y:S01]  /*3e00*/  @!P6 IMAD.IADD R131, R131, 0x1, -R4.reuse ;  /* 0x000000018383e824 */ /* 0x100fe200078e0a04 */
[C---:B------:R-:W-:Y:S01]  /*3e10*/  ISETP.GT.U32.AND P6, PT, R4.reuse, R139, PT ;  /* 0x0000008b0400720c */ /* 0x040fe20003fc4070 */
[----:B------:R-:W-:Y:S02]  /*3e20*/  IMAD R143, R4, R3, R143 ;  /* 0x00000003048f7224 */ /* 0x000fe400078e028f */
[----:B------:R-:W-:Y:S02]  /*3e30*/  @!P0 IMAD.IADD R137, R137, 0x1, -R4 ;  /* 0x0000000189898824 */ /* 0x000fe400078e0a04 */
[----:B------:R-:W-:Y:S01]  /*3e40*/  VIADD R13, R0, 0x54 ;  /* 0x00000054000d7836 */ /* 0x000fe20000000000 */
[----:B------:R-:W-:Y:S01]  /*3e50*/  ISETP.GT.U32.AND P0, PT, R4, R143, PT ;  /* 0x0000008f0400720c */ /* 0x000fe20003f04070 */
[----:B------:R-:W-:-:S03]  /*3e60*/  IMAD.HI.U32 R7, R5, R141, RZ ;  /* 0x0000008d05077227 */ /* 0x000fc600078e00ff */
[----:B------:R-:W-:Y:S01]  /*3e70*/  IABS R147, R13 ;  /* 0x0000000d00937213 */ /* 0x000fe20000000000 */
[----:B------:R-:W-:Y:S02]  /*3e80*/  IMAD.MOV R7, RZ, RZ, -R7 ;  /* 0x000000ffff077224 */ /* 0x000fe400078e0a07 */
[--C-:B------:R-:W-:Y:S01]  /*3e90*/  @!P6 IMAD.IADD R139, R139, 0x1, -R4.reuse ;  /* 0x000000018b8be824 */ /* 0x100fe200078e0a04 */
[----:B------:R-:W-:Y:S01]  /*3ea0*/  ISETP.GE.AND P6, PT, R10, RZ, PT ;  /* 0x000000ff0a00720c */ /* 0x000fe20003fc6270 */
[--C-:B------:R-:W-:Y:S01]  /*3eb0*/  @!P3 IMAD.IADD R135, R135, 0x1, -R4.reuse ;  /* 0x000000018787b824 */ /* 0x100fe200078e0a04 */
[C---:B------:R-:W-:Y:S01]  /*3ec0*/  ISETP.GT.U32.AND P3, PT, R4.reuse, R133, PT ;  /* 0x000000850400720c */ /* 0x040fe20003f64070 */
[C---:B------:R-:W-:Y:S02]  /*3ed0*/  IMAD R141, R4.reuse, R7, R141 ;  /* 0x00000007048d7224 */ /* 0x040fe400078e028d */
[----:B------:R-:W-:Y:S01]  /*3ee0*/  @!P0 IMAD.IADD R143, R143, 0x1, -R4 ;  /* 0x000000018f8f8824 */ /* 0x000fe200078e0a04 */
[C---:B------:R-:W-:Y:S01]  /*3ef0*/  ISETP.GT.U32.AND P0, PT, R4.reuse, R139, PT ;  /* 0x0000008b0400720c */ /* 0x040fe20003f04070 */
[----:B------:R-:W-:Y:S01]  /*3f00*/  IMAD.HI.U32 R7, R5, R147, RZ ;  /* 0x0000009305077227 */ /* 0x000fe200078e00ff */
[----:B------:R-:W-:-:S03]  /*3f10*/  ISETP.GT.U32.AND P1, PT, R4, R135, PT ;  /* 0x000000870400720c */ /* 0x000fc60003f24070 */
[----:B------:R-:W-:Y:S02]  /*3f20*/  VIADD R12, R0, 0x53 ;  /* 0x00000053000c7836 */ /* 0x000fe40000000000 */
[----:B------:R-:W-:Y:S02]  /*3f30*/  IMAD.MOV R7, RZ, RZ, -R7 ;  /* 0x000000ffff077224 */ /* 0x000fe400078e0a07 */
[--C-:B------:R-:W-:Y:S01]  /*3f40*/  @!P3 IMAD.IADD R133, R133, 0x1, -R4.reuse ;  /* 0x000000018585b824 */ /* 0x100fe200078e0a04 */
[----:B------:R-:W-:Y:S01]  /*3f50*/  IABS R145, R12 ;  /* 0x0000000c00917213 */ /* 0x000fe20000000000 */
[C---:B------:R-:W-:Y:S01]  /*3f60*/  IMAD R147, R4.reuse, R7, R147 ;  /* 0x0000000704937224 */ /* 0x040fe200078e0293 */
[C---:B------:R-:W-:Y:S01]  /*3f70*/  ISETP.GT.U32.AND P3, PT, R4.reuse, R141, PT ;  /* 0x0000008d0400720c */ /* 0x040fe20003f64070 */
[----:B------:R-:W-:Y:S02]  /*3f80*/  @!P0 IMAD.IADD R139, R139, 0x1, -R4 ;  /* 0x000000018b8b8824 */ /* 0x000fe400078e0a04 */
[----:B------:R-:W-:Y:S01]  /*3f90*/  IMAD.HI.U32 R3, R5, R145, RZ ;  /* 0x0000009105037227 */ /* 0x000fe200078e00ff */
[----:B------:R-:W-:-:S03]  /*3fa0*/  ISETP.GT.U32.AND P0, PT, R4, R147, PT ;  /* 0x000000930400720c */ /* 0x000fc60003f04070 */
[----:B------:R-:W-:Y:S01]  /*3fb0*/  @!P1 IMAD.IADD R135, R135, 0x1, -R4 ;  /* 0x0000000187879824 */ /* 0x000fe200078e0a04 */
[----:B------:R-:W-:Y:S01]  /*3fc0*/  ISETP.GE.AND P1, PT, R9, RZ, PT ;  /* 0x000000ff0900720c */ /* 0x000fe20003f26270 */
[----:B------:R-:W-:Y:S02]  /*3fd0*/  IMAD.MOV R3, RZ, RZ, -R3 ;  /* 0x000000ffff037224 */ /* 0x000fe400078e0a03 */
[----:B------:R-:W-:Y:S02]  /*3fe0*/  VIADD R9, R0, 0x55 ;  /* 0x0000005500097836 */ /* 0x000fe40000000000 */
[----:B------:R-:W-:Y:S01]  /*3ff0*/  @!P2 IMAD.MOV R133, RZ, RZ, -R133 ;  /* 0x000000ffff85a224 */ /* 0x000fe200078e0a85 */
[C---:B------:R-:W-:Y:S01]  /*4000*/  ISETP.GT.U32.AND P2, PT, R4.reuse, R143, PT ;  /* 0x0000008f0400720c */ /* 0x040fe20003f44070 */
[----:B------:R-:W-:Y:S01]  /*4010*/  IMAD R145, R4, R3, R145 ;  /* 0x0000000304917224 */ /* 0x000fe200078e0291 */
[----:B------:R-:W-:Y:S01]  /*4020*/  IABS R149, R9 ;  /* 0x0000000900957213 */ /* 0x000fe20000000000 */
[----:B------:R-:W-:-:S02]  /*4030*/  @!P4 IMAD.MOV R135, RZ, RZ, -R135 ;  /* 0x000000ffff87c224 */ /* 0x000fc400078e0a87 */
[----:B------:R-:W-:Y:S01]  /*4040*/  VIADD R7, R0, 0x56 ;  /* 0x0000005600077836 */ /* 0x000fe20000000000 */
[----:B------:R-:W-:Y:S01]  /*4050*/  ISETP.GT.U32.AND P4, PT, R4, R145, PT ;  /* 0x000000910400720c */ /* 0x000fe20003f84070 */
[----:B------:R-:W-:Y:S02]  /*4060*/  @!P0 IMAD.IADD R147, R147, 0x1, -R4 ;  /* 0x0000000193938824 */ /* 0x000fe400078e0a04 */
[----:B------:R-:W-:Y:S01]  /*4070*/  IMAD.HI.U32 R3, R5, R149, RZ ;  /* 0x0000009505037227 */ /* 0x000fe200078e00ff */
[----:B------:R-:W-:-:S03]  /*4080*/  IABS R151, R7 ;  /* 0x0000000700977213 */ /* 0x000fc60000000000 */
[--C-:B------:R-:W-:Y:S01]  /*4090*/  @!P3 IMAD.IADD R141, R141, 0x1, -R4.reuse ;  /* 0x000000018d8db824 */ /* 0x100fe200078e0a04 */
[----:B------:R-:W-:Y:S01]  /*40a0*/  ISETP.GE.AND P3, PT, R11, RZ, PT ;  /* 0x000000ff0b00720c */ /* 0x000fe20003f66270 */
[----:B------:R-:W-:Y:S01]  /*40b0*/  @!P1 IMAD.MOV R137, RZ, RZ, -R137 ;  /* 0x000000ffff899224 */ /* 0x000fe200078e0a89 */
[----:B------:R-:W-:Y:S01]  /*40c0*/  ISETP.GE.AND P1, PT, R8, RZ, PT ;  /* 0x000000ff0800720c */ /* 0x000fe20003f26270 */
[----:B------:R-:W-:Y:S01]  /*40d0*/  @!P6 IMAD.MOV R139, RZ, RZ, -R139 ;  /* 0x000000ffff8be224 */ /* 0x000fe200078e0a8b */
[C---:B------:R-:W-:Y:S01]  /*40e0*/  ISETP.GT.U32.AND P6, PT, R4.reuse, R147, PT ;  /* 0x000000930400720c */ /* 0x040fe20003fc4070 */
[----:B------:R-:W-:Y:S02]  /*40f0*/  IMAD.MOV R3, RZ, RZ, -R3 ;  /* 0x000000ffff037224 */ /* 0x000fe400078e0a03 */
[----:B------:R-:W-:Y:S01]  /*4100*/  @!P5 IMAD.MOV R131, RZ, RZ, -R131 ;  /* 0x000000ffff83d224 */ /* 0x000fe200078e0a83 */
[C---:B------:R-:W-:Y:S01]  /*4110*/  ISETP.GT.U32.AND P5, PT, R4.reuse, R141, PT ;  /* 0x0000008d0400720c */ /* 0x040fe20003fa4070 */
[----:B------:R-:W-:Y:S01]  /*4120*/  @!P2 IMAD.IADD R143, R143, 0x1, -R4 ;  /* 0x000000018f8fa824 */ /* 0x000fe200078e0a04 */
[----:B------:R-:W-:Y:S01]  /*4130*/  ISETP.GE.AND P2, PT, R13, RZ, PT ;  /* 0x000000ff0d00720c */ /* 0x000fe20003f46270 */
[----:B------:R-:W-:-:S02]  /*4140*/  IMAD R149, R4, R3, R149 ;  /* 0x0000000304957224 */ /* 0x000fc400078e0295 */
[----:B------:R-:W-:-:S04]  /*4150*/  IMAD.HI.U32 R3, R5, R151, RZ ;  /* 0x0000009705037227 */ /* 0x000fc800078e00ff */
[--C-:B------:R-:W-:Y:S01]  /*4160*/  @!P4 IMAD.IADD R145, R145, 0x1, -R4.reuse ;  /* 0x000000019191c824 */ /* 0x100fe200078e0a04 */
[----:B------:R-:W-:Y:S01]  /*4170*/  ISETP.GE.AND P4, PT, R9, RZ, PT ;  /* 0x000000ff0900720c */ /* 0x000fe20003f86270 */
[----:B------:R-:W-:Y:S02]  /*4180*/  IMAD.MOV R3, RZ, RZ, -R3 ;  /* 0x000000ffff037224 */ /* 0x000fe400078e0a03 */
[----:B------:R-:W-:Y:S01]  /*4190*/  @!P1 IMAD.MOV R143, RZ, RZ, -R143 ;  /* 0x000000ffff8f9224 */ /* 0x000fe200078e0a8f */
[C---:B------:R-:W-:Y:S01]  /*41a0*/  ISETP.GT.U32.AND P0, PT, R4.reuse, R145, PT ;  /* 0x000000910400720c */ /* 0x040fe20003f04070 */
[C---:B------:R-:W-:Y:S01]  /*41b0*/  IMAD R151, R4.reuse, R3, R151 ;  /* 0x0000000304977224 */ /* 0x040fe200078e0297 */
[----:B------:R-:W-:Y:S01]  /*41c0*/  ISETP.GT.U32.AND P1, PT, R4, R149, PT ;  /* 0x000000950400720c */ /* 0x000fe20003f24070 */
[--C-:B------:R-:W-:Y:S02]  /*41d0*/  @!P6 IMAD.IADD R147, R147, 0x1, -R4.reuse ;  /* 0x000000019393e824 */ /* 0x100fe400078e0a04 */
[----:B------:R-:W-:Y:S01]  /*41e0*/  @!P5 IMAD.IADD R141, R141, 0x1, -R4 ;  /* 0x000000018d8dd824 */ /* 0x000fe200078e0a04 */
[----:B------:R-:W-:Y:S01]  /*41f0*/  ISETP.GE.AND P5, PT, R12, RZ, PT ;  /* 0x000000ff0c00720c */ /* 0x000fe20003fa6270 */
[----:B------:R-:W-:Y:S01]  /*4200*/  @!P2 IMAD.MOV R147, RZ, RZ, -R147 ;  /* 0x000000ffff93a224 */ /* 0x000fe200078e0a93 */
[----:B------:R-:W-:Y:S01]  /*4210*/  ISETP.GT.U32.AND P2, PT, R4, R151, PT ;  /* 0x000000970400720c */ /* 0x000fe20003f44070 */
[----:B------:R-:W-:-:S02]  /*4220*/  VIADD R3, R0, 0x57 ;  /* 0x0000005700037836 */ /* 0x000fc40000000000 */
[----:B------:R-:W-:Y:S01]  /*4230*/  @!P3 IMAD.MOV R141, RZ, RZ, -R141 ;  /* 0x000000ffff8db224 */ /* 0x000fe200078e0a8d */
[----:B------:R-:W-:Y:S01]  /*4240*/  ISETP.GE.AND P3, PT, R7, RZ, PT ;  /* 0x000000ff0700720c */ /* 0x000fe20003f66270 */
[--C-:B------:R-:W-:Y:S01]  /*4250*/  @!P0 IMAD.IADD R145, R145, 0x1, -R4.reuse ;  /* 0x0000000191918824 */ /* 0x100fe200078e0a04 */
[----:B------:R-:W-:Y:S01]  /*4260*/  IABS R153, R3 ;  /* 0x0000000300997213 */ /* 0x000fe20000000000 */
[C---:B------:R-:W-:Y:S01]  /*4270*/  VIADD R7, R0.reuse, 0x58 ;  /* 0x0000005800077836 */ /* 0x040fe20000000000 */
[----:B------:R-:W-:Y:S01]  /*4280*/  ISETP.GE.AND P0, PT, R3, RZ, PT ;  /* 0x000000ff0300720c */ /* 0x000fe20003f06270 */
[----:B------:R-:W-:Y:S02]  /*4290*/  VIADD R8, R0, 0x59 ;  /* 0x0000005900087836 */ /* 0x000fe40000000000 */
[----:B------:R-:W-:Y:S01]  /*42a0*/  @!P1 IMAD.IADD R149, R149, 0x1, -R4 ;  /* 0x0000000195959824 */ /* 0x000fe200078e0a04 */
[----:B------:R-:W-:Y:S01]  /*42b0*/  IABS R155, R7 ;  /* 0x00000007009b7213 */ /* 0x000fe20000000000 */
[----:B------:R-:W-:Y:S01]  /*42c0*/  IMAD.HI.U32 R3, R5, R153, RZ ;  /* 0x0000009905037227 */ /* 0x000fe200078e00ff */
[----:B------:R-:W-:-:S02]  /*42d0*/  IABS R161, R8 ;  /* 0x0000000800a17213 */ /* 0x000fc40000000000 */
[----:B------:R-:W-:Y:S01]  /*42e0*/  ISETP.GE.AND P6, PT, R7, RZ, PT ;  /* 0x000000ff0700720c */ /* 0x000fe20003fc6270 */
[----:B------:R-:W-:Y:S01]  /*42f0*/  @!P5 IMAD.MOV R145, RZ, RZ, -R145 ;  /* 0x000000ffff91d224 */ /* 0x000fe200078e0a91 */
[----:B------:R-:W-:Y:S01]  /*4300*/  ISETP.GT.U32.AND P5, PT, R4, R149, PT ;  /* 0x000000950400720c */ /* 0x000fe20003fa4070 */
[----:B------:R-:W-:Y:S01]  /*4310*/  @!P2 IMAD.IADD R151, R151, 0x1, -R4 ;  /* 0x000000019797a824 */ /* 0x000fe200078e0a04 */
[----:B------:R-:W-:Y:S01]  /*4320*/  ISETP.GE.AND P1, PT, R8, RZ, PT ;  /* 0x000000ff0800720c */ /* 0x000fe20003f26270 */
[----:B------:R-:W-:Y:S02]  /*4330*/  IMAD.MOV R3, RZ, RZ, -R3 ;  /* 0x000000ffff037224 */ /* 0x000fe400078e0a03 */
[----:B------:R-:W-:Y:S01]  /*4340*/  IMAD.HI.U32 R7, R5, R155, RZ ;  /* 0x0000009b05077227 */ /* 0x000fe200078e00ff */
[----:B------:R-:W-:-:S03]  /*4350*/  ISETP.GT.U32.AND P2, PT, R4, R151, PT ;  /* 0x000000970400720c */ /* 0x000fc60003f44070 */
[----:B------:R-:W-:Y:S02]  /*4360*/  IMAD R153, R4, R3, R153 ;  /* 0x0000000304997224 */ /* 0x000fe400078e0299 */
[----:B------:R-:W-:-:S04]  /*4370*/  IMAD.HI.U32 R3, R5, R161, RZ ;  /* 0x000000a105037227 */ /* 0x000fc800078e00ff */
[----:B------:R-:W-:Y:S02]  /*4380*/  IMAD.MOV R7, RZ, RZ, -R7 ;  /* 0x000000ffff077224 */ /* 0x000fe400078e0a07 */
[----:B------:R-:W-:Y:S02]  /*4390*/  IMAD.MOV R3, RZ, RZ, -R3 ;  /* 0x000000ffff037224 */ /* 0x000fe400078e0a03 */
[C---:B------:R-:W-:Y:S02]  /*43a0*/  IMAD R155, R4.reuse, R7, R155 ;  /* 0x00000007049b7224 */ /* 0x040fe400078e029b */
[--C-:B------:R-:W-:Y:S01]  /*43b0*/  @!P5 IMAD.IADD R149, R149, 0x1, -R4.reuse ;  /* 0x000000019595d824 */ /* 0x100fe200078e0a04 */
[C---:B------:R-:W-:Y:S01]  /*43c0*/  ISETP.GT.U32.AND P5, PT, R4.reuse, R153, PT ;  /* 0x000000990400720c */ /* 0x040fe20003fa4070 */
[C---:B------:R-:W-:Y:S02]  /*43d0*/  IMAD R161, R4.reuse, R3, R161 ;  /* 0x0000000304a17224 */ /* 0x040fe400078e02a1 */
[----:B------:R-:W-:Y:S01]  /*43e0*/  @!P4 IMAD.MOV R149, RZ, RZ, -R149 ;  /* 0x000000ffff95c224 */ /* 0x000fe200078e0a95 */
[C---:B------:R-:W-:Y:S01]  /*43f0*/  ISETP.GT.U32.AND P4, PT, R4.reuse, R155, PT ;  /* 0x0000009b0400720c */ /* 0x040fe20003f84070 */
[----:B------:R-:W-:Y:S01]  /*4400*/  @!P2 IMAD.IADD R151, R151, 0x1, -R4 ;  /* 0x000000019797a824 */ /* 0x000fe200078e0a04 */
[----:B------:R-:W-:Y:S01]  /*4410*/  ISETP.GT.U32.AND P2, PT, R4, R161, PT ;  /* 0x000000a10400720c */ /* 0x000fe20003f44070 */
[----:B------:R-:W-:-:S02]  /*4420*/  VIADD R10, R0, 0x5b ;  /* 0x0000005b000a7836 */ /* 0x000fc40000000000 */
[C---:B------:R-:W-:Y:S02]  /*4430*/  VIADD R9, R0.reuse, 0x5a ;  /* 0x0000005a00097836 */ /* 0x040fe40000000000 */
[C---:B------:R-:W-:Y:S01]  /*4440*/  VIADD R11, R0.reuse, 0x5c ;  /* 0x0000005c000b7836 */ /* 0x040fe20000000000 */
[----:B------:R-:W-:Y:S01]  /*4450*/  IABS R165, R10 ;  /* 0x0000000a00a57213 */ /* 0x000fe20000000000 */
[----:B------:R-:W-:Y:S01]  /*4460*/  VIADD R12, R0, 0x5d ;  /* 0x0000005d000c7836 */ /* 0x000fe20000000000 */
[----:B------:R-:W-:Y:S01]  /*4470*/  IABS R163, R9 ;  /* 0x0000000900a37213 */ /* 0x000fe20000000000 */
[----:B------:R-:W-:Y:S01]  /*4480*/  @!P3 IMAD.MOV R151, RZ, RZ, -R151 ;  /* 0x000000ffff97b224 */ /* 0x000fe200078e0a97 */
[----:B------:R-:W-:Y:S01]  /*4490*/  IABS R167, R11 ;  /* 0x0000000b00a77213 */ /* 0x000fe20000000000 */
[----:B------:R-:W-:Y:S01]  /*44a0*/  IMAD.HI.U32 R3, R5, R165, RZ ;  /* 0x000000a505037227 */ /* 0x000fe200078e00ff */
[----:B------:R-:W-:-:S03]  /*44b0*/  IABS R169, R12 ;  /* 0x0000000c00a97213 */ /* 0x000fc60000000000 */
[--C-:B------:R-:W-:Y:S02]  /*44c0*/  @!P4 IMAD.IADD R155, R155, 0x1, -R4.reuse ;  /* 0x000000019b9bc824 */ /* 0x100fe400078e0a04 */
[----:B------:R-:W-:Y:S01]  /*44d0*/  @!P2 IMAD.IADD R161, R161, 0x1, -R4 ;  /* 0x00000001a1a1a824 */ /* 0x000fe200078e0a04 */
[----:B------:R-:W-:Y:S01]  /*44e0*/  ISETP.GE.AND P2, PT, R9, RZ, PT ;  /* 0x000000ff0900720c */ /* 0x000fe20003f46270 */
[----:B------:R-:W-:Y:S01]  /*44f0*/  IMAD.HI.U32 R7, R5, R163, RZ ;  /* 0x000000a305077227 */ /* 0x000fe200078e00ff */
[C---:B------:R-:W-:Y:S02]  /*4500*/  ISETP.GT.U32.AND P4, PT, R4.reuse, R155, PT ;  /* 0x0000009b0400720c */ /* 0x040fe40003f84070 */
[----:B------:R-:W-:Y:S01]  /*4510*/  ISETP.GT.U32.AND P3, PT, R4, R161, PT ;  /* 0x000000a10400720c */ /* 0x000fe20003f64070 */
[----:B------:R-:W-:Y:S02]  /*4520*/  IMAD.MOV R3, RZ, RZ, -R3 ;  /* 0x000000ffff037224 */ /* 0x000fe400078e0a03 */
[----:B------:R-:W-:-:S02]  /*4530*/  IMAD.MOV R7, RZ, RZ, -R7 ;  /* 0x000000ffff077224 */ /* 0x000fc400078e0a07 */
[----:B------:R-:W-:Y:S02]  /*4540*/  IMAD R165, R4, R3, R165 ;  /* 0x0000000304a57224 */ /* 0x000fe400078e02a5 */
[----:B------:R-:W-:-:S04]  /*4550*/  IMAD.HI.U32 R3, R5, R167, RZ ;  /* 0x000000a705037227 */ /* 0x000fc800078e00ff */
        /* <DEDUP_REMOVED lines=8> */
[----:B------:R-:W-:Y:S01]  /*45e0*/  @!P3 IMAD.IADD R161, R161, 0x1, -R4 ;  /* 0x00000001a1a1b824 */ /* 0x000fe200078e0a04 */
[----:B------:R-:W-:Y:S01]  /*45f0*/  ISETP.GT.U32.AND P3, PT, R4, R167, PT ;  /* 0x000000a70400720c */ /* 0x000fe20003f64070 */
[----:B------:R-:W-:-:S02]  /*4600*/  VIADD R13, R0, 0x5e ;  /* 0x0000005e000d7836 */ /* 0x000fc40000000000 */
[----:B------:R-:W-:Y:S02]  /*4610*/  @!P5 IMAD.IADD R153, R153, 0x1, -R4 ;  /* 0x000000019999d824 */ /* 0x000fe400078e0a04 */
[----:B------:R-:W-:Y:S01]  /*4620*/  @!P6 IMAD.MOV R155, RZ, RZ, -R155 ;  /* 0x000000ffff9be224 */ /* 0x000fe200078e0a9b */
[----:B------:R-:W-:Y:S01]  /*4630*/  ISETP.GT.U32.AND P6, PT, R4, R169, PT ;  /* 0x000000a90400720c */ /* 0x000fe20003fc4070 */
[----:B------:R-:W-:Y:S01]  /*4640*/  VIADD R7, R0, 0x5f ;  /* 0x0000005f00077836 */ /* 0x000fe20000000000 */
[----:B------:R-:W-:Y:S01]  /*4650*/  IABS R204, R13 ;  /* 0x0000000d00cc7213 */ /* 0x000fe20000000000 */
[----:B------:R-:W-:Y:S01]  /*4660*/  @!P1 IMAD.MOV R161, RZ, RZ, -R161 ;  /* 0x000000ffffa19224 */ /* 0x000fe200078e0aa1 */
[----:B------:R-:W-:Y:S01]  /*4670*/  ISETP.GT.U32.AND P5, PT, R4, R153, PT ;  /* 0x000000990400720c */ /* 0x000fe20003fa4070 */
[----:B------:R-:W-:Y:S01]  /*4680*/  VIADD R9, R0, 0x61 ;  /* 0x0000006100097836 */ /* 0x000fe20000000000 */
[----:B------:R-:W-:Y:S01]  /*4690*/  IABS R206, R7 ;  /* 0x0000000700ce7213 */ /* 0x000fe20000000000 */
[----:B------:R-:W-:Y:S01]  /*46a0*/  IMAD.HI.U32 R8, R5, R204, RZ ;  /* 0x000000cc05087227 */ /* 0x000fe200078e00ff */
[----:B------:R-:W-:-:S02]  /*46b0*/  ISETP.GE.AND P1, PT, R11, RZ, PT ;  /* 0x000000ff0b00720c */ /* 0x000fc40003f26270 */
[----:B------:R-:W-:Y:S01]  /*46c0*/  IABS R214, R9 ;  /* 0x0000000900d67213 */ /* 0x000fe20000000000 */
[----:B------:R-:W-:Y:S01]  /*46d0*/  @!P3 IMAD.IADD R167, R167, 0x1, -R4 ;  /* 0x00000001a7a7b824 */ /* 0x000fe200078e0a04 */
[----:B------:R-:W-:Y:S01]  /*46e0*/  ISETP.GE.AND P3, PT, R13, RZ, PT ;  /* 0x000000ff0d00720c */ /* 0x000fe20003f66270 */
[----:B------:R-:W-:Y:S02]  /*46f0*/  IMAD.MOV R3, RZ, RZ, -R8 ;  /* 0x000000ffff037224 */ /* 0x000fe400078e0a08 */
[----:B------:R-:W-:Y:S01]  /*4700*/  @!P6 IMAD.IADD R169, R169, 0x1, -R4 ;  /* 0x00000001a9a9e824 */ /* 0x000fe200078e0a04 */
[C---:B------:R-:W-:Y:S01]  /*4710*/  ISETP.GT.U32.AND P6, PT, R4.reuse, R167, PT ;  /* 0x000000a70400720c */ /* 0x040fe20003fc4070 */
[----:B------:R-:W-:Y:S02]  /*4720*/  IMAD R204, R4, R3, R204 ;  /* 0x0000000304cc7224 */ /* 0x000fe400078e02cc */
[----:B------:R-:W-:-:S04]  /*4730*/  IMAD.HI.U32 R3, R5, R206, RZ ;  /* 0x000000ce05037227 */ /* 0x000fc800078e00ff */
[----:B------:R-:W-:Y:S01]  /*4740*/  @!P5 IMAD.IADD R153, R153, 0x1, -R4 ;  /* 0x000000019999d824 */ /* 0x000fe200078e0a04 */
[----:B------:R-:W-:Y:S01]  /*4750*/  ISETP.GT.U32.AND P5, PT, R4, R163, PT ;  /* 0x000000a30400720c */ /* 0x000fe20003fa4070 */
[----:B------:R-:W-:Y:S02]  /*4760*/  IMAD.MOV R3, RZ, RZ, -R3 ;  /* 0x000000ffff037224 */ /* 0x000fe400078e0a03 */
[----:B------:R-:W-:Y:S02]  /*4770*/  VIADD R8, R0, 0x60 ;  /* 0x0000006000087836 */ /* 0x000fe40000000000 */
[C---:B------:R-:W-:Y:S02]  /*4780*/  IMAD R206, R4.reuse, R3, R206 ;  /* 0x0000000304ce7224 */ /* 0x040fe400078e02ce */
[--C-:B------:R-:W-:Y:S01]  /*4790*/  @!P6 IMAD.IADD R167, R167, 0x1, -R4.reuse ;  /* 0x00000001a7a7e824 */ /* 0x100fe200078e0a04 */
[----:B------:R-:W-:Y:S01]  /*47a0*/  IABS R208, R8 ;  /* 0x0000000800d07213 */ /* 0x000fe20000000000 */
[----:B------:R-:W-:Y:S01]  /*47b0*/  @!P0 IMAD.MOV R153, RZ, RZ, -R153 ;  /* 0x000000ffff998224 */ /* 0x000fe200078e0a99 */
[----:B------:R-:W-:Y:S01]  /*47c0*/  ISETP.GT.U32.AND P6, PT, R4, R206, PT ;  /* 0x000000ce0400720c */ /* 0x000fe20003fc4070 */
[----:B------:R-:W-:-:S02]  /*47d0*/  @!P4 IMAD.IADD R165, R165, 0x1, -R4 ;  /* 0x00000001a5a5c824 */ /* 0x000fc400078e0a04 */
[--C-:B------:R-:W-:Y:S01]  /*47e0*/  @!P5 IMAD.IADD R163, R163, 0x1, -R4.reuse ;  /* 0x00000001a3a3d824 */ /* 0x100fe200078e0a04 */
[----:B------:R-:W-:Y:S01]  /*47f0*/  ISETP.GE.AND P5, PT, R10, RZ, PT ;  /* 0x000000ff0a00720c */ /* 0x000fe20003fa6270 */
[----:B------:R-:W-:Y:S01]  /*4800*/  IMAD.HI.U32 R3, R5, R208, RZ ;  /* 0x000000d005037227 */ /* 0x000fe200078e00ff */
[C---:B------:R-:W-:Y:S02]  /*4810*/  ISETP.GT.U32.AND P4, PT, R4.reuse, R165, PT ;  /* 0x000000a50400720c */ /* 0x040fe40003f84070 */
[----:B------:R-:W-:Y:S01]  /*4820*/  ISETP.GT.U32.AND P0, PT, R4, R163, PT ;  /* 0x000000a30400720c */ /* 0x000fe20003f04070 */
[----:B------:R-:W-:Y:S02]  /*4830*/  IMAD.MOV R3, RZ, RZ, -R3 ;  /* 0x000000ffff037224 */ /* 0x000fe400078e0a03 */
[----:B------:R-:W-:Y:S02]  /*4840*/  @!P1 IMAD.MOV R167, RZ, RZ, -R167 ;  /* 0x000000ffffa79224 */ /* 0x000fe400078e0aa7 */
[----:B------:R-:W-:-:S02]  /*4850*/  @!P6 IMAD.IADD R206, R206, 0x1, -R4 ;  /* 0x00000001cecee824 */ /* 0x000fc400078e0a04 */
[C---:B------:R-:W-:Y:S02]  /*4860*/  IMAD R208, R4.reuse, R3, R208 ;  /* 0x0000000304d07224 */ /* 0x040fe400078e02d0 */
[----:B------:R-:W-:Y:S01]  /*4870*/  IMAD.HI.U32 R3, R5, R214, RZ ;  /* 0x000000d605037227 */ /* 0x000fe200078e00ff */
[C---:B------:R-:W-:Y:S02]  /*4880*/  ISETP.GT.U32.AND P1, PT, R4.reuse, R206, PT ;  /* 0x000000ce0400720c */ /* 0x040fe40003f24070 */
[C---:B------:R-:W-:Y:S01]  /*4890*/  ISETP.GT.U32.AND P6, PT, R4.reuse, R208, PT ;  /* 0x000000d00400720c */ /* 0x040fe20003fc4070 */
[----:B------:R-:W-:Y:S01]  /*48a0*/  @!P0 IMAD.IADD R163, R163, 0x1, -R4 ;  /* 0x00000001a3a38824 */ /* 0x000fe200078e0a04 */
[C---:B------:R-:W-:Y:S01]  /*48b0*/  ISETP.GT.U32.AND P0, PT, R4.reuse, R204, PT ;  /* 0x000000cc0400720c */ /* 0x040fe20003f04070 */
[----:B------:R-:W-:Y:S02]  /*48c0*/  IMAD.MOV R3, RZ, RZ, -R3 ;  /* 0x000000ffff037224 */ /* 0x000fe400078e0a03 */
[----:B------:R-:W-:Y:S01]  /*48d0*/  @!P2 IMAD.MOV R163, RZ, RZ, -R163 ;  /* 0x000000ffffa3a224 */ /* 0x000fe200078e0aa3 */
[C---:B------:R-:W-:Y:S01]  /*48e0*/  ISETP.GT.U32.AND P2, PT, R4.reuse, R169, PT ;  /* 0x000000a90400720c */ /* 0x040fe20003f44070 */
[----:B------:R-:W-:-:S02]  /*48f0*/  IMAD R214, R4, R3, R214 ;  /* 0x0000000304d67224 */ /* 0x000fc400078e02d6 */
[--C-:B------:R-:W-:Y:S01]  /*4900*/  @!P4 IMAD.IADD R165, R165, 0x1, -R4.reuse ;  /* 0x00000001a5a5c824 */ /* 0x100fe200078e0a04 */
[----:B------:R-:W-:Y:S01]  /*4910*/  ISETP.GE.AND P4, PT, R12, RZ, PT ;  /* 0x000000ff0c00720c */ /* 0x000fe20003f86270 */
[--C-:B------:R-:W-:Y:S01]  /*4920*/  @!P1 IMAD.IADD R206, R206, 0x1, -R4.reuse ;  /* 0x00000001cece9824 */ /* 0x100fe200078e0a04 */
[----:B------:R-:W-:Y:S01]  /*4930*/  ISETP.GT.U32.AND P1, PT, R4, R214, PT ;  /* 0x000000d60400720c */ /* 0x000fe20003f24070 */
[----:B------:R-:W-:Y:S01]  /*4940*/  @!P5 IMAD.MOV R165, RZ, RZ, -R165 ;  /* 0x000000ffffa5d224 */ /* 0x000fe200078e0aa5 */
[----:B------:R-:W-:Y:S01]  /*4950*/  ISETP.GE.AND P5, PT, R7, RZ, PT ;  /* 0x000000ff0700720c */ /* 0x000fe20003fa6270 */
[--C-:B------:R-:W-:Y:S02]  /*4960*/  @!P0 IMAD.IADD R204, R204, 0x1, -R4.reuse ;  /* 0x00000001cccc8824 */ /* 0x100fe400078e0a04 */
[----:B------:R-:W-:Y:S02]  /*4970*/  VIADD R7, R0, 0x62 ;  /* 0x0000006200077836 */ /* 0x000fe40000000000 */
[--C-:B------:R-:W-:Y:S01]  /*4980*/  @!P2 IMAD.IADD R169, R169, 0x1, -R4.reuse ;  /* 0x00000001a9a9a824 */ /* 0x100fe200078e0a04 */
[----:B------:R-:W-:Y:S01]  /*4990*/  ISETP.GE.AND P2, PT, R8, RZ, PT ;  /* 0x000000ff0800720c */ /* 0x000fe20003f46270 */
[----:B------:R-:W-:Y:S01]  /*49a0*/  VIADD R8, R0, 0x63 ;  /* 0x0000006300087836 */ /* 0x000fe20000000000 */
[----:B------:R-:W-:Y:S01]  /*49b0*/  ISETP.GT.U32.AND P0, PT, R4, R204, PT ;  /* 0x000000cc0400720c */ /* 0x000fe20003f04070 */
[----:B------:R-:W-:Y:S01]  /*49c0*/  @!P4 IMAD.MOV R169, RZ, RZ, -R169 ;  /* 0x000000ffffa9c224 */ /* 0x000fe200078e0aa9 */
[----:B------:R-:W-:Y:S01]  /*49d0*/  ISETP.GE.AND P4, PT, R7, RZ, PT ;  /* 0x000000ff0700720c */ /* 0x000fe20003f86270 */
[--C-:B------:R-:W-:Y:S01]  /*49e0*/  @!P1 IMAD.IADD R214, R214, 0x1, -R4.reuse ;  /* 0x00000001d6d69824 */ /* 0x100fe200078e0a04 */
[----:B------:R-:W-:Y:S01]  /*49f0*/  IABS R218, R8 ;  /* 0x0000000800da7213 */ /* 0x000fe20000000000 */
[----:B------:R-:W-:Y:S01]  /*4a00*/  VIADD R10, R0, 0x66 ;  /* 0x00000066000a7836 */ /* 0x000fe20000000000 */
[----:B------:R-:W-:Y:S01]  /*4a10*/  IABS R216, R7 ;  /* 0x0000000700d87213 */ /* 0x000fe20000000000 */
[----:B------:R-:W-:Y:S01]  /*4a20*/  @!P6 IMAD.IADD R208, R208, 0x1, -R4 ;  /* 0x00000001d0d0e824 */ /* 0x000fe200078e0a04 */
[----:B------:R-:W-:Y:S01]  /*4a30*/  ISETP.GT.U32.AND P1, PT, R4, R214, PT ;  /* 0x000000d60400720c */ /* 0x000fe20003f24070 */
[----:B------:R-:W-:Y:S01]  /*4a40*/  IMAD.HI.U32 R7, R5, R218, RZ ;  /* 0x000000da05077227 */ /* 0x000fe200078e00ff */
[----:B------:R-:W-:-:S02]  /*4a50*/  IABS R224, R10 ;  /* 0x0000000a00e07213 */ /* 0x000fc40000000000 */
[----:B------:R-:W-:Y:S01]  /*4a60*/  ISETP.GT.U32.AND P6, PT, R4, R208, PT ;  /* 0x000000d00400720c */ /* 0x000fe20003fc4070 */
[----:B------:R-:W-:Y:S02]  /*4a70*/  IMAD.MOV R7, RZ, RZ, -R7 ;  /* 0x000000ffff077224 */ /* 0x000fe400078e0a07 */
[----:B------:R-:W-:Y:S01]  /*4a80*/  @!P0 IMAD.IADD R204, R204, 0x1, -R4 ;  /* 0x00000001cccc8824 */ /* 0x000fe200078e0a04 */
[----:B------:R-:W-:Y:S01]  /*4a90*/  ISETP.GE.AND P0, PT, R9, RZ, PT ;  /* 0x000000ff0900720c */ /* 0x000fe20003f06270 */
[----:B------:R-:W-:Y:S02]  /*4aa0*/  IMAD R218, R4, R7, R218 ;  /* 0x0000000704da7224 */ /* 0x000fe400078e02da */
[----:B------:R-:W-:Y:S01]  /*4ab0*/  @!P3 IMAD.MOV R204, RZ, RZ, -R204 ;  /* 0x000000ffffccb224 */ /* 0x000fe200078e0acc */
[----:B------:R-:W-:Y:S01]  /*4ac0*/  ISETP.GE.AND P3, PT, R8, RZ, PT ;  /* 0x000000ff0800720c */ /* 0x000fe20003f66270 */
[----:B------:R-:W-:Y:S02]  /*4ad0*/  VIADD R8, R0, 0x64 ;  /* 0x0000006400087836 */ /* 0x000fe40000000000 */
[----:B------:R-:W-:Y:S01]  /*4ae0*/  @!P1 IMAD.IADD R214, R214, 0x1, -R4 ;  /* 0x00000001d6d69824 */ /* 0x000fe200078e0a04 */
[----:B------:R-:W-:Y:S01]  /*4af0*/  ISETP.GT.U32.AND P1, PT, R4, R218, PT ;  /* 0x000000da0400720c */ /* 0x000fe20003f24070 */
[----:B------:R-:W-:Y:S01]  /*4b00*/  IMAD.HI.U32 R3, R5, R216, RZ ;  /* 0x000000d805037227 */ /* 0x000fe200078e00ff */
[----:B------:R-:W-:-:S03]  /*4b10*/  IABS R220, R8 ;  /* 0x0000000800dc7213 */ /* 0x000fc60000000000 */
[----:B------:R-:W-:Y:S02]  /*4b20*/  IMAD.MOV R9, RZ, RZ, -R3 ;  /* 0x000000ffff097224 */ /* 0x000fe400078e0a03 */
[----:B------:R-:W-:-:S04]  /*4b30*/  IMAD.HI.U32 R3, R5, R220, RZ ;  /* 0x000000dc05037227 */ /* 0x000fc800078e00ff */
[----:B------:R-:W-:Y:S02]  /*4b40*/  IMAD.MOV R7, RZ, RZ, -R3 ;  /* 0x000000ffff077224 */ /* 0x000fe400078e0a03 */
[----:B------:R-:W-:Y:S02]  /*4b50*/  @!P1 IMAD.IADD R218, R218, 0x1, -R4 ;  /* 0x00000001dada9824 */ /* 0x000fe400078e0a04 */
[----:B------:R-:W-:Y:S02]  /*4b60*/  IMAD R220, R4, R7, R220 ;  /* 0x0000000704dc7224 */ /* 0x000fe400078e02dc */
[----:B------:R-:W-:Y:S01]  /*4b70*/  VIADD R7, R0, 0x65 ;  /* 0x0000006500077836 */ /* 0x000fe20000000000 */
[C---:B------:R-:W-:Y:S01]  /*4b80*/  ISETP.GT.U32.AND P1, PT, R4.reuse, R218, PT ;  /* 0x000000da0400720c */ /* 0x040fe20003f24070 */
[----:B------:R-:W-:Y:S01]  /*4b90*/  @!P0 IMAD.MOV R214, RZ, RZ, -R214 ;  /* 0x000000ffffd68224 */ /* 0x000fe200078e0ad6 */
[C---:B------:R-:W-:Y:S01]  /*4ba0*/  ISETP.GT.U32.AND P0, PT, R4.reuse, R220, PT ;  /* 0x000000dc0400720c */ /* 0x040fe20003f04070 */
[----:B------:R-:W-:Y:S01]  /*4bb0*/  IMAD R216, R4, R9, R216 ;  /* 0x0000000904d87224 */ /* 0x000fe200078e02d8 */
[----:B------:R-:W-:Y:S01]  /*4bc0*/  IABS R222, R7 ;  /* 0x0000000700de7213 */ /* 0x000fe20000000000 */
[----:B------:R-:W-:-:S04]  /*4bd0*/  IMAD.HI.U32 R9, R5, R224, RZ ;  /* 0x000000e005097227 */ /* 0x000fc800078e00ff */
[----:B------:R-:W-:Y:S01]  /*4be0*/  @!P5 IMAD.MOV R206, RZ, RZ, -R206 ;  /* 0x000000ffffced224 */ /* 0x000fe200078e0ace */
[----:B------:R-:W-:Y:S01]  /*4bf0*/  ISETP.GE.AND P5, PT, R8, RZ, PT ;  /* 0x000000ff0800720c */ /* 0x000fe20003fa6270 */
[----:B------:R-:W-:Y:S01]  /*4c00*/  VIADD R12, R0, 0x67 ;  /* 0x00000067000c7836 */ /* 0x000fe20000000000 */
[----:B------:R-:W-:Y:S01]  /*4c10*/  SHF.R.U32.HI R8, RZ, 0x6, R90 ;  /* 0x00000006ff087819 */ /* 0x000fe2000001165a */
[----:B------:R-:W-:Y:S02]  /*4c20*/  IMAD.MOV R9, RZ, RZ, -R9 ;  /* 0x000000ffff097224 */ /* 0x000fe400078e0a09 */
[----:B------:R-:W-:Y:S01]  /*4c30*/  @!P1 IMAD.IADD R218, R218, 0x1, -R4 ;  /* 0x00000001dada9824 */ /* 0x000fe200078e0a04 */
[----:B------:R-:W-:Y:S01]  /*4c40*/  SGXT.U32 R3, R8, 0x1 ;  /* 0x000000010803781a */ /* 0x000fe20000000000 */
[----:B------:R-:W-:Y:S01]  /*4c50*/  IMAD.HI.U32 R8, R5, R222, RZ ;  /* 0x000000de05087227 */ /* 0x000fe200078e00ff */
[----:B------:R-:W-:-:S03]  /*4c60*/  IABS R225, R12 ;  /* 0x0000000c00e17213 */ /* 0x000fc60000000000 */
[----:B------:R-:W-:Y:S01]  /*4c70*/  IMAD R224, R4, R9, R224 ;  /* 0x0000000904e07224 */ /* 0x000fe200078e02e0 */
[----:B------:R1:W-:Y:S01]  /*4c80*/  STL.64 [R1+0xa10], R2 ;  /* 0x000a100201007387 */ /* 0x0003e20000100a00 */
[----:B------:R-:W-:Y:S02]  /*4c90*/  IMAD.MOV R11, RZ, RZ, -R8 ;  /* 0x000000ffff0b7224 */ /* 0x000fe400078e0a08 */
[----:B------:R-:W-:Y:S02]  /*4ca0*/  @!P0 IMAD.IADD R220, R220, 0x1, -R4 ;  /* 0x00000001dcdc8824 */ /* 0x000fe400078e0a04 */
[----:B------:R-:W-:Y:S01]  /*4cb0*/  @!P3 IMAD.MOV R218, RZ, RZ, -R218 ;  /* 0x000000ffffdab224 */ /* 0x000fe200078e0ada */
[C---:B------:R-:W-:Y:S01]  /*4cc0*/  ISETP.GT.U32.AND P3, PT, R4.reuse, R224, PT ;  /* 0x000000e00400720c */ /* 0x040fe20003f64070 */
[----:B------:R-:W-:Y:S01]  /*4cd0*/  IMAD.HI.U32 R8, R5, R225, RZ ;  /* 0x000000e105087227 */ /* 0x000fe200078e00ff */
[----:B------:R-:W-:-:S03]  /*4ce0*/  ISETP.GT.U32.AND P0, PT, R4, R220, PT ;  /* 0x000000dc0400720c */ /* 0x000fc60003f04070 */
[----:B------:R-:W-:Y:S01]  /*4cf0*/  @!P6 IMAD.IADD R208, R208, 0x1, -R4 ;  /* 0x00000001d0d0e824 */ /* 0x000fe200078e0a04 */
[C---:B------:R-:W-:Y:S01]  /*4d00*/  ISETP.GT.U32.AND P6, PT, R4.reuse, R216, PT ;  /* 0x000000d80400720c */ /* 0x040fe20003fc4070 */
[----:B------:R-:W-:Y:S01]  /*4d10*/  IMAD R222, R4, R11, R222 ;  /* 0x0000000b04de7224 */ /* 0x000fe200078e02de */
[----:B-1----:R-:W-:Y:S01]  /*4d20*/  LOP3.LUT R2, R90, 0x7f, RZ, 0xc0, !PT ;  /* 0x0000007f5a027812 */ /* 0x002fe200078ec0ff */
[----:B------:R-:W-:Y:S02]  /*4d30*/  IMAD.MOV R8, RZ, RZ, -R8 ;  /* 0x000000ffff087224 */ /* 0x000fe400078e0a08 */
[----:B------:R-:W-:Y:S01]  /*4d40*/  @!P2 IMAD.MOV R208, RZ, RZ, -R208 ;  /* 0x000000ffffd0a224 */ /* 0x000fe200078e0ad0 */
[C---:B------:R-:W-:Y:S01]  /*4d50*/  ISETP.GT.U32.AND P1, PT, R4.reuse, R222, PT ;  /* 0x000000de0400720c */ /* 0x040fe20003f24070 */
[----:B------:R-:W-:Y:S01]  /*4d60*/  IMAD R225, R4, R8, R225 ;  /* 0x0000000804e17224 */ /* 0x000fe200078e02e1 */
[----:B------:R-:W-:Y:S01]  /*4d70*/  ISETP.GE.AND P2, PT, R7, RZ, PT ;  /* 0x000000ff0700720c */ /* 0x000fe20003f46270 */
[----:B------:R-:W-:-:S02]  /*4d80*/  VIADD R8, R0, 0x68 ;  /* 0x0000006800087836 */ /* 0x000fc40000000000 */
[--C-:B------:R-:W-:Y:S02]  /*4d90*/  @!P3 IMAD.IADD R224, R224, 0x1, -R4.reuse ;  /* 0x00000001e0e0b824 */ /* 0x100fe400078e0a04 */
[--C-:B------:R-:W-:Y:S01]  /*4da0*/  @!P6 IMAD.IADD R216, R216, 0x1, -R4.reuse ;  /* 0x00000001d8d8e824 */ /* 0x100fe200078e0a04 */
[----:B------:R-:W-:Y:S01]  /*4db0*/  IABS R227, R8 ;  /* 0x0000000800e37213 */ /* 0x000fe20000000000 */
[--C-:B------:R-:W-:Y:S01]  /*4dc0*/  @!P0 IMAD.IADD R220, R220, 0x1, -R4.reuse ;  /* 0x00000001dcdc8824 */ /* 0x100fe200078e0a04 */
[----:B------:R-:W-:Y:S01]  /*4dd0*/  ISETP.GE.AND P0, PT, R8, RZ, PT ;  /* 0x000000ff0800720c */ /* 0x000fe20003f06270 */
[----:B------:R-:W-:Y:S01]  /*4de0*/  VIADD R11, R0, 0x6b ;  /* 0x0000006b000b7836 */ /* 0x000fe20000000000 */
[C---:B------:R-:W-:Y:S01]  /*4df0*/  ISETP.GT.U32.AND P3, PT, R4.reuse, R224, PT ;  /* 0x000000e00400720c */ /* 0x040fe20003f64070 */
[----:B------:R-:W-:Y:S01]  /*4e00*/  IMAD.HI.U32 R8, R5, R227, RZ ;  /* 0x000000e305087227 */ /* 0x000fe200078e00ff */
[----:B------:R-:W-:Y:S02]  /*4e10*/  ISETP.GT.U32.AND P6, PT, R4, R216, PT ;  /* 0x000000d80400720c */ /* 0x000fe40003fc4070 */
[----:B------:R-:W-:Y:S01]  /*4e20*/  IABS R230, R11 ;  /* 0x0000000b00e67213 */ /* 0x000fe20000000000 */
[----:B------:R-:W-:-:S02]  /*4e30*/  @!P1 IMAD.IADD R222, R222, 0x1, -R4 ;  /* 0x00000001dede9824 */ /* 0x000fc400078e0a04 */
[----:B------:R-:W-:Y:S02]  /*4e40*/  IMAD.MOV R8, RZ, RZ, -R8 ;  /* 0x000000ffff087224 */ /* 0x000fe400078e0a08 */
[----:B------:R-:W-:Y:S01]  /*4e50*/  @!P5 IMAD.MOV R220, RZ, RZ, -R220 ;  /* 0x000000ffffdcd224 */ /* 0x000fe200078e0adc */
[C---:B------:R-:W-:Y:S01]  /*4e60*/  ISETP.GT.U32.AND P1, PT, R4.reuse, R222, PT ;  /* 0x000000de0400720c */ /* 0x040fe20003f24070 */
[C---:B------:R-:W-:Y:S01]  /*4e70*/  IMAD R227, R4.reuse, R8, R227 ;  /* 0x0000000804e37224 */ /* 0x040fe200078e02e3 */
[----:B------:R-:W-:Y:S01]  /*4e80*/  ISETP.GT.U32.AND P5, PT, R4, R225, PT ;  /* 0x000000e10400720c */ /* 0x000fe20003fa4070 */
[--C-:B------:R-:W-:Y:S02]  /*4e90*/  @!P3 IMAD.IADD R224, R224, 0x1, -R4.reuse ;  /* 0x00000001e0e0b824 */ /* 0x100fe400078e0a04 */
[----:B------:R-:W-:Y:S01]  /*4ea0*/  @!P6 IMAD.IADD R216, R216, 0x1, -R4 ;  /* 0x00000001d8d8e824 */ /* 0x000fe200078e0a04 */
[----:B------:R-:W-:Y:S01]  /*4eb0*/  ISETP.GT.U32.AND P3, PT, R4, R227, PT ;  /* 0x000000e30400720c */ /* 0x000fe20003f64070 */
[----:B------:R-:W-:Y:S01]  /*4ec0*/  IMAD R16, R3, UR8, RZ ;  /* 0x0000000803107c24 */ /* 0x000fe2000f8e02ff */
[----:B------:R-:W-:Y:S01]  /*4ed0*/  ISETP.GE.AND P6, PT, R10, RZ, PT ;  /* 0x000000ff0a00720c */ /* 0x000fe20003fc6270 */
[----:B------:R-:W-:-:S02]  /*4ee0*/  VIADD R10, R0, 0x69 ;  /* 0x00000069000a7836 */ /* 0x000fc40000000000 */
[----:B------:R-:W-:Y:S01]  /*4ef0*/  @!P4 IMAD.MOV R216, RZ, RZ, -R216 ;  /* 0x000000ffffd8c224 */ /* 0x000fe200078e0ad8 */
[----:B------:R-:W-:Y:S01]  /*4f00*/  ISETP.GE.AND P4, PT, R12, RZ, PT ;  /* 0x000000ff0c00720c */ /* 0x000fe20003f86270 */
[--C-:B------:R-:W-:Y:S01]  /*4f10*/  @!P1 IMAD.IADD R222, R222, 0x1, -R4.reuse ;  /* 0x00000001dede9824 */ /* 0x100fe200078e0a04 */
[----:B------:R-:W-:Y:S01]  /*4f20*/  IABS R228, R10 ;  /* 0x0000000a00e47213 */ /* 0x000fe20000000000 */
[--C-:B------:R-:W-:Y:S01]  /*4f30*/  @!P5 IMAD.IADD R225, R225, 0x1, -R4.reuse ;  /* 0x00000001e1e1d824 */ /* 0x100fe200078e0a04 */
[----:B------:R-:W-:Y:S01]  /*4f40*/  ISETP.GE.AND P1, PT, R10, RZ, PT ;  /* 0x000000ff0a00720c */ /* 0x000fe20003f26270 */
[----:B------:R-:W-:Y:S02]  /*4f50*/  VIADD R10, R0, 0x6a ;  /* 0x0000006a000a7836 */ /* 0x000fe40000000000 */
[----:B------:R-:W-:Y:S01]  /*4f60*/  @!P3 IMAD.IADD R227, R227, 0x1, -R4 ;  /* 0x00000001e3e3b824 */ /* 0x000fe200078e0a04 */
[----:B------:R-:W-:Y:S01]  /*4f70*/  ISETP.GT.U32.AND P5, PT, R4, R225, PT ;  /* 0x000000e10400720c */ /* 0x000fe20003fa4070 */
[----:B------:R-:W-:Y:S01]  /*4f80*/  IMAD.HI.U32 R9, R5, R228, RZ ;  /* 0x000000e405097227 */ /* 0x000fe200078e00ff */
[----:B------:R-:W-:-:S02]  /*4f90*/  IABS R229, R10 ;  /* 0x0000000a00e57213 */ /* 0x000fc40000000000 */
[----:B------:R-:W-:Y:S01]  /*4fa0*/  ISETP.GT.U32.AND P3, PT, R4, R227, PT ;  /* 0x000000e30400720c */ /* 0x000fe20003f64070 */
[----:B------:R-:W-:Y:S02]  /*4fb0*/  IMAD.MOV R9, RZ, RZ, -R9 ;  /* 0x000000ffff097224 */ /* 0x000fe400078e0a09 */
[----:B------:R-:W-:-:S04]  /*4fc0*/  IMAD.HI.U32 R8, R5, R229, RZ ;  /* 0x000000e505087227 */ /* 0x000fc800078e00ff */
[----:B------:R-:W-:Y:S02]  /*4fd0*/  IMAD.MOV R8, RZ, RZ, -R8 ;  /* 0x000000ffff087224 */ /* 0x000fe400078e0a08 */
[C---:B------:R-:W-:Y:S02]  /*4fe0*/  IMAD R228, R4.reuse, R9, R228 ;  /* 0x0000000904e47224 */ /* 0x040fe400078e02e4 */
[C---:B------:R-:W-:Y:S02]  /*4ff0*/  IMAD R229, R4.reuse, R8, R229 ;  /* 0x0000000804e57224 */ /* 0x040fe400078e02e5 */
[----:B------:R-:W-:Y:S02]  /*5000*/  @!P3 IMAD.IADD R227, R227, 0x1, -R4 ;  /* 0x00000001e3e3b824 */ /* 0x000fe400078e0a04 */
[----:B------:R-:W-:Y:S01]  /*5010*/  @!P2 IMAD.MOV R222, RZ, RZ, -R222 ;  /* 0x000000ffffdea224 */ /* 0x000fe200078e0ade */
[C---:B------:R-:W-:Y:S01]  /*5020*/  ISETP.GT.U32.AND P3, PT, R4.reuse, R229, PT ;  /* 0x000000e50400720c */ /* 0x040fe20003f64070 */
[----:B------:R-:W-:Y:S01]  /*5030*/  IMAD.HI.U32 R9, R5, R230, RZ ;  /* 0x000000e605097227 */ /* 0x000fe200078e00ff */
[----:B------:R-:W-:-:S03]  /*5040*/  ISETP.GT.U32.AND P2, PT, R4, R228, PT ;  /* 0x000000e40400720c */ /* 0x000fc60003f44070 */
[----:B------:R-:W-:Y:S02]  /*5050*/  IMAD.MOV R9, RZ, RZ, -R9 ;  /* 0x000000ffff097224 */ /* 0x000fe400078e0a09 */
[----:B------:R-:W-:Y:S02]  /*5060*/  VIADD R8, R0, 0x6c ;  /* 0x0000006c00087836 */ /* 0x000fe40000000000 */
[----:B------:R-:W-:Y:S02]  /*5070*/  IMAD R230, R4, R9, R230 ;  /* 0x0000000904e67224 */ /* 0x000fe400078e02e6 */
[--C-:B------:R-:W-:Y:S01]  /*5080*/  @!P5 IMAD.IADD R225, R225, 0x1, -R4.reuse ;  /* 0x00000001e1e1d824 */ /* 0x100fe200078e0a04 */
[----:B------:R-:W-:Y:S01]  /*5090*/  IABS R231, R8 ;  /* 0x0000000800e77213 */ /* 0x000fe20000000000 */
[----:B------:R-:W-:Y:S01]  /*50a0*/  VIADD R9, R0, 0x6d ;  /* 0x0000006d00097836 */ /* 0x000fe20000000000 */
[----:B------:R-:W-:Y:S01]  /*50b0*/  ISETP.GE.AND P5, PT, R11, RZ, PT ;  /* 0x000000ff0b00720c */ /* 0x000fe20003fa6270 */
[----:B------:R-:W-:-:S02]  /*50c0*/  @!P3 IMAD.IADD R229, R229, 0x1, -R4 ;  /* 0x00000001e5e5b824 */ /* 0x000fc400078e0a04 */
[----:B------:R-:W-:Y:S01]  /*50d0*/  @!P2 IMAD.IADD R228, R228, 0x1, -R4 ;  /* 0x00000001e4e4a824 */ /* 0x000fe200078e0a04 */
[----:B------:R-:W-:Y:S01]  /*50e0*/  IABS R232, R9 ;  /* 0x0000000900e87213 */ /* 0x000fe20000000000 */
[----:B------:R-:W-:Y:S01]  /*50f0*/  @!P4 IMAD.MOV R225, RZ, RZ, -R225 ;  /* 0x000000ffffe1c224 */ /* 0x000fe200078e0ae1 */
[----:B------:R-:W-:Y:S01]  /*5100*/  ISETP.GE.AND P4, PT, R8, RZ, PT ;  /* 0x000000ff0800720c */ /* 0x000fe20003f86270 */
[----:B------:R-:W-:Y:S01]  /*5110*/  IMAD.HI.U32 R8, R5, R231, RZ ;  /* 0x000000e705087227 */ /* 0x000fe200078e00ff */
[C---:B------:R-:W-:Y:S02]  /*5120*/  ISETP.GT.U32.AND P3, PT, R4.reuse, R229, PT ;  /* 0x000000e50400720c */ /* 0x040fe40003f64070 */
[----:B------:R-:W-:Y:S01]  /*5130*/  ISETP.GT.U32.AND P2, PT, R4, R228, PT ;  /* 0x000000e40400720c */ /* 0x000fe20003f44070 */
[----:B------:R-:W-:Y:S01]  /*5140*/  @!P6 IMAD.MOV R224, RZ, RZ, -R224 ;  /* 0x000000ffffe0e224 */ /* 0x000fe200078e0ae0 */
[----:B------:R-:W-:Y:S01]  /*5150*/  ISETP.GE.AND P6, PT, R10, RZ, PT ;  /* 0x000000ff0a00720c */ /* 0x000fe20003fc6270 */
[----:B------:R-:W-:Y:S01]  /*5160*/  @!P0 IMAD.MOV R227, RZ, RZ, -R227 ;  /* 0x000000ffffe38224 */ /* 0x000fe200078e0ae3 */
[----:B------:R-:W-:Y:S01]  /*5170*/  ISETP.GE.AND P0, PT, R9, RZ, PT ;  /* 0x000000ff0900720c */ /* 0x000fe20003f06270 */
[----:B------:R-:W-:-:S04]  /*5180*/  IMAD.HI.U32 R9, R5, R232, RZ ;  /* 0x000000e805097227 */ /* 0x000fc800078e00ff */
[----:B------:R-:W-:Y:S02]  /*5190*/  IMAD.MOV R8, RZ, RZ, -R8 ;  /* 0x000000ffff087224 */ /* 0x000fe400078e0a08 */
[----:B------:R-:W-:Y:S02]  /*51a0*/  IMAD.MOV R9, RZ, RZ, -R9 ;  /* 0x000000ffff097224 */ /* 0x000fe400078e0a09 */
[C---:B------:R-:W-:Y:S02]  /*51b0*/  IMAD R231, R4.reuse, R8, R231 ;  /* 0x0000000804e77224 */ /* 0x040fe400078e02e7 */
[C---:B------:R-:W-:Y:S02]  /*51c0*/  IMAD R232, R4.reuse, R9, R232 ;  /* 0x0000000904e87224 */ /* 0x040fe400078e02e8 */
[--C-:B------:R-:W-:Y:S01]  /*51d0*/  @!P3 IMAD.IADD R229, R229, 0x1, -R4.reuse ;  /* 0x00000001e5e5b824 */ /* 0x100fe200078e0a04 */
[----:B------:R-:W-:Y:S01]  /*51e0*/  ISETP.GT.U32.AND P3, PT, R4, R231, PT ;  /* 0x000000e70400720c */ /* 0x000fe20003f64070 */
[----:B------:R-:W-:Y:S01]  /*51f0*/  @!P2 IMAD.IADD R228, R228, 0x1, -R4 ;  /* 0x00000001e4e4a824 */ /* 0x000fe200078e0a04 */
[----:B------:R-:W-:Y:S01]  /*5200*/  ISETP.GT.U32.AND P2, PT, R4, R230, PT ;  /* 0x000000e60400720c */ /* 0x000fe20003f44070 */
[----:B------:R-:W-:-:S02]  /*5210*/  VIADD R10, R0, 0x6e ;  /* 0x0000006e000a7836 */ /* 0x000fc40000000000 */
[----:B------:R-:W-:Y:S01]  /*5220*/  @!P6 IMAD.MOV R229, RZ, RZ, -R229 ;  /* 0x000000ffffe5e224 */ /* 0x000fe200078e0ae5 */
[----:B------:R-:W-:Y:S01]  /*5230*/  ISETP.GT.U32.AND P6, PT, R4, R232, PT ;  /* 0x000000e80400720c */ /* 0x000fe20003fc4070 */
[----:B------:R-:W-:Y:S01]  /*5240*/  @!P1 IMAD.MOV R228, RZ, RZ, -R228 ;  /* 0x000000ffffe49224 */ /* 0x000fe200078e0ae4 */
[----:B------:R-:W-:Y:S01]  /*5250*/  ISETP.GE.AND P1, PT, R10, RZ, PT ;  /* 0x000000ff0a00720c */ /* 0x000fe20003f26270 */
[----:B------:R-:W-:Y:S01]  /*5260*/  IMAD.U32 R7, RZ, RZ, UR8 ;  /* 0x00000008ff077e24 */ /* 0x000fe2000f8e00ff */
[----:B------:R-:W-:Y:S01]  /*5270*/  IABS R233, R10 ;  /* 0x0000000a00e97213 */ /* 0x000fe20000000000 */
[----:B------:R-:W-:Y:S02]  /*5280*/  VIADD R10, R0, 0x6f ;  /* 0x0000006f000a7836 */ /* 0x000fe40000000000 */
[--C-:B------:R-:W-:Y:S02]  /*5290*/  @!P3 IMAD.IADD R231, R231, 0x1, -R4.reuse ;  /* 0x00000001e7e7b824 */ /* 0x100fe400078e0a04 */
[----:B------:R-:W-:Y:S01]  /*52a0*/  @!P2 IMAD.IADD R230, R230, 0x1, -R4 ;  /* 0x00000001e6e6a824 */ /* 0x000fe200078e0a04 */
[----:B------:R-:W-:Y:S01]  /*52b0*/  IABS R234, R10 ;  /* 0x0000000a00ea7213 */ /* 0x000fe20000000000 */
[----:B------:R-:W-:-:S02]  /*52c0*/  IMAD R202, R7, 0x2, R16 ;  /* 0x0000000207ca7824 */ /* 0x000fc400078e0210 */
[----:B------:R-:W-:Y:S01]  /*52d0*/  @!P6 IMAD.IADD R232, R232, 0x1, -R4 ;  /* 0x00000001e8e8e824 */ /* 0x000fe200078e0a04 */
[C---:B------:R-:W-:Y:S01]  /*52e0*/  ISETP.GT.U32.AND P6, PT, R4.reuse, R231, PT ;  /* 0x000000e70400720c */ /* 0x040fe20003fc4070 */
[----:B------:R-:W-:Y:S01]  /*52f0*/  IMAD.HI.U32 R14, R5, R234, RZ ;  /* 0x000000ea050e7227 */ /* 0x000fe200078e00ff */
[----:B------:R-:W-:-:S03]  /*5300*/  ISETP.GT.U32.AND P2, PT, R4, R230, PT ;  /* 0x000000e60400720c */ /* 0x000fc60003f44070 */
[----:B------:R-:W-:Y:S02]  /*5310*/  IMAD.MOV R171, RZ, RZ, -R14 ;  /* 0x000000ffffab7224 */ /* 0x000fe400078e0a0e */
[----:B------:R-:W-:-:S04]  /*5320*/  IMAD.HI.U32 R8, R5, R233, RZ ;  /* 0x000000e905087227 */ /* 0x000fc800078e00ff */
[----:B------:R-:W-:Y:S02]  /*5330*/  VIADD R16, R0, 0x70 ;  /* 0x0000007000107836 */ /* 0x000fe40000000000 */
[C---:B------:R-:W-:Y:S02]  /*5340*/  IMAD R234, R4.reuse, R171, R234 ;  /* 0x000000ab04ea7224 */ /* 0x040fe400078e02ea */
[----:B------:R-:W-:Y:S01]  /*5350*/  IMAD.MOV R8, RZ, RZ, -R8 ;  /* 0x000000ffff087224 */ /* 0x000fe200078e0a08 */
[----:B------:R-:W-:Y:S01]  /*5360*/  IABS R235, R16 ;  /* 0x0000001000eb7213 */ /* 0x000fe20000000000 */
[--C-:B------:R-:W-:Y:S01]  /*5370*/  @!P6 IMAD.IADD R231, R231, 0x1, -R4.reuse ;  /* 0x00000001e7e7e824 */ /* 0x100fe200078e0a04 */
[----:B------:R-:W-:Y:S01]  /*5380*/  ISETP.GT.U32.AND P6, PT, R4, R234, PT ;  /* 0x000000ea0400720c */ /* 0x000fe20003fc4070 */
[----:B------:R-:W-:Y:S01]  /*5390*/  @!P2 IMAD.IADD R230, R230, 0x1, -R4 ;  /* 0x00000001e6e6a824 */ /* 0x000fe200078e0a04 */
[----:B------:R-:W-:Y:S01]  /*53a0*/  ISETP.GE.AND P2, PT, R10, RZ, PT ;  /* 0x000000ff0a00720c */ /* 0x000fe20003f46270 */
[----:B------:R-:W-:-:S02]  /*53b0*/  IMAD R233, R4, R8, R233 ;  /* 0x0000000804e97224 */ /* 0x000fc400078e02e9 */
[----:B------:R-:W-:Y:S02]  /*53c0*/  VIADD R18, R0, 0x71 ;  /* 0x0000007100127836 */ /* 0x000fe40000000000 */
[----:B------:R-:W-:Y:S01]  /*53d0*/  IMAD.HI.U32 R14, R5, R235, RZ ;  /* 0x000000eb050e7227 */ /* 0x000fe200078e00ff */
[C---:B------:R-:W-:Y:S02]  /*53e0*/  ISETP.GT.U32.AND P3, PT, R4.reuse, R233, PT ;  /* 0x000000e90400720c */ /* 0x040fe40003f64070 */
[----:B------:R-:W-:Y:S01]  /*53f0*/  IABS R236, R18 ;  /* 0x0000001200ec7213 */ /* 0x000fe20000000000 */
[----:B------:R-:W-:Y:S01]  /*5400*/  @!P5 IMAD.MOV R230, RZ, RZ, -R230 ;  /* 0x000000ffffe6d224 */ /* 0x000fe200078e0ae6 */
[----:B------:R-:W-:Y:S01]  /*5410*/  ISETP.GT.U32.AND P5, PT, R4, R232, PT ;  /* 0x000000e80400720c */ /* 0x000fe20003fa4070 */
[----:B------:R-:W-:Y:S02]  /*5420*/  IMAD.MOV R14, RZ, RZ, -R14 ;  /* 0x000000ffff0e7224 */ /* 0x000fe400078e0a0e */
[----:B------:R-:W-:-:S02]  /*5430*/  VIADD R20, R0, 0x72 ;  /* 0x0000007200147836 */ /* 0x000fc40000000000 */
[----:B------:R-:W-:Y:S02]  /*5440*/  IMAD R235, R4, R14, R235 ;  /* 0x0000000e04eb7224 */ /* 0x000fe400078e02eb */
[----:B------:R-:W-:Y:S01]  /*5450*/  @!P6 IMAD.IADD R234, R234, 0x1, -R4 ;  /* 0x00000001eaeae824 */ /* 0x000fe200078e0a04 */
[----:B------:R-:W-:Y:S01]  /*5460*/  IABS R237, R20 ;  /* 0x0000001400ed7213 */ /* 0x000fe20000000000 */
[----:B------:R-:W-:Y:S01]  /*5470*/  IMAD.HI.U32 R14, R5, R236, RZ ;  /* 0x000000ec050e7227 */ /* 0x000fe200078e00ff */
[----:B------:R-:W-:-:S03]  /*5480*/  ISETP.GE.AND P6, PT, R18, RZ, PT ;  /* 0x000000ff1200720c */ /* 0x000fc60003fc6270 */
[----:B------:R-:W-:Y:S01]  /*5490*/  @!P4 IMAD.MOV R231, RZ, RZ, -R231 ;  /* 0x000000ffffe7c224 */ /* 0x000fe200078e0ae7 */
[----:B------:R-:W-:Y:S01]  /*54a0*/  ISETP.GT.U32.AND P4, PT, R4, R234, PT ;  /* 0x000000ea0400720c */ /* 0x000fe20003f84070 */
[----:B------:R-:W-:Y:S02]  /*54b0*/  IMAD.MOV R181, RZ, RZ, -R14 ;  /* 0x000000ffffb57224 */ /* 0x000fe400078e0a0e */
[----:B------:R-:W-:-:S04]  /*54c0*/  IMAD.HI.U32 R14, R5, R237, RZ ;  /* 0x000000ed050e7227 */ /* 0x000fc800078e00ff */
[--C-:B------:R-:W-:Y:S02]  /*54d0*/  @!P3 IMAD.IADD R233, R233, 0x1, -R4.reuse ;  /* 0x00000001e9e9b824 */ /* 0x100fe400078e0a04 */
[----:B------:R-:W-:Y:S01]  /*54e0*/  @!P5 IMAD.IADD R232, R232, 0x1, -R4 ;  /* 0x00000001e8e8d824 */ /* 0x000fe200078e0a04 */
[----:B------:R-:W-:Y:S01]  /*54f0*/  ISETP.GE.AND P5, PT, R16, RZ, PT ;  /* 0x000000ff1000720c */ /* 0x000fe20003fa6270 */
[----:B------:R-:W-:Y:S01]  /*5500*/  IMAD.MOV R16, RZ, RZ, -R14 ;  /* 0x000000ffff107224 */ /* 0x000fe200078e0a0e */
[----:B------:R-:W-:Y:S01]  /*5510*/  ISETP.GT.U32.AND P3, PT, R4, R233, PT ;  /* 0x000000e90400720c */ /* 0x000fe20003f64070 */
[----:B------:R-:W-:Y:S02]  /*5520*/  @!P4 IMAD.IADD R234, R234, 0x1, -R4 ;  /* 0x00000001eaeac824 */ /* 0x000fe400078e0a04 */
[----:B------:R-:W-:Y:S02]  /*5530*/  IMAD R237, R4, R16, R237 ;  /* 0x0000001004ed7224 */ /* 0x000fe400078e02ed */
[----:B------:R-:W-:-:S02]  /*5540*/  VIADD R22, R0, 0x73 ;  /* 0x0000007300167836 */ /* 0x000fc40000000000 */
[C---:B------:R-:W-:Y:S01]  /*5550*/  IMAD R236, R4.reuse, R181, R236 ;  /* 0x000000b504ec7224 */ /* 0x040fe200078e02ec */
[C---:B------:R-:W-:Y:S01]  /*5560*/  ISETP.GT.U32.AND P4, PT, R4.reuse, R237, PT ;  /* 0x000000ed0400720c */ /* 0x040fe20003f84070 */
[----:B------:R-:W-:Y:S01]  /*5570*/  @!P2 IMAD.MOV R234, RZ, RZ, -R234 ;  /* 0x000000ffffeaa224 */ /* 0x000fe200078e0aea */
[----:B------:R-:W-:Y:S01]  /*5580*/  IABS R238, R22 ;  /* 0x0000001600ee7213 */ /* 0x000fe20000000000 */
[----:B------:R-:W-:Y:S01]  /*5590*/  @!P0 IMAD.MOV R232, RZ, RZ, -R232 ;  /* 0x000000ffffe88224 */ /* 0x000fe200078e0ae8 */
[C---:B------:R-:W-:Y:S01]  /*55a0*/  ISETP.GT.U32.AND P0, PT, R4.reuse, R236, PT ;  /* 0x000000ec0400720c */ /* 0x040fe20003f04070 */
[----:B------:R-:W-:Y:S01]  /*55b0*/  @!P3 IMAD.IADD R233, R233, 0x1, -R4 ;  /* 0x00000001e9e9b824 */ /* 0x000fe200078e0a04 */
[----:B------:R-:W-:Y:S01]  /*55c0*/  ISETP.GT.U32.AND P3, PT, R4, R235, PT ;  /* 0x000000eb0400720c */ /* 0x000fe20003f64070 */
[----:B------:R-:W-:-:S04]  /*55d0*/  IMAD.HI.U32 R14, R5, R238, RZ ;  /* 0x000000ee050e7227 */ /* 0x000fc800078e00ff */
[----:B------:R-:W-:Y:S02]  /*55e0*/  IMAD.MOV R187, RZ, RZ, -R14 ;  /* 0x000000ffffbb7224 */ /* 0x000fe400078e0a0e */
[----:B------:R-:W-:Y:S02]  /*55f0*/  @!P4 IMAD.IADD R237, R237, 0x1, -R4 ;  /* 0x00000001ededc824 */ /* 0x000fe400078e0a04 */
[----:B------:R-:W-:Y:S02]  /*5600*/  IMAD R238, R4, R187, R238 ;  /* 0x000000bb04ee7224 */ /* 0x000fe400078e02ee */
[--C-:B------:R-:W-:Y:S01]  /*5610*/  @!P0 IMAD.IADD R236, R236, 0x1, -R4.reuse ;  /* 0x00000001ecec8824 */ /* 0x100fe200078e0a04 */
[----:B------:R-:W-:Y:S01]  /*5620*/  ISETP.GT.U32.AND P2, PT, R4, R237, PT ;  /* 0x000000ed0400720c */ /* 0x000fe20003f44070 */
[--C-:B------:R-:W-:Y:S02]  /*5630*/  @!P3 IMAD.IADD R235, R235, 0x1, -R4.reuse ;  /* 0x00000001ebebb824 */ /* 0x100fe400078e0a04 */
[----:B------:R-:W-:Y:S01]  /*5640*/  VIADD R14, R0, 0x74 ;  /* 0x00000074000e7836 */ /* 0x000fe20000000000 */
[----:B------:R-:W-:Y:S01]  /*5650*/  ISETP.GT.U32.AND P0, PT, R4, R236, PT ;  /* 0x000000ec0400720c */ /* 0x000fe20003f04070 */
[----:B------:R-:W-:Y:S01]  /*5660*/  VIADD R16, R0, 0x75 ;  /* 0x0000007500107836 */ /* 0x000fe20000000000 */
[----:B------:R-:W-:Y:S01]  /*5670*/  ISETP.GT.U32.AND P3, PT, R4, R235, PT ;  /* 0x000000eb0400720c */ /* 0x000fe20003f64070 */
[C---:B------:R-:W-:Y:S01]  /*5680*/  VIADD R18, R0.reuse, 0x76 ;  /* 0x0000007600127836 */ /* 0x040fe20000000000 */
[----:B------:R-:W-:Y:S01]  /*5690*/  IABS R239, R14 ;  /* 0x0000000e00ef7213 */ /* 0x000fe20000000000 */
[----:B------:R-:W-:Y:S01]  /*56a0*/  @!P1 IMAD.MOV R233, RZ, RZ, -R233 ;  /* 0x000000ffffe99224 */ /* 0x000fe200078e0ae9 */
[----:B------:R-:W-:Y:S01]  /*56b0*/  IABS R240, R16 ;  /* 0x0000001000f07213 */ /* 0x000fe20000000000 */
[----:B------:R-:W-:Y:S01]  /*56c0*/  VIADD R24, R0, 0x7b ;  /* 0x0000007b00187836 */ /* 0x000fe20000000000 */
[----:B------:R-:W-:Y:S01]  /*56d0*/  IABS R241, R18 ;  /* 0x0000001200f17213 */ /* 0x000fe20000000000 */
[--C-:B------:R-:W-:Y:S01]  /*56e0*/  @!P2 IMAD.IADD R237, R237, 0x1, -R4.reuse ;  /* 0x00000001ededa824 */ /* 0x100fe200078e0a04 */
[----:B------:R-:W-:Y:S01]  /*56f0*/  ISETP.GT.U32.AND P2, PT, R4, R238, PT ;  /* 0x000000ee0400720c */ /* 0x000fe20003f44070 */
[----:B------:R-:W-:Y:S01]  /*5700*/  VIADD R26, R0, 0x7c ;  /* 0x0000007c001a7836 */ /* 0x000fe20000000000 */
[----:B------:R-:W-:Y:S01]  /*5710*/  ISETP.GE.AND P4, PT, R14, RZ, PT ;  /* 0x000000ff0e00720c */ /* 0x000fe20003f86270 */
[--C-:B------:R-:W-:Y:S01]  /*5720*/  @!P0 IMAD.IADD R236, R236, 0x1, -R4.reuse ;  /* 0x00000001ecec8824 */ /* 0x100fe200078e0a04 */
[----:B------:R-:W-:Y:S01]  /*5730*/  ISETP.GE.AND P0, PT, R18, RZ, PT ;  /* 0x000000ff1200720c */ /* 0x000fe20003f06270 */
[----:B------:R-:W-:Y:S01]  /*5740*/  @!P3 IMAD.IADD R235, R235, 0x1, -R4 ;  /* 0x00000001ebebb824 */ /* 0x000fe200078e0a04 */
[----:B------:R-:W-:Y:S01]  /*5750*/  ISETP.GE.AND P3, PT, R22, RZ, PT ;  /* 0x000000ff1600720c */ /* 0x000fe20003f66270 */
[----:B------:R-:W-:Y:S01]  /*5760*/  IMAD.HI.U32 R18, R5, R240, RZ ;  /* 0x000000f005127227 */ /* 0x000fe200078e00ff */
[----:B------:R-:W-:-:S02]  /*5770*/  ISETP.GE.AND P1, PT, R20, RZ, PT ;  /* 0x000000ff1400720c */ /* 0x000fc40003f26270 */
[----:B------:R-:W-:Y:S01]  /*5780*/  IABS R248, R24 ;  /* 0x0000001800f87213 */ /* 0x000fe20000000000 */
[----:B------:R-:W-:Y:S01]  /*5790*/  @!P5 IMAD.MOV R235, RZ, RZ, -R235 ;  /* 0x000000ffffebd224 */ /* 0x000fe200078e0aeb */
[----:B------:R-:W-:Y:S01]  /*57a0*/  ISETP.GE.AND P5, PT, R16, RZ, PT ;  /* 0x000000ff1000720c */ /* 0x000fe20003fa6270 */
[----:B------:R-:W-:Y:S01]  /*57b0*/  IMAD.HI.U32 R16, R5, R239, RZ ;  /* 0x000000ef05107227 */ /* 0x000fe200078e00ff */
[----:B------:R-:W-:-:S03]  /*57c0*/  IABS R246, R26 ;  /* 0x0000001a00f67213 */ /* 0x000fc60000000000 */
[----:B------:R-:W-:Y:S02]  /*57d0*/  @!P2 IMAD.IADD R238, R238, 0x1, -R4 ;  /* 0x00000001eeeea824 */ /* 0x000fe400078e0a04 */
[----:B------:R-:W-:Y:S02]  /*57e0*/  IMAD.MOV R16, RZ, RZ, -R16 ;  /* 0x000000ffff107224 */ /* 0x000fe400078e0a10 */
[----:B------:R-:W-:Y:S01]  /*57f0*/  @!P6 IMAD.MOV R236, RZ, RZ, -R236 ;  /* 0x000000ffffece224 */ /* 0x000fe200078e0aec */
[C---:B------:R-:W-:Y:S01]  /*5800*/  ISETP.GT.U32.AND P2, PT, R4.reuse, R238, PT ;  /* 0x000000ee0400720c */ /* 0x040fe20003f44070 */
[C---:B------:R-:W-:Y:S02]  /*5810*/  IMAD R239, R4.reuse, R16, R239 ;  /* 0x0000001004ef7224 */ /* 0x040fe400078e02ef */
[----:B------:R-:W-:Y:S02]  /*5820*/  IMAD.MOV R187, RZ, RZ, -R18 ;  /* 0x000000ffffbb7224 */ /* 0x000fe400078e0a12 */
[----:B------:R-:W-:Y:S01]  /*5830*/  IMAD.HI.U32 R14, R5, R223, RZ ;  /* 0x000000df050e7227 */ /* 0x000fe200078e00ff */
[----:B------:R-:W-:-:S03]  /*5840*/  ISETP.GT.U32.AND P6, PT, R4, R239, PT ;  /* 0x000000ef0400720c */ /* 0x000fc60003fc4070 */
[----:B------:R-:W-:Y:S02]  /*5850*/  IMAD R240, R4, R187, R240 ;  /* 0x000000bb04f07224 */ /* 0x000fe400078e02f0 */
[----:B------:R-:W-:Y:S02]  /*5860*/  IMAD.MOV R20, RZ, RZ, -R14 ;  /* 0x000000ffff147224 */ /* 0x000fe400078e0a0e */
[----:B------:R-:W-:Y:S02]  /*5870*/  @!P2 IMAD.IADD R238, R238, 0x1, -R4 ;  /* 0x00000001eeeea824 */ /* 0x000fe400078e0a04 */
[----:B------:R-:W-:-:S04]  /*5880*/  IMAD.HI.U32 R14, R5, R241, RZ ;  /* 0x000000f1050e7227 */ /* 0x000fc800078e00ff */
[----:B------:R-:W-:Y:S01]  /*5890*/  @!P3 IMAD.MOV R238, RZ, RZ, -R238 ;  /* 0x000000ffffeeb224 */ /* 0x000fe200078e0aee */
[C---:B------:R-:W-:Y:S01]  /*58a0*/  ISETP.GT.U32.AND P3, PT, R4.reuse, R240, PT ;  /* 0x000000f00400720c */ /* 0x040fe20003f64070 */
[----:B------:R-:W-:Y:S02]  /*58b0*/  IMAD.MOV R14, RZ, RZ, -R14 ;  /* 0x000000ffff0e7224 */ /* 0x000fe400078e0a0e */
[----:B------:R-:W-:Y:S02]  /*58c0*/  @!P6 IMAD.IADD R239, R239, 0x1, -R4 ;  /* 0x00000001efefe824 */ /* 0x000fe400078e0a04 */
[----:B------:R-:W-:Y:S02]  /*58d0*/  IMAD R241, R4, R14, R241 ;  /* 0x0000000e04f17224 */ /* 0x000fe400078e02f1 */
[----:B------:R-:W-:Y:S01]  /*58e0*/  VIADD R14, R0, 0x77 ;  /* 0x00000077000e7836 */ /* 0x000fe20000000000 */
[----:B------:R-:W-:Y:S01]  /*58f0*/  ISETP.GT.U32.AND P6, PT, R4, R239, PT ;  /* 0x000000ef0400720c */ /* 0x000fe20003fc4070 */
[----:B------:R-:W-:-:S02]  /*5900*/  @!P1 IMAD.MOV R237, RZ, RZ, -R237 ;  /* 0x000000ffffed9224 */ /* 0x000fc400078e0aed */
[----:B------:R-:W-:Y:S01]  /*5910*/  IMAD R223, R4, R20, R223 ;  /* 0x0000001404df7224 */ /* 0x000fe200078e02df */
[----:B------:R-:W-:Y:S01]  /*5920*/  ISETP.GE.AND P1, PT, R14, RZ, PT ;  /* 0x000000ff0e00720c */ /* 0x000fe20003f26270 */
[--C-:B------:R-:W-:Y:S01]  /*5930*/  @!P3 IMAD.IADD R240, R240, 0x1, -R4.reuse ;  /* 0x00000001f0f0b824 */ /* 0x100fe200078e0a04 */
[----:B------:R-:W-:Y:S01]  /*5940*/  IABS R242, R14 ;  /* 0x0000000e00f27213 */ /* 0x000fe20000000000 */
[C---:B------:R-:W-:Y:S02]  /*5950*/  VIADD R14, R0.reuse, 0x78 ;  /* 0x00000078000e7836 */ /* 0x040fe40000000000 */
[----:B------:R-:W-:Y:S01]  /*5960*/  VIADD R20, R0, 0x79 ;  /* 0x0000007900147836 */ /* 0x000fe20000000000 */
[----:B------:R-:W-:Y:S01]  /*5970*/  ISETP.GT.U32.AND P3, PT, R4, R240, PT ;  /* 0x000000f00400720c */ /* 0x000fe20003f64070 */
[----:B------:R-:W-:Y:S01]  /*5980*/  VIADD R22, R0, 0x7a ;  /* 0x0000007a00167836 */ /* 0x000fe20000000000 */
[----:B------:R-:W-:Y:S01]  /*5990*/  ISETP.GE.AND P2, PT, R14, RZ, PT ;  /* 0x000000ff0e00720c */ /* 0x000fe20003f46270 */
[----:B------:R-:W-:Y:S01]  /*59a0*/  @!P6 IMAD.IADD R239, R239, 0x1, -R4 ;  /* 0x00000001efefe824 */ /* 0x000fe200078e0a04 */
[----:B------:R-:W-:Y:S01]  /*59b0*/  IABS R243, R14 ;  /* 0x0000000e00f37213 */ /* 0x000fe20000000000 */
[----:B------:R-:W-:Y:S01]  /*59c0*/  IMAD.HI.U32 R14, R5, R242, RZ ;  /* 0x000000f2050e7227 */ /* 0x000fe200078e00ff */
[----:B------:R-:W-:-:S02]  /*59d0*/  ISETP.GT.U32.AND P6, PT, R4, R241, PT ;  /* 0x000000f10400720c */ /* 0x000fc40003fc4070 */
[----:B------:R-:W-:Y:S01]  /*59e0*/  IABS R251, R20 ;  /* 0x0000001400fb7213 */ /* 0x000fe20000000000 */
[----:B------:R-:W-:Y:S01]  /*59f0*/  IMAD.MOV R187, RZ, RZ, -R14 ;  /* 0x000000ffffbb7224 */ /* 0x000fe200078e0a0e */
[----:B------:R-:W-:Y:S01]  /*5a00*/  IABS R249, R22 ;  /* 0x0000001600f97213 */ /* 0x000fe20000000000 */
[----:B------:R-:W-:-:S04]  /*5a10*/  IMAD.HI.U32 R14, R5, R243, RZ ;  /* 0x000000f3050e7227 */ /* 0x000fc800078e00ff */
[----:B------:R-:W-:Y:S02]  /*5a20*/  IMAD R242, R4, R187, R242 ;  /* 0x000000bb04f27224 */ /* 0x000fe400078e02f2 */
[----:B------:R-:W-:Y:S02]  /*5a30*/  @!P3 IMAD.IADD R240, R240, 0x1, -R4 ;  /* 0x00000001f0f0b824 */ /* 0x000fe400078e0a04 */
[----:B------:R-:W-:Y:S01]  /*5a40*/  IMAD.HI.U32 R16, R5, R251, RZ ;  /* 0x000000fb05107227 */ /* 0x000fe200078e00ff */
[----:B------:R-:W-:-:S03]  /*5a50*/  ISETP.GT.U32.AND P3, PT, R4, R242, PT ;  /* 0x000000f20400720c */ /* 0x000fc60003f64070 */
[----:B------:R-:W-:Y:S02]  /*5a60*/  @!P6 IMAD.IADD R241, R241, 0x1, -R4 ;  /* 0x00000001f1f1e824 */ /* 0x000fe400078e0a04 */
[----:B------:R-:W-:Y:S02]  /*5a70*/  IMAD.MOV R16, RZ, RZ, -R16 ;  /* 0x000000ffff107224 */ /* 0x000fe400078e0a10 */
[----:B------:R-:W-:Y:S01]  /*5a80*/  IMAD.MOV R14, RZ, RZ, -R14 ;  /* 0x000000ffff0e7224 */ /* 0x000fe200078e0a0e */
[C---:B------:R-:W-:Y:S01]  /*5a90*/  ISETP.GT.U32.AND P6, PT, R4.reuse, R241, PT ;  /* 0x000000f10400720c */ /* 0x040fe20003fc4070 */
[C---:B------:R-:W-:Y:S02]  /*5aa0*/  IMAD R251, R4.reuse, R16, R251 ;  /* 0x0000001004fb7224 */ /* 0x040fe400078e02fb */
[----:B------:R-:W-:Y:S02]  /*5ab0*/  IMAD R243, R4, R14, R243 ;  /* 0x0000000e04f37224 */ /* 0x000fe400078e02f3 */
[----:B------:R-:W-:Y:S01]  /*5ac0*/  @!P3 IMAD.IADD R242, R242, 0x1, -R4 ;  /* 0x00000001f2f2b824 */ /* 0x000fe200078e0a04 */
[----:B------:R-:W-:Y:S01]  /*5ad0*/  ISETP.GT.U32.AND P3, PT, R4, R251, PT ;  /* 0x000000fb0400720c */ /* 0x000fe20003f64070 */
[----:B------:R-:W-:-:S04]  /*5ae0*/  IMAD.HI.U32 R14, R5, R248, RZ ;  /* 0x000000f8050e7227 */ /* 0x000fc800078e00ff */
[----:B------:R-:W-:-:S04]  /*5af0*/  IMAD.HI.U32 R18, R5, R249, RZ ;  /* 0x000000f905127227 */ /* 0x000fc800078e00ff */
[----:B------:R-:W-:Y:S01]  /*5b00*/  @!P6 IMAD.IADD R241, R241, 0x1, -R4 ;  /* 0x00000001f1f1e824 */ /* 0x000fe200078e0a04 */
[C---:B------:R-:W-:Y:S01]  /*5b10*/  ISETP.GT.U32.AND P6, PT, R4.reuse, R243, PT ;  /* 0x000000f30400720c */ /* 0x040fe20003fc4070 */
[----:B------:R-:W-:Y:S02]  /*5b20*/  IMAD.MOV R187, RZ, RZ, -R14 ;  /* 0x000000ffffbb7224 */ /* 0x000fe400078e0a0e */
[----:B------:R-:W-:Y:S02]  /*5b30*/  @!P3 IMAD.IADD R251, R251, 0x1, -R4 ;  /* 0x00000001fbfbb824 */ /* 0x000fe400078e0a04 */
[----:B------:R-:W-:Y:S02]  /*5b40*/  IMAD.MOV R18, RZ, RZ, -R18 ;  /* 0x000000ffff127224 */ /* 0x000fe400078e0a12 */
[----:B------:R-:W-:Y:S01]  /*5b50*/  IMAD.HI.U32 R16, R5, R246, RZ ;  /* 0x000000f605107227 */ /* 0x000fe200078e00ff */
[----:B------:R-:W-:-:S03]  /*5b60*/  ISETP.GT.U32.AND P3, PT, R4, R251, PT ;  /* 0x000000fb0400720c */ /* 0x000fc60003f64070 */
[----:B------:R-:W-:Y:S02]  /*5b70*/  IMAD R200, R7, 0x2, R202 ;  /* 0x0000000207c87824 */ /* 0x000fe400078e02ca */
[----:B------:R-:W-:Y:S01]  /*5b80*/  @!P6 IMAD.IADD R243, R243, 0x1, -R4 ;  /* 0x00000001f3f3e824 */ /* 0x000fe200078e0a04 */
[C---:B------:R-:W-:Y:S01]  /*5b90*/  ISETP.GT.U32.AND P6, PT, R4.reuse, R242, PT ;  /* 0x000000f20400720c */ /* 0x040fe20003fc4070 */
[----:B------:R-:W-:Y:S02]  /*5ba0*/  IMAD R248, R4, R187, R248 ;  /* 0x000000bb04f87224 */ /* 0x000fe400078e02f8 */
[----:B------:R-:W-:Y:S02]  /*5bb0*/  VIADD R28, R0, 0x7d ;  /* 0x0000007d001c7836 */ /* 0x000fe40000000000 */
[----:B------:R-:W-:Y:S02]  /*5bc0*/  IMAD R249, R4, R18, R249 ;  /* 0x0000001204f97224 */ /* 0x000fe400078e02f9 */
[----:B------:R-:W-:Y:S01]  /*5bd0*/  VIADD R30, R0, 0x7e ;  /* 0x0000007e001e7836 */ /* 0x000fe20000000000 */
[----:B------:R-:W-:Y:S01]  /*5be0*/  IABS R245, R28 ;  /* 0x0000001c00f57213 */ /* 0x000fe20000000000 */
[----:B------:R-:W-:-:S02]  /*5bf0*/  IMAD.MOV R203, RZ, RZ, -R16 ;  /* 0x000000ffffcb7224 */ /* 0x000fc400078e0a10 */
[----:B------:R-:W-:Y:S01]  /*5c00*/  IMAD R252, R7, 0x2, R200 ;  /* 0x0000000207fc7824 */ /* 0x000fe200078e02c8 */
[----:B------:R-:W-:Y:S01]  /*5c10*/  IABS R18, R30 ;  /* 0x0000001e00127213 */ /* 0x000fe20000000000 */
[----:B------:R-:W-:Y:S01]  /*5c20*/  @!P0 IMAD.MOV R241, RZ, RZ, -R241 ;  /* 0x000000fffff18224 */ /* 0x000fe200078e0af1 */
[C---:B------:R-:W-:Y:S01]  /*5c30*/  ISETP.GT.U32.AND P0, PT, R4.reuse, R248, PT ;  /* 0x000000f80400720c */ /* 0x040fe20003f04070 */
[C---:B------:R-:W-:Y:S02]  /*5c40*/  IMAD R246, R4.reuse, R203, R246 ;  /* 0x000000cb04f67224 */ /* 0x040fe400078e02f6 */
[----:B------:R-:W-:Y:S01]  /*5c50*/  @!P4 IMAD.MOV R239, RZ, RZ, -R239 ;  /* 0x000000ffffefc224 */ /* 0x000fe200078e0aef */
[C---:B------:R-:W-:Y:S01]  /*5c60*/  ISETP.GT.U32.AND P4, PT, R4.reuse, R243, PT ;  /* 0x000000f30400720c */ /* 0x040fe20003f84070 */
[----:B------:R-:W-:Y:S01]  /*5c70*/  @!P5 IMAD.MOV R240, RZ, RZ, -R240 ;  /* 0x000000fffff0d224 */ /* 0x000fe200078e0af0 */
[C---:B------:R-:W-:Y:S01]  /*5c80*/  ISETP.GT.U32.AND P5, PT, R4.reuse, R249, PT ;  /* 0x000000f90400720c */ /* 0x040fe20003fa4070 */
[----:B------:R-:W-:Y:S01]  /*5c90*/  @!P3 IMAD.IADD R251, R251, 0x1, -R4 ;  /* 0x00000001fbfbb824 */ /* 0x000fe200078e0a04 */
[----:B------:R-:W-:Y:S01]  /*5ca0*/  ISETP.GT.U32.AND P3, PT, R4, R223, PT ;  /* 0x000000df0400720c */ /* 0x000fe20003f64070 */
[----:B------:R-:W-:-:S02]  /*5cb0*/  IMAD R183, R7, 0x2, R252 ;  /* 0x0000000207b77824 */ /* 0x000fc400078e02fc */
[----:B------:R-:W-:Y:S01]  /*5cc0*/  @!P6 IMAD.IADD R242, R242, 0x1, -R4 ;  /* 0x00000001f2f2e824 */ /* 0x000fe200078e0a04 */
[----:B------:R-:W-:Y:S01]  /*5cd0*/  ISETP.GT.U32.AND P6, PT, R4, R246, PT ;  /* 0x000000f60400720c */ /* 0x000fe20003fc4070 */
[----:B------:R-:W-:-:S04]  /*5ce0*/  IMAD.HI.U32 R14, R5, R245, RZ ;  /* 0x000000f5050e7227 */ /* 0x000fc800078e00ff */
[----:B------:R-:W-:Y:S02]  /*5cf0*/  IMAD R182, R7, 0x2, R183 ;  /* 0x0000000207b67824 */ /* 0x000fe400078e02b7 */
[----:B------:R-:W-:-:S03]  /*5d00*/  IMAD.HI.U32 R5, R5, R18, RZ ;  /* 0x0000001205057227 */ /* 0x000fc600078e00ff */
[----:B------:R-:W-:Y:S01]  /*5d10*/  STL.64 [R1+0xa18], R182 ;  /* 0x000a18b601007387 */ /* 0x000fe20000100a00 */
[----:B------:R-:W-:Y:S02]  /*5d20*/  IMAD.MOV R14, RZ, RZ, -R14 ;  /* 0x000000ffff0e7224 */ /* 0x000fe400078e0a0e */
[C---:B------:R-:W-:Y:S02]  /*5d30*/  IMAD R180, R7.reuse, 0x2, R182 ;  /* 0x0000000207b47824 */ /* 0x040fe400078e02b6 */
[----:B------:R-:W-:Y:S02]  /*5d40*/  IMAD.MOV R5, RZ, RZ, -R5 ;  /* 0x000000ffff057224 */ /* 0x000fe400078e0a05 */
[----:B------:R-:W-:Y:S01]  /*5d50*/  @!P0 IMAD.IADD R248, R248, 0x1, -R4 ;  /* 0x00000001f8f88824 */ /* 0x000fe200078e0a04 */
[----:B------:R-:W-:Y:S01]  /*5d60*/  ISETP.GE.AND P0, PT, R20, RZ, PT ;  /* 0x000000ff1400720c */ /* 0x000fe20003f06270 */
[----:B------:R-:W-:Y:S02]  /*5d70*/  IMAD R245, R4, R14, R245 ;  /* 0x0000000e04f57224 */ /* 0x000fe400078e02f5 */
[----:B------:R-:W-:-:S02]  /*5d80*/  IMAD R178, R7, 0x2, R180 ;  /* 0x0000000207b27824 */ /* 0x000fc400078e02b4 */
[C---:B------:R-:W-:Y:S02]  /*5d90*/  IMAD R14, R4.reuse, R5, R18 ;  /* 0x00000005040e7224 */ /* 0x040fe400078e0212 */
[--C-:B------:R-:W-:Y:S01]  /*5da0*/  @!P4 IMAD.IADD R243, R243, 0x1, -R4.reuse ;  /* 0x00000001f3f3c824 */ /* 0x100fe200078e0a04 */
[C---:B------:R-:W-:Y:S01]  /*5db0*/  ISETP.GT.U32.AND P4, PT, R4.reuse, R245, PT ;  /* 0x000000f50400720c */ /* 0x040fe20003f84070 */
[--C-:B------:R-:W-:Y:S01]  /*5dc0*/  @!P5 IMAD.IADD R249, R249, 0x1, -R4.reuse ;  /* 0x00000001f9f9d824 */ /* 0x100fe200078e0a04 */
[----:B------:R-:W-:Y:S01]  /*5dd0*/  ISETP.GT.U32.AND P5, PT, R4, R14, PT ;  /* 0x0000000e0400720c */ /* 0x000fe20003fa4070 */
[----:B------:R-:W-:Y:S02]  /*5de0*/  @!P3 IMAD.IADD R223, R223, 0x1, -R4 ;  /* 0x00000001dfdfb824 */ /* 0x000fe400078e0a04 */
[C---:B------:R-:W-:Y:S02]  /*5df0*/  IMAD R177, R7.reuse, 0x2, R178 ;  /* 0x0000000207b17824 */ /* 0x040fe400078e02b2 */
[----:B------:R-:W-:Y:S01]  /*5e00*/  @!P6 IMAD.IADD R246, R246, 0x1, -R4 ;  /* 0x00000001f6f6e824 */ /* 0x000fe200078e0a04 */
[C---:B------:R-:W-:Y:S01]  /*5e10*/  ISETP.GT.U32.AND P6, PT, R4.reuse, R249, PT ;  /* 0x000000f90400720c */ /* 0x040fe20003fc4070 */
[----:B------:R-:W-:Y:S01]  /*5e20*/  @!P2 IMAD.MOV R243, RZ, RZ, -R243 ;  /* 0x000000fffff3a224 */ /* 0x000fe200078e0af3 */
[----:B------:R-:W-:Y:S01]  /*5e30*/  ISETP.GT.U32.AND P2, PT, R4, R223, PT ;  /* 0x000000df0400720c */ /* 0x000fe20003f44070 */
[----:B------:R-:W-:-:S02]  /*5e40*/  IMAD R176, R7, 0x2, R177 ;  /* 0x0000000207b07824 */ /* 0x000fc400078e02b1 */
[----:B------:R-:W-:Y:S01]  /*5e50*/  @!P1 IMAD.MOV R242, RZ, RZ, -R242 ;  /* 0x000000fffff29224 */ /* 0x000fe200078e0af2 */
[----:B------:R-:W-:Y:S01]  /*5e60*/  ISETP.GT.U32.AND P1, PT, R4, R248, PT ;  /* 0x000000f80400720c */ /* 0x000fe20003f24070 */
[C---:B------:R-:W-:Y:S01]  /*5e70*/  IMAD R174, R7.reuse, 0x2, R176 ;  /* 0x0000000207ae7824 */ /* 0x040fe200078e02b0 */
[----:B------:R-:W-:Y:S01]  /*5e80*/  STL.64 [R1+0xa20], R176 ;  /* 0x000a20b001007387 */ /* 0x000fe20000100a00 */
[----:B------:R-:W-:Y:S01]  /*5e90*/  @!P0 IMAD.MOV R251, RZ, RZ, -R251 ;  /* 0x000000fffffb8224 */ /* 0x000fe200078e0afb */
[----:B------:R-:W-:Y:S01]  /*5ea0*/  ISETP.GE.AND P0, PT, R0, RZ, PT ;  /* 0x000000ff0000720c */ /* 0x000fe20003f06270 */
[----:B------:R-:W-:Y:S02]  /*5eb0*/  IMAD R173, R7, 0x2, R174 ;  /* 0x0000000207ad7824 */ /* 0x000fe400078e02ae */
[--C-:B------:R-:W-:Y:S01]  /*5ec0*/  @!P4 IMAD.IADD R245, R245, 0x1, -R4.reuse ;  /* 0x00000001f5f5c824 */ /* 0x100fe200078e0a04 */
[----:B------:R-:W-:Y:S01]  /*5ed0*/  ISETP.GT.U32.AND P4, PT, R4, R246, PT ;  /* 0x000000f60400720c */ /* 0x000fe20003f84070 */
[----:B------:R-:W-:-:S02]  /*5ee0*/  @!P5 IMAD.IADD R14, R14, 0x1, -R4 ;  /* 0x000000010e0ed824 */ /* 0x000fc400078e0a04 */
[--C-:B------:R-:W-:Y:S01]  /*5ef0*/  @!P6 IMAD.IADD R249, R249, 0x1, -R4.reuse ;  /* 0x00000001f9f9e824 */ /* 0x100fe200078e0a04 */
[----:B------:R-:W-:Y:S01]  /*5f00*/  ISETP.GE.AND P6, PT, R22, RZ, PT ;  /* 0x000000ff1600720c */ /* 0x000fe20003fc6270 */
[----:B------:R-:W-:Y:S01]  /*5f10*/  @!P2 IMAD.IADD R223, R223, 0x1, -R4 ;  /* 0x00000001dfdfa824 */ /* 0x000fe200078e0a04 */
[C---:B------:R-:W-:Y:S01]  /*5f20*/  ISETP.GT.U32.AND P5, PT, R4.reuse, R245, PT ;  /* 0x000000f50400720c */ /* 0x040fe20003fa4070 */
[----:B------:R-:W-:Y:S01]  /*5f30*/  IMAD R172, R7, 0x2, R173 ;  /* 0x0000000207ac7824 */ /* 0x000fe200078e02ad */
[----:B------:R-:W-:Y:S01]  /*5f40*/  ISETP.GT.U32.AND P3, PT, R4, R14, PT ;  /* 0x0000000e0400720c */ /* 0x000fe20003f64070 */
[----:B------:R-:W-:Y:S01]  /*5f50*/  IMAD.MOV.U32 R50, RZ, RZ, R223 ;  /* 0x000000ffff327224 */ /* 0x000fe200078e00df */
[----:B------:R-:W-:Y:S01]  /*5f60*/  ISETP.NE.AND P2, PT, R157, RZ, PT ;  /* 0x000000ff9d00720c */ /* 0x000fe20003f45270 */
[C---:B------:R-:W-:Y:S01]  /*5f70*/  IMAD R170, R7.reuse, 0x2, R172 ;  /* 0x0000000207aa7824 */ /* 0x040fe200078e02ac */
[----:B------:R-:W-:Y:S01]  /*5f80*/  STL.64 [R1+0xa28], R172 ;  /* 0x000a28ac01007387 */ /* 0x000fe20000100a00 */
[----:B------:R-:W-:Y:S01]  /*5f90*/  @!P1 IMAD.IADD R248, R248, 0x1, -R4 ;  /* 0x00000001f8f89824 */ /* 0x000fe200078e0a04 */
[----:B------:R-:W-:Y:S01]  /*5fa0*/  ISETP.GE.AND P1, PT, R24, RZ, PT ;  /* 0x000000ff1800720c */ /* 0x000fe20003f26270 */
[----:B------:R-:W-:Y:S01]  /*5fb0*/  @!P0 IMAD.MOV R50, RZ, RZ, -R50 ;  /* 0x000000ffff328224 */ /* 0x000fe200078e0a32 */
[C---:B------:R-:W-:Y:S01]  /*5fc0*/  SEL R48, R244.reuse, R15, !P2 ;  /* 0x0000000ff4307207 */ /* 0x040fe20005000000 */
[C---:B------:R-:W-:Y:S01]  /*5fd0*/  IMAD R13, R7.reuse, 0x2, R170 ;  /* 0x00000002070d7824 */ /* 0x040fe200078e02aa */
[----:B------:R-:W-:Y:S01]  /*5fe0*/  SEL R46, R244, R17, !P2 ;  /* 0x00000011f42e7207 */ /* 0x000fe20005000000 */
[----:B------:R-:W-:Y:S01]  /*5ff0*/  IMAD R187, R2, UR9, RZ ;  /* 0x0000000902bb7c24 */ /* 0x000fe2000f8e02ff */
[C---:B------:R-:W-:Y:S01]  /*6000*/  SEL R50, R244.reuse, R50, !P2 ;  /* 0x00000032f4327207 */ /* 0x040fe20005000000 */
[----:B------:R-:W-:Y:S01]  /*6010*/  IMAD R12, R7, 0x2, R13 ;  /* 0x00000002070c7824 */ /* 0x000fe200078e020d */
[----:B------:R-:W-:Y:S01]  /*6020*/  SEL R44, R244, R19, !P2 ;  /* 0x00000013f42c7207 */ /* 0x000fe20005000000 */
[----:B------:R-:W-:Y:S01]  /*6030*/  @!P6 IMAD.MOV R249, RZ, RZ, -R249 ;  /* 0x000000fffff9e224 */ /* 0x000fe200078e0af9 */
[----:B------:R-:W-:Y:S01]  /*6040*/  LEA R188, P6, R187, UR4, 0x2 ;  /* 0x00000004bbbc7c11 */ /* 0x000fe2000f8c10ff */
[----:B------:R-:W-:Y:S01]  /*6050*/  ULDC UR4, c[0x0][0x240] ;  /* 0x0000900000047ab9 */ /* 0x000fe20000000800 */
[--C-:B------:R-:W-:Y:S01]  /*6060*/  @!P4 IMAD.IADD R246, R246, 0x1, -R4.reuse ;  /* 0x00000001f6f6c824 */ /* 0x100fe200078e0a04 */
[----:B------:R-:W-:Y:S01]  /*6070*/  ISETP.GE.AND P4, PT, R26, RZ, PT ;  /* 0x000000ff1a00720c */ /* 0x000fe20003f86270 */
[----:B------:R-:W-:Y:S01]  /*6080*/  @!P5 IMAD.IADD R245, R245, 0x1, -R4 ;  /* 0x00000001f5f5d824 */ /* 0x000fe200078e0a04 */
[----:B------:R-:W-:Y:S01]  /*6090*/  ISETP.GE.AND P5, PT, R28, RZ, PT ;  /* 0x000000ff1c00720c */ /* 0x000fe20003fa6270 */
[----:B------:R-:W-:Y:S01]  /*60a0*/  IMAD R11, R7, 0x2, R12 ;  /* 0x00000002070b7824 */ /* 0x000fe200078e020c */
[----:B------:R-:W-:Y:S01]  /*60b0*/  LEA.HI.X.SX32 R187, R187, UR5, 0x2, P6 ;  /* 0x00000005bbbb7c11 */ /* 0x000fe2000b0f16ff */
[----:B------:R-:W-:Y:S01]  /*60c0*/  @!P3 IMAD.IADD R14, R14, 0x1, -R4 ;  /* 0x000000010e0eb824 */ /* 0x000fe200078e0a04 */
[----:B------:R-:W-:Y:S01]  /*60d0*/  ISETP.GE.AND P3, PT, R30, RZ, PT ;  /* 0x000000ff1e00720c */ /* 0x000fe20003f66270 */
[----:B------:R-:W-:Y:S01]  /*60e0*/  IMAD R50, R50, UR4, RZ ;  /* 0x0000000432327c24 */ /* 0x000fe2000f8e02ff */
[----:B------:R-:W-:Y:S01]  /*60f0*/  STL.64 [R1+0xa30], R12 ;  /* 0x000a300c01007387 */ /* 0x000fe20000100a00 */
[C---:B------:R-:W-:Y:S01]  /*6100*/  IMAD R9, R7.reuse, 0x2, R11 ;  /* 0x0000000207097824 */ /* 0x040fe200078e020b */
[----:B------:R-:W-:Y:S01]  /*6110*/  SEL R42, R244, R21, !P2 ;  /* 0x00000015f42a7207 */ /* 0x000fe20005000000 */
[----:B------:R-:W-:Y:S01]  /*6120*/  @!P1 IMAD.MOV R248, RZ, RZ, -R248 ;  /* 0x000000fffff89224 */ /* 0x000fe200078e0af8 */
[-C--:B------:R-:W-:Y:S01]  /*6130*/  LEA R2, P1, R50, R188.reuse, 0x2 ;  /* 0x000000bc32027211 */ /* 0x080fe200078210ff */
[C---:B------:R-:W-:Y:S01]  /*6140*/  IMAD R8, R7.reuse, 0x2, R9 ;  /* 0x0000000207087824 */ /* 0x040fe200078e0209 */
[----:B------:R-:W-:Y:S01]  /*6150*/  SEL R40, R244, R23, !P2 ;  /* 0x00000017f4287207 */ /* 0x000fe20005000000 */
[----:B------:R-:W-:Y:S01]  /*6160*/  IMAD.MOV.U32 R223, RZ, RZ, R14 ;  /* 0x000000ffffdf7224 */ /* 0x000fe200078e000e */
[----:B------:R-:W-:Y:S01]  /*6170*/  LEA.HI.X.SX32 R3, R50, R187, 0x2, P1 ;  /* 0x000000bb32037211 */ /* 0x000fe200008f16ff */
[----:B------:R-:W-:Y:S01]  /*6180*/  IMAD R48, R48, UR4, RZ ;  /* 0x0000000430307c24 */ /* 0x000fe2000f8e02ff */
[----:B------:R-:W-:Y:S01]  /*6190*/  STL.64 [R1+0xa38], R8 ;  /* 0x000a380801007387 */ /* 0x000fe20000100a00 */
[----:B------:R-:W-:Y:S01]  /*61a0*/  @!P4 IMAD.MOV R246, RZ, RZ, -R246 ;  /* 0x000000fffff6c224 */ /* 0x000fe200078e0af6 */
[----:B------:R-:W-:Y:S01]  /*61b0*/  SEL R38, R244, R25, !P2 ;  /* 0x00000019f4267207 */ /* 0x000fe20005000000 */
[----:B------:R-:W-:Y:S01]  /*61c0*/  @!P5 IMAD.MOV R245, RZ, RZ, -R245 ;  /* 0x000000fffff5d224 */ /* 0x000fe200078e0af5 */
[----:B------:R1:W-:Y:S01]  /*61d0*/  STL.64 [R1+0x150], R2 ;  /* 0x0001500201007387 */ /* 0x0003e20000100a00 */
[----:B------:R-:W-:Y:S01]  /*61e0*/  IMAD R46, R46, UR4, RZ ;  /* 0x000000042e2e7c24 */ /* 0x000fe2000f8e02ff */
[C---:B------:R-:W-:Y:S01]  /*61f0*/  SEL R36, R244.reuse, R31, !P2 ;  /* 0x0000001ff4247207 */ /* 0x040fe20005000000 */
[----:B------:R-:W-:Y:S01]  /*6200*/  @!P3 IMAD.MOV R223, RZ, RZ, -R223 ;  /* 0x000000ffffdfb224 */ /* 0x000fe200078e0adf */
[----:B------:R-:W-:Y:S01]  /*6210*/  SEL R34, R244, R27, !P2 ;  /* 0x0000001bf4227207 */ /* 0x000fe20005000000 */
[----:B------:R-:W-:Y:S01]  /*6220*/  IMAD R44, R44, UR4, RZ ;  /* 0x000000042c2c7c24 */ /* 0x000fe2000f8e02ff */
[----:B------:R-:W-:Y:S01]  /*6230*/  SEL R32, R244, R29, !P2 ;  /* 0x0000001df4207207 */ /* 0x000fe20005000000 */
[----:B------:R-:W-:Y:S01]  /*6240*/  IMAD R42, R42, UR4, RZ ;  /* 0x000000042a2a7c24 */ /* 0x000fe2000f8e02ff */
[----:B------:R-:W-:Y:S01]  /*6250*/  SEL R30, R244, R35, !P2 ;  /* 0x00000023f41e7207 */ /* 0x000fe20005000000 */
[----:B------:R-:W-:Y:S01]  /*6260*/  IMAD R40, R40, UR4, RZ ;  /* 0x0000000428287c24 */ /* 0x000fe2000f8e02ff */
[----:B------:R-:W-:Y:S01]  /*6270*/  SEL R28, R244, R33, !P2 ;  /* 0x00000021f41c7207 */ /* 0x000fe20005000000 */
[----:B------:R-:W-:Y:S01]  /*6280*/  IMAD R38, R38, UR4, RZ ;  /* 0x0000000426267c24 */ /* 0x000fe2000f8e02ff */
[----:B-1----:R-:W-:Y:S01]  /*6290*/  LEA R2, P5, R48, R188, 0x2 ;  /* 0x000000bc30027211 */ /* 0x002fe200078a10ff */
[----:B------:R-:W-:Y:S01]  /*62a0*/  IMAD R36, R36, UR4, RZ ;  /* 0x0000000424247c24 */ /* 0x000fe2000f8e02ff */
[----:B------:R-:W-:Y:S01]  /*62b0*/  SEL R26, R244, R37, !P2 ;  /* 0x00000025f41a7207 */ /* 0x000fe20005000000 */
[----:B------:R-:W-:Y:S01]  /*62c0*/  IMAD R34, R34, UR4, RZ ;  /* 0x0000000422227c24 */ /* 0x000fe2000f8e02ff */
[C---:B------:R-:W-:Y:S01]  /*62d0*/  SEL R14, R244.reuse, R39, !P2 ;  /* 0x00000027f40e7207 */ /* 0x040fe20005000000 */
[----:B------:R-:W-:Y:S01]  /*62e0*/  IMAD R10, R7, 0x2, R8 ;  /* 0x00000002070a7824 */ /* 0x000fe200078e0208 */
        /* <DEDUP_REMOVED lines=20> */
[C---:B------:R-:W-:Y:S01]  /*6430*/  SEL R25, R244.reuse, R61, !P2 ;  /* 0x0000003df4197207 */ /* 0x040fe20005000000 */
        /* <DEDUP_REMOVED lines=140> */
[----:B------:R-:W-:Y:S01]  /*6d00*/  IMAD R159, R7, 0x2, R10 ;  /* 0x00000002079f7824 */ /* 0x000fe200078e020a */
        /* <DEDUP_REMOVED lines=14> */
[----:B------:R-:W-:Y:S01]  /*6df0*/  SEL R222, R244, R222, !P2 ;  /* 0x000000def4de7207 */ /* 0x000fe20005000000 */
[----:B------:R-:W-:Y:S01]  /*6e00*/  IMAD R204, R204, UR4, RZ ;  /* 0x00000004cccc7c24 */ /* 0x000fe2000f8e02ff */
[C---:B------:R-:W-:Y:S01]  /*6e10*/  SEL R224, R244.reuse, R224, !P2 ;  /* 0x000000e0f4e07207 */ /* 0x040fe20005000000 */
[C---:B------:R-:W-:Y:S01]  /*6e20*/  IMAD R175, R7.reuse, 0x2, R171 ;  /* 0x0000000207af7824 */ /* 0x040fe200078e02ab */
[----:B------:R-:W-:Y:S01]  /*6e30*/  SEL R225, R244, R225, !P2 ;  /* 0x000000e1f4e17207 */ /* 0x000fe20005000000 */
        /* <DEDUP_REMOVED lines=16> */
[----:B------:R-:W-:Y:S01]  /*6f40*/  IMAD R184, R7, 0x2, R181 ;  /* 0x0000000207b87824 */ /* 0x000fe200078e02b5 */
[----:B------:R-:W-:Y:S01]  /*6f50*/  SEL R235, R244, R235, !P2 ;  /* 0x000000ebf4eb7207 */ /* 0x000fe20005000000 */
[----:B------:R-:W-:Y:S01]  /*6f60*/  IMAD R222, R222, UR4, RZ ;  /* 0x00000004dede7c24 */ /* 0x000fe2000f8e02ff */
[C---:B------:R-:W-:Y:S01]  /*6f70*/  SEL R236, R244.reuse, R236, !P2 ;  /* 0x000000ecf4ec7207 */ /* 0x040fe20005000000 */
        /* <DEDUP_REMOVED lines=13> */
[----:B------:R-:W-:Y:S01]  /*7050*/  SEL R243, R244, R243, !P2 ;  /* 0x000000f3f4f37207 */ /* 0x000fe20005000000 */
[----:B------:R-:W-:Y:S01]  /*7060*/  IMAD R230, R230, UR4, RZ ;  /* 0x00000004e6e67c24 */ /* 0x000fe2000f8e02ff */
[C---:B------:R-:W-:Y:S01]  /*7070*/  SEL R251, R244.reuse, R251, !P2 ;  /* 0x000000fbf4fb7207 */ /* 0x040fe20005000000 */
[----:B------:R-:W-:Y:S01]  /*7080*/  IMAD R189, R7, 0x2, R186 ;  /* 0x0000000207bd7824 */ /* 0x000fe200078e02ba */
[C---:B------:R-:W-:Y:S01]  /*7090*/  SEL R249, R244.reuse, R249, !P2 ;  /* 0x000000f9f4f97207 */ /* 0x040fe20005000000 */
[----:B------:R-:W-:Y:S01]  /*70a0*/  IMAD R231, R231, UR4, RZ ;  /* 0x00000004e7e77c24 */ /* 0x000fe2000f8e02ff */
[----:B------:R-:W-:Y:S01]  /*70b0*/  SEL R248, R244, R248, !P2 ;  /* 0x000000f8f4f87207 */ /* 0x000fe20005000000 */
[----:B------:R-:W-:Y:S01]  /*70c0*/  IMAD R232, R232, UR4, RZ ;  /* 0x00000004e8e87c24 */ /* 0x000fe2000f8e02ff */
[C---:B------:R-:W-:Y:S01]  /*70d0*/  SEL R246, R244.reuse, R246, !P2 ;  /* 0x000000f6f4f67207 */ /* 0x040fe20005000000 */
[----:B------:R-:W-:Y:S01]  /*70e0*/  IMAD R233, R233, UR4, RZ ;  /* 0x00000004e9e97c24 */ /* 0x000fe2000f8e02ff */
[----:B------:R-:W-:Y:S01]  /*70f0*/  SEL R245, R244, R245, !P2 ;  /* 0x000000f5f4f57207 */ /* 0x000fe20005000000 */
[----:B------:R-:W-:Y:S01]  /*7100*/  IMAD R234, R234, UR4, RZ ;  /* 0x00000004eaea7c24 */ /* 0x000fe2000f8e02ff */
[-C--:B------:R-:W-:Y:S01]  /*7110*/  LEA R12, P1, R46, R188.reuse, 0x2 ;  /* 0x000000bc2e0c7211 */ /* 0x080fe200078210ff */
[C---:B------:R-:W-:Y:S01]  /*7120*/  IMAD R190, R7.reuse, 0x2, R189 ;  /* 0x0000000207be7824 */ /* 0x040fe200078e02bd */
[----:B------:R-:W-:Y:S01]  /*7130*/  SEL R244, R244, R223, !P2 ;  /* 0x000000dff4f47207 */ /* 0x000fe20005000000 */
[----:B------:R-:W1:Y:S01]  /*7140*/  LDC.64 R4, c[0x0][0x230] ;  /* 0x00008c00ff047b82 */ /* 0x000e620000000a00 */
[-C--:B------:R-:W-:Y:S01]  /*7150*/  LEA.HI.X.SX32 R3, R48, R187.reuse, 0x2, P5 ;  /* 0x000000bb30037211 */ /* 0x080fe200028f16ff */
[----:B------:R-:W-:Y:S01]  /*7160*/  IMAD R238, R238, UR4, RZ ;  /* 0x00000004eeee7c24 */ /* 0x000fe2000f8e02ff */
[-C--:B------:R-:W-:Y:S01]  /*7170*/  LEA R172, P2, R44, R188.reuse, 0x2 ;  /* 0x000000bc2cac7211 */ /* 0x080fe200078410ff */
[----:B------:R-:W-:Y:S01]  /*7180*/  IMAD R191, R7, 0x2, R190 ;  /* 0x0000000207bf7824 */ /* 0x000fe200078e02be */
[-C--:B------:R-:W-:Y:S01]  /*7190*/  LEA R176, P3, R42, R188.reuse, 0x2 ;  /* 0x000000bc2ab07211 */ /* 0x080fe200078610ff */
[----:B------:R2:W-:Y:S01]  /*71a0*/  STL.64 [R1+0x278], R2 ;  /* 0x0002780201007387 */ /* 0x0005e20000100a00 */
[-C--:B------:R-:W-:Y:S01]  /*71b0*/  LEA.HI.X.SX32 R13, R46, R187.reuse, 0x2, P1 ;  /* 0x000000bb2e0d7211 */ /* 0x080fe200008f16ff */
[----:B------:R-:W-:Y:S01]  /*71c0*/  IMAD R235, R235, UR4, RZ ;  /* 0x00000004ebeb7c24 */ /* 0x000fe2000f8e02ff */
[-C--:B------:R-:W-:Y:S01]  /*71d0*/  LEA R182, P4, R40, R188.reuse, 0x2 ;  /* 0x000000bc28b67211 */ /* 0x080fe200078810ff */
[----:B------:R-:W-:Y:S01]  /*71e0*/  IMAD R236, R236, UR4, RZ ;  /* 0x00000004ecec7c24 */ /* 0x000fe2000f8e02ff */
[-C--:B------:R-:W-:Y:S01]  /*71f0*/  LEA.HI.X.SX32 R173, R44, R187.reuse, 0x2, P2 ;  /* 0x000000bb2cad7211 */ /* 0x080fe200010f16ff */
[----:B------:R3:W-:Y:S01]  /*7200*/  STL.64 [R1+0x148], R12 ;  /* 0x0001480c01007387 */ /* 0x0007e20000100a00 */
[-C--:B------:R-:W-:Y:S01]  /*7210*/  LEA R8, P6, R36, R188.reuse, 0x2 ;  /* 0x000000bc24087211 */ /* 0x080fe200078c10ff */
[----:B------:R-:W-:Y:S01]  /*7220*/  IMAD R237, R237, UR4, RZ ;  /* 0x00000004eded7c24 */ /* 0x000fe2000f8e02ff */
[-C--:B------:R-:W-:Y:S01]  /*7230*/  LEA.HI.X.SX32 R177, R42, R187.reuse, 0x2, P3 ;  /* 0x000000bb2ab17211 */ /* 0x080fe200018f16ff */
[----:B------:R4:W-:Y:S01]  /*7240*/  STL.64 [R1+0x140], R172 ;  /* 0x000140ac01007387 */ /* 0x0009e20000100a00 */
[-C--:B------:R-:W-:Y:S01]  /*7250*/  LEA.HI.X.SX32 R183, R40, R187.reuse, 0x2, P4 ;  /* 0x000000bb28b77211 */ /* 0x080fe200020f16ff */
[----:B------:R-:W-:Y:S01]  /*7260*/  IMAD R251, R251, UR4, RZ ;  /* 0x00000004fbfb7c24 */ /* 0x000fe2000f8e02ff */
[-C--:B--2---:R-:W-:Y:S01]  /*7270*/  LEA R2, P5, R38, R188.reuse, 0x2 ;  /* 0x000000bc26027211 */ /* 0x084fe200078a10ff */
[----:B------:R2:W-:Y:S01]  /*7280*/  STL.64 [R1+0x138], R176 ;  /* 0x000138b001007387 */ /* 0x0005e20000100a00 */
[-C--:B------:R-:W-:Y:S01]  /*7290*/  LEA.HI.X.SX32 R9, R36, R187.reuse, 0x2, P6 ;  /* 0x000000bb24097211 */ /* 0x080fe200030f16ff */
[----:B------:R-:W-:Y:S01]  /*72a0*/  IMAD R192, R7, 0x2, R191 ;  /* 0x0000000207c07824 */ /* 0x000fe200078e02bf */
[-C--:B------:R-:W-:Y:S01]  /*72b0*/  LEA.HI.X.SX32 R3, R38, R187.reuse, 0x2, P5 ;  /* 0x000000bb26037211 */ /* 0x080fe200028f16ff */
[----:B------:R2:W-:Y:S01]  /*72c0*/  STL.64 [R1+0x130], R182 ;  /* 0x000130b601007387 */ /* 0x0005e20000100a00 */
[-C--:B---3--:R-:W-:Y:S01]  /*72d0*/  LEA R12, P1, R34, R188.reuse, 0x2 ;  /* 0x000000bc220c7211 */ /* 0x088fe200078210ff */
[----:B------:R-:W-:Y:S01]  /*72e0*/  IMAD R239, R239, UR4, RZ ;  /* 0x00000004efef7c24 */ /* 0x000fe2000f8e02ff */
[----:B------:R-:W-:Y:S01]  /*72f0*/  ISETP.GE.AND P0, PT, R88, RZ, PT ;  /* 0x000000ff5800720c */ /* 0x000fe20003f06270 */
[----:B------:R3:W-:Y:S01]  /*7300*/  STL.64 [R1+0x128], R2 ;  /* 0x0001280201007387 */ /* 0x0007e20000100a00 */
[-C--:B----4-:R-:W-:Y:S01]  /*7310*/  LEA R172, P2, R32, R188.reuse, 0x2 ;  /* 0x000000bc20ac7211 */ /* 0x090fe200078410ff */
[----:B------:R-:W-:Y:S01]  /*7320*/  IMAD R240, R240, UR4, RZ ;  /* 0x00000004f0f07c24 */ /* 0x000fe2000f8e02ff */
[-C--:B------:R-:W-:Y:S01]  /*7330*/  LEA.HI.X.SX32 R13, R34, R187.reuse, 0x2, P1 ;  /* 0x000000bb220d7211 */ /* 0x080fe200008f16ff */
[----:B------:R4:W-:Y:S01]  /*7340*/  STL.64 [R1+0x120], R8 ;  /* 0x0001200801007387 */ /* 0x0009e20000100a00 */
[-C--:B--2---:R-:W-:Y:S01]  /*7350*/  LEA R176, P3, R30, R188.reuse, 0x2 ;  /* 0x000000bc1eb07211 */ /* 0x084fe200078610ff */
[----:B------:R-:W-:Y:S01]  /*7360*/  IMAD R241, R241, UR4, RZ ;  /* 0x00000004f1f17c24 */ /* 0x000fe2000f8e02ff */
[-C--:B------:R-:W-:Y:S01]  /*7370*/  LEA.HI.X.SX32 R173, R32, R187.reuse, 0x2, P2 ;  /* 0x000000bb20ad7211 */ /* 0x080fe200010f16ff */
[----:B------:R2:W-:Y:S01]  /*7380*/  STL.64 [R1+0x118], R12 ;  /* 0x0001180c01007387 */ /* 0x0005e20000100a00 */
[-C--:B------:R-:W-:Y:S01]  /*7390*/  LEA R182, P4, R28, R188.reuse, 0x2 ;  /* 0x000000bc1cb67211 */ /* 0x080fe200078810ff */
[----:B------:R-:W-:Y:S01]  /*73a0*/  IMAD R242, R242, UR4, RZ ;  /* 0x00000004f2f27c24 */ /* 0x000fe2000f8e02ff */
[-C--:B------:R-:W-:Y:S01]  /*73b0*/  LEA.HI.X.SX32 R177, R30, R187.reuse, 0x2, P3 ;  /* 0x000000bb1eb17211 */ /* 0x080fe200018f16ff */
[----:B------:R1:W-:Y:S01]  /*73c0*/  STL.64 [R1+0x110], R172 ;  /* 0x000110ac01007387 */ /* 0x0003e20000100a00 */
[-C--:B---3--:R-:W-:Y:S01]  /*73d0*/  LEA R2, P5, R26, R188.reuse, 0x2 ;  /* 0x000000bc1a027211 */ /* 0x088fe200078a10ff */
[----:B------:R-:W-:Y:S01]  /*73e0*/  IMAD R243, R243, UR4, RZ ;  /* 0x00000004f3f37c24 */ /* 0x000fe2000f8e02ff */
[-C--:B------:R-:W-:Y:S01]  /*73f0*/  LEA.HI.X.SX32 R183, R28, R187.reuse, 0x2, P4 ;  /* 0x000000bb1cb77211 */ /* 0x080fe200020f16ff */
[----:B------:R3:W-:Y:S01]  /*7400*/  STL.64 [R1+0x108], R176 ;  /* 0x000108b001007387 */ /* 0x0007e20000100a00 */
[-C--:B----4-:R-:W-:Y:S01]  /*7410*/  LEA R8, P6, R14, R188.reuse, 0x2 ;  /* 0x000000bc0e087211 */ /* 0x090fe200078c10ff */
[----:B------:R-:W-:Y:S01]  /*7420*/  IMAD R193, R7, 0x2, R192 ;  /* 0x0000000207c17824 */ /* 0x000fe200078e02c0 */
[-C--:B------:R-:W-:Y:S01]  /*7430*/  LEA.HI.X.SX32 R3, R26, R187.reuse, 0x2, P5 ;  /* 0x000000bb1a037211 */ /* 0x080fe200028f16ff */
[----:B------:R4:W-:Y:S01]  /*7440*/  STL.64 [R1+0x100], R182 ;  /* 0x000100b601007387 */ /* 0x0009e20000100a00 */
[-C--:B--2---:R-:W-:Y:S01]  /*7450*/  LEA R12, P1, R16, R188.reuse, 0x2 ;  /* 0x000000bc100c7211 */ /* 0x084fe200078210ff */
[----:B------:R-:W-:Y:S01]  /*7460*/  IMAD R249, R249, UR4, RZ ;  /* 0x00000004f9f97c24 */ /* 0x000fe2000f8e02ff */
[-C--:B------:R-:W-:Y:S01]  /*7470*/  LEA.HI.X.SX32 R9, R14, R187.reuse, 0x2, P6 ;  /* 0x000000bb0e097211 */ /* 0x080fe200030f16ff */
[----:B------:R2:W-:Y:S01]  /*7480*/  STL.64 [R1+0xf8], R2 ;  /* 0x0000f80201007387 */ /* 0x0005e20000100a00 */
[-C--:B-1----:R-:W-:Y:S01]  /*7490*/  LEA R172, P2, R18, R188.reuse, 0x2 ;  /* 0x000000bc12ac7211 */ /* 0x082fe200078410ff */
[----:B------:R-:W-:Y:S01]  /*74a0*/  IMAD R248, R248, UR4, RZ ;  /* 0x00000004f8f87c24 */ /* 0x000fe2000f8e02ff */
[-C--:B------:R-:W-:Y:S01]  /*74b0*/  LEA.HI.X.SX32 R13, R16, R187.reuse, 0x2, P1 ;  /* 0x000000bb100d7211 */ /* 0x080fe200008f16ff */
[----:B------:R1:W-:Y:S01]  /*74c0*/  STL.64 [R1+0xf0], R8 ;  /* 0x0000f00801007387 */ /* 0x0003e20000100a00 */
[-C--:B---3--:R-:W-:Y:S01]  /*74d0*/  LEA R176, P3, R20, R188.reuse, 0x2 ;  /* 0x000000bc14b07211 */ /* 0x088fe200078610ff */
[----:B------:R-:W-:Y:S01]  /*74e0*/  IMAD R246, R246, UR4, RZ ;  /* 0x00000004f6f67c24 */ /* 0x000fe2000f8e02ff */
[-C--:B------:R-:W-:Y:S01]  /*74f0*/  LEA.HI.X.SX32 R173, R18, R187.reuse, 0x2, P2 ;  /* 0x000000bb12ad7211 */ /* 0x080fe200010f16ff */
[----:B------:R-:W-:Y:S01]  /*7500*/  IMAD R245, R245, UR4, RZ ;  /* 0x00000004f5f57c24 */ /* 0x000fe2000f8e02ff */
[-C--:B----4-:R-:W-:Y:S01]  /*7510*/  LEA R182, P4, R22, R188.reuse, 0x2 ;  /* 0x000000bc16b67211 */ /* 0x090fe200078810ff */
[----:B------:R-:W-:Y:S01]  /*7520*/  IMAD R244, R244, UR4, RZ ;  /* 0x00000004f4f47c24 */ /* 0x000fe2000f8e02ff */
[-C--:B------:R-:W-:Y:S01]  /*7530*/  LEA.HI.X.SX32 R177, R20, R187.reuse, 0x2, P3 ;  /* 0x000000bb14b17211 */ /* 0x080fe200018f16ff */
[C---:B------:R-:W-:Y:S01]  /*7540*/  IMAD R194, R7.reuse, 0x2, R193 ;  /* 0x0000000207c27824 */ /* 0x040fe200078e02c1 */
[-C--:B--2---:R-:W-:Y:S01]  /*7550*/  LEA R2, P5, R24, R188.reuse, 0x2 ;  /* 0x000000bc18027211 */ /* 0x084fe200078a10ff */
[----:B------:R-:W-:Y:S01]  /*7560*/  VIADD R158, R4, 0x7f ;  /* 0x0000007f049e7836 */ /* 0x000fe20000000000 */
[----:B-1----:R-:W2:Y:S01]  /*7570*/  LDL.LU.64 R8, [R1+0xa38] ;  /* 0x000a380001087983 */ /* 0x002ea20000300a00 */
[-C--:B------:R-:W-:Y:S01]  /*7580*/  LEA.HI.X.SX32 R183, R22, R187.reuse, 0x2, P4 ;  /* 0x000000bb16b77211 */ /* 0x080fe200020f16ff */
[----:B------:R-:W-:Y:S01]  /*7590*/  IMAD R195, R7, 0x2, R194 ;  /* 0x0000000207c37824 */ /* 0x000fe200078e02c2 */
[-C--:B------:R-:W-:Y:S01]  /*75a0*/  LEA R14, P6, R15, R188.reuse, 0x2 ;  /* 0x000000bc0f0e7211 */ /* 0x080fe200078c10ff */
[----:B------:R1:W-:Y:S01]  /*75b0*/  STL.64 [R1+0xe8], R12 ;  /* 0x0000e80c01007387 */ /* 0x0003e20000100a00 */
[----:B------:R-:W-:Y:S01]  /*75c0*/  LEA.HI.X.SX32 R3, R24, R187, 0x2, P5 ;  /* 0x000000bb18037211 */ /* 0x000fe200028f16ff */
[----:B------:R-:W-:Y:S01]  /*75d0*/  IMAD R196, R7, 0x2, R195 ;  /* 0x0000000207c47824 */ /* 0x000fe200078e02c3 */
[-C--:B------:R-:W-:Y:S01]  /*75e0*/  LEA R16, P1, R17, R188.reuse, 0x2 ;  /* 0x000000bc11107211 */ /* 0x080fe200078210ff */
[----:B------:R-:W-:Y:S01]  /*75f0*/  ULDC.64 UR4, c[0x0][0x210] ;  /* 0x0000840000047ab9 */ /* 0x000fe20000000a00 */
[----:B-1----:R-:W3:Y:S01]  /*7600*/  LDL.LU.64 R12, [R1+0xa30] ;  /* 0x000a3000010c7983 */ /* 0x002ee20000300a00 */
[----:B------:R-:W-:Y:S01]  /*7610*/  LEA R18, P2, R19, R188, 0x2 ;  /* 0x000000bc13127211 */ /* 0x000fe200078410ff */
[----:B------:R-:W-:-:S02]  /*7620*/  IMAD R197, R7, 0x2, R196 ;  /* 0x0000000207c57824 */ /* 0x000fc400078e02c4 */
[----:B------:R1:W-:Y:S01]  /*7630*/  STL.64 [R1+0xe0], R172 ;  /* 0x0000e0ac01007387 */ /* 0x0003e20000100a00 */
[-C--:B------:R-:W-:Y:S01]  /*7640*/  LEA R20, P3, R21, R188.reuse, 0x2 ;  /* 0x000000bc15147211 */ /* 0x080fe200078610ff */
[----:B------:R-:W-:Y:S02]  /*7650*/  IMAD R198, R7, 0x2, R197 ;  /* 0x0000000207c67824 */ /* 0x000fe400078e02c5 */
[----:B-1----:R-:W4:Y:S01]  /*7660*/  LDL.LU.64 R172, [R1+0xa28] ;  /* 0x000a280001ac7983 */ /* 0x002f220000300a00 */
[-C--:B------:R-:W-:Y:S01]  /*7670*/  LEA R22, P4, R23, R188.reuse, 0x2 ;  /* 0x000000bc17167211 */ /* 0x080fe200078810ff */
[----:B------:R-:W-:Y:S02]  /*7680*/  IMAD R199, R7, 0x2, R198 ;  /* 0x0000000207c77824 */ /* 0x000fe400078e02c6 */
[----:B------:R1:W-:Y:S01]  /*7690*/  STL.64 [R1+0xd8], R176 ;  /* 0x0000d8b001007387 */ /* 0x0003e20000100a00 */
[----:B------:R-:W-:Y:S01]  /*76a0*/  LEA R24, P5, R25, R188, 0x2 ;  /* 0x000000bc19187211 */ /* 0x000fe200078a10ff */
[----:B------:R-:W-:-:S02]  /*76b0*/  IMAD R201, R7, 0x2, R199 ;  /* 0x0000000207c97824 */ /* 0x000fc400078e02c7 */
[----:B-1----:R-:W2:Y:S01]  /*76c0*/  LDL.LU.64 R176, [R1+0xa20] ;  /* 0x000a200001b07983 */ /* 0x002ea20000300a00 */
[-C--:B------:R-:W-:Y:S01]  /*76d0*/  LEA.HI.X.SX32 R15, R15, R187.reuse, 0x2, P6 ;  /* 0x000000bb0f0f7211 */ /* 0x080fe200030f16ff */
[----:B------:R-:W-:Y:S02]  /*76e0*/  IMAD R203, R7, 0x2, R201 ;  /* 0x0000000207cb7824 */ /* 0x000fe400078e02c9 */
[----:B------:R1:W-:Y:S01]  /*76f0*/  STL.64 [R1+0xd0], R182 ;  /* 0x0000d0b601007387 */ /* 0x0003e20000100a00 */
[----:B------:R-:W-:Y:S01]  /*7700*/  LEA.HI.X.SX32 R17, R17, R187, 0x2, P1 ;  /* 0x000000bb11117211 */ /* 0x000fe200008f16ff */
[----:B------:R-:W-:Y:S02]  /*7710*/  IMAD R205, R7, 0x2, R203 ;  /* 0x0000000207cd7824 */ /* 0x000fe400078e02cb */
[----:B-1----:R-:W3:Y:S01]  /*7720*/  LDL.LU.64 R182, [R1+0xa18] ;  /* 0x000a180001b67983 */ /* 0x002ee20000300a00 */
[----:B------:R-:W-:Y:S01]  /*7730*/  LEA R26, P6, R27, R188, 0x2 ;  /* 0x000000bc1b1a7211 */ /* 0x000fe200078c10ff */
[----:B------:R-:W-:-:S02]  /*7740*/  IMAD R207, R7, 0x2, R205 ;  /* 0x0000000207cf7824 */ /* 0x000fc400078e02cd */
[----:B------:R1:W-:Y:S01]  /*7750*/  STL.64 [R1+0xc8], R2 ;  /* 0x0000c80201007387 */ /* 0x0003e20000100a00 */
[-C--:B------:R-:W-:Y:S01]  /*7760*/  LEA R28, P1, R29, R188.reuse, 0x2 ;  /* 0x000000bc1d1c7211 */ /* 0x080fe200078210ff */
[----:B------:R-:W-:Y:S02]  /*7770*/  IMAD R209, R7, 0x2, R207 ;  /* 0x0000000207d17824 */ /* 0x000fe400078e02cf */
[----:B-1----:R-:W4:Y:S01]  /*7780*/  LDL.LU.64 R2, [R1+0xa10] ;  /* 0x000a100001027983 */ /* 0x002f220000300a00 */
[-C--:B------:R-:W-:Y:S01]  /*7790*/  LEA.HI.X.SX32 R19, R19, R187.reuse, 0x2, P2 ;  /* 0x000000bb13137211 */ /* 0x080fe200010f16ff */
[----:B------:R-:W-:Y:S01]  /*77a0*/  IMAD R210, R7, 0x2, R209 ;  /* 0x0000000207d27824 */ /* 0x000fe200078e02d1 */
[----:B------:R-:W-:Y:S02]  /*77b0*/  LEA R30, P2, R31, R188, 0x2 ;  /* 0x000000bc1f1e7211 */ /* 0x000fe400078410ff */
[-C--:B------:R-:W-:Y:S02]  /*77c0*/  LEA.HI.X.SX32 R21, R21, R187.reuse, 0x2, P3 ;  /* 0x000000bb15157211 */ /* 0x080fe400018f16ff */
[----:B------:R-:W-:-:S02]  /*77d0*/  LEA.HI.X.SX32 R23, R23, R187, 0x2, P4 ;  /* 0x000000bb17177211 */ /* 0x000fc400020f16ff */
[-C--:B------:R-:W-:Y:S02]  /*77e0*/  LEA.HI.X.SX32 R25, R25, R187.reuse, 0x2, P5 ;  /* 0x000000bb19197211 */ /* 0x080fe400028f16ff */
[-C--:B------:R-:W-:Y:S02]  /*77f0*/  LEA.HI.X.SX32 R27, R27, R187.reuse, 0x2, P6 ;  /* 0x000000bb1b1b7211 */ /* 0x080fe400030f16ff */
[----:B------:R-:W-:Y:S01]  /*7800*/  LEA.HI.X.SX32 R29, R29, R187, 0x2, P1 ;  /* 0x000000bb1d1d7211 */ /* 0x000fe200008f16ff */
[----:B------:R-:W-:Y:S01]  /*7810*/  STL.64 [R1+0x928], R14 ;  /* 0x0009280e01007387 */ /* 0x000fe20000100a00 */
[-C--:B------:R-:W-:Y:S01]  /*7820*/  LEA R32, P3, R33, R188.reuse, 0x2 ;  /* 0x000000bc21207211 */ /* 0x080fe200078610ff */
[----:B------:R-:W-:Y:S01]  /*7830*/  IMAD R211, R7, 0x2, R210 ;  /* 0x0000000207d37824 */ /* 0x000fe200078e02d2 */
[-C--:B------:R-:W-:Y:S02]  /*7840*/  LEA R34, P4, R35, R188.reuse, 0x2 ;  /* 0x000000bc23227211 */ /* 0x080fe400078810ff */
[----:B------:R-:W-:-:S02]  /*7850*/  LEA R36, P5, R37, R188, 0x2 ;  /* 0x000000bc25247211 */ /* 0x000fc400078a10ff */
[-C--:B------:R-:W-:Y:S02]  /*7860*/  LEA R38, P6, R39, R188.reuse, 0x2 ;  /* 0x000000bc27267211 */ /* 0x080fe400078c10ff */
[-C--:B------:R-:W-:Y:S02]  /*7870*/  LEA R40, P1, R41, R188.reuse, 0x2 ;  /* 0x000000bc29287211 */ /* 0x080fe400078210ff */
[-C--:B------:R-:W-:Y:S01]  /*7880*/  LEA.HI.X.SX32 R31, R31, R187.reuse, 0x2, P2 ;  /* 0x000000bb1f1f7211 */ /* 0x080fe200010f16ff */
[----:B------:R-:W-:Y:S01]  /*7890*/  STL.64 [R1+0x908], R16 ;  /* 0x0009081001007387 */ /* 0x000fe20000100a00 */
[-C--:B------:R-:W-:Y:S01]  /*78a0*/  LEA R42, P2, R43, R188.reuse, 0x2 ;  /* 0x000000bc2b2a7211 */ /* 0x080fe200078410ff */
[----:B------:R-:W-:Y:S01]  /*78b0*/  IMAD R212, R7, 0x2, R211 ;  /* 0x0000000207d47824 */ /* 0x000fe200078e02d3 */
[----:B------:R-:W-:Y:S02]  /*78c0*/  LEA.HI.X.SX32 R33, R33, R187, 0x2, P3 ;  /* 0x000000bb21217211 */ /* 0x000fe400018f16ff */
[----:B------:R-:W-:-:S02]  /*78d0*/  LEA R44, P3, R45, R188, 0x2 ;  /* 0x000000bc2d2c7211 */ /* 0x000fc400078610ff */
[-C--:B------:R-:W-:Y:S02]  /*78e0*/  LEA.HI.X.SX32 R35, R35, R187.reuse, 0x2, P4 ;  /* 0x000000bb23237211 */ /* 0x080fe400020f16ff */
[-C--:B------:R-:W-:Y:S02]  /*78f0*/  LEA.HI.X.SX32 R37, R37, R187.reuse, 0x2, P5 ;  /* 0x000000bb25257211 */ /* 0x080fe400028f16ff */
[-C--:B------:R-:W-:Y:S02]  /*7900*/  LEA.HI.X.SX32 R39, R39, R187.reuse, 0x2, P6 ;  /* 0x000000bb27277211 */ /* 0x080fe400030f16ff */
[----:B------:R-:W-:Y:S01]  /*7910*/  LEA.HI.X.SX32 R41, R41, R187, 0x2, P1 ;  /* 0x000000bb29297211 */ /* 0x000fe200008f16ff */
[----:B------:R-:W-:Y:S01]  /*7920*/  STL.64 [R1+0x8e8], R18 ;  /* 0x0008e81201007387 */ /* 0x000fe20000100a00 */
[-C--:B------:R-:W-:Y:S01]  /*7930*/  LEA R46, P4, R47, R188.reuse, 0x2 ;  /* 0x000000bc2f2e7211 */ /* 0x080fe200078810ff */
[----:B------:R-:W-:Y:S01]  /*7940*/  IMAD R213, R7, 0x2, R212 ;  /* 0x0000000207d57824 */ /* 0x000fe200078e02d4 */
[----:B------:R-:W-:-:S02]  /*7950*/  LEA R48, P5, R49, R188, 0x2 ;  /* 0x000000bc31307211 */ /* 0x000fc400078a10ff */
[-C--:B------:R-:W-:Y:S02]  /*7960*/  LEA R50, P6, R51, R188.reuse, 0x2 ;  /* 0x000000bc33327211 */ /* 0x080fe400078c10ff */
[-C--:B------:R-:W-:Y:S02]  /*7970*/  LEA R52, P1, R53, R188.reuse, 0x2 ;  /* 0x000000bc35347211 */ /* 0x080fe400078210ff */
[-C--:B------:R-:W-:Y:S02]  /*7980*/  LEA.HI.X.SX32 R43, R43, R187.reuse, 0x2, P2 ;  /* 0x000000bb2b2b7211 */ /* 0x080fe400010f16ff */
[----:B------:R-:W-:Y:S01]  /*7990*/  LEA.HI.X.SX32 R45, R45, R187, 0x2, P3 ;  /* 0x000000bb2d2d7211 */ /* 0x000fe200018f16ff */
[----:B------:R-:W-:Y:S01]  /*79a0*/  STL.64 [R1+0x8c8], R20 ;  /* 0x0008c81401007387 */ /* 0x000fe20000100a00 */
[-C--:B------:R-:W-:Y:S01]  /*79b0*/  LEA R54, P2, R55, R188.reuse, 0x2 ;  /* 0x000000bc37367211 */ /* 0x080fe200078410ff */
[----:B------:R-:W-:Y:S01]  /*79c0*/  IMAD R215, R7, 0x2, R213 ;  /* 0x0000000207d77824 */ /* 0x000fe200078e02d5 */
[----:B------:R-:W-:-:S02]  /*79d0*/  LEA R56, P3, R57, R188, 0x2 ;  /* 0x000000bc39387211 */ /* 0x000fc400078610ff */
[-C--:B------:R-:W-:Y:S02]  /*79e0*/  LEA.HI.X.SX32 R47, R47, R187.reuse, 0x2, P4 ;  /* 0x000000bb2f2f7211 */ /* 0x080fe400020f16ff */
[-C--:B------:R-:W-:Y:S02]  /*79f0*/  LEA.HI.X.SX32 R49, R49, R187.reuse, 0x2, P5 ;  /* 0x000000bb31317211 */ /* 0x080fe400028f16ff */
[-C--:B------:R-:W-:Y:S02]  /*7a00*/  LEA.HI.X.SX32 R51, R51, R187.reuse, 0x2, P6 ;  /* 0x000000bb33337211 */ /* 0x080fe400030f16ff */
[----:B------:R-:W-:Y:S01]  /*7a10*/  LEA.HI.X.SX32 R53, R53, R187, 0x2, P1 ;  /* 0x000000bb35357211 */ /* 0x000fe200008f16ff */
[----:B------:R1:W-:Y:S01]  /*7a20*/  STL.64 [R1+0x8a0], R22 ;  /* 0x0008a01601007387 */ /* 0x0003e20000100a00 */
[-C--:B------:R-:W-:Y:S01]  /*7a30*/  LEA R58, P4, R59, R188.reuse, 0x2 ;  /* 0x000000bc3b3a7211 */ /* 0x080fe200078810ff */
[----:B------:R-:W-:Y:S01]  /*7a40*/  IMAD R217, R7, 0x2, R215 ;  /* 0x0000000207d97824 */ /* 0x000fe200078e02d7 */
[----:B------:R-:W-:-:S02]  /*7a50*/  LEA R60, P5, R61, R188, 0x2 ;  /* 0x000000bc3d3c7211 */ /* 0x000fc400078a10ff */
[-C--:B------:R-:W-:Y:S01]  /*7a60*/  LEA R62, P6, R63, R188.reuse, 0x2 ;  /* 0x000000bc3f3e7211 */ /* 0x080fe200078c10ff */
[----:B------:R-:W-:Y:S01]  /*7a70*/  IMAD R219, R7, 0x2, R217 ;  /* 0x0000000207db7824 */ /* 0x000fe200078e02d9 */
[-C--:B------:R-:W-:Y:S02]  /*7a80*/  LEA R64, P1, R65, R188.reuse, 0x2 ;  /* 0x000000bc41407211 */ /* 0x080fe400078210ff */
[-C--:B------:R-:W-:Y:S01]  /*7a90*/  LEA.HI.X.SX32 R55, R55, R187.reuse, 0x2, P2 ;  /* 0x000000bb37377211 */ /* 0x080fe200010f16ff */
[----:B------:R-:W-:Y:S01]  /*7aa0*/  IMAD R221, R7, 0x2, R219 ;  /* 0x0000000207dd7824 */ /* 0x000fe200078e02db */
[-C--:B------:R-:W-:Y:S02]  /*7ab0*/  LEA R66, P2, R67, R188.reuse, 0x2 ;  /* 0x000000bc43427211 */ /* 0x080fe400078410ff */
[----:B------:R-:W-:Y:S01]  /*7ac0*/  LEA.HI.X.SX32 R57, R57, R187, 0x2, P3 ;  /* 0x000000bb39397211 */ /* 0x000fe200018f16ff */
[----:B------:R-:W-:Y:S01]  /*7ad0*/  IMAD R223, R7, 0x2, R221 ;  /* 0x0000000207df7824 */ /* 0x000fe200078e02dd */
[----:B------:R-:W-:-:S02]  /*7ae0*/  LEA R68, P3, R69, R188, 0x2 ;  /* 0x000000bc45447211 */ /* 0x000fc400078610ff */
[-C--:B------:R-:W-:Y:S01]  /*7af0*/  LEA.HI.X.SX32 R59, R59, R187.reuse, 0x2, P4 ;  /* 0x000000bb3b3b7211 */ /* 0x080fe200020f16ff */
[----:B------:R-:W-:Y:S01]  /*7b00*/  IMAD R226, R7, 0x2, R223 ;  /* 0x0000000207e27824 */ /* 0x000fe200078e02df */
[-C--:B------:R-:W-:Y:S02]  /*7b10*/  LEA R70, P4, R71, R188.reuse, 0x2 ;  /* 0x000000bc47467211 */ /* 0x080fe400078810ff */
[-C--:B------:R-:W-:Y:S02]  /*7b20*/  LEA.HI.X.SX32 R61, R61, R187.reuse, 0x2, P5 ;  /* 0x000000bb3d3d7211 */ /* 0x080fe400028f16ff */
[----:B------:R-:W-:Y:S02]  /*7b30*/  LEA R72, P5, R73, R188, 0x2 ;  /* 0x000000bc49487211 */ /* 0x000fe400078a10ff */
[-C--:B------:R-:W-:Y:S02]  /*7b40*/  LEA.HI.X.SX32 R63, R63, R187.reuse, 0x2, P6 ;  /* 0x000000bb3f3f7211 */ /* 0x080fe400030f16ff */
[----:B------:R-:W-:-:S02]  /*7b50*/  LEA.HI.X.SX32 R65, R65, R187, 0x2, P1 ;  /* 0x000000bb41417211 */ /* 0x000fc400008f16ff */
[-C--:B------:R-:W-:Y:S02]  /*7b60*/  LEA R74, P6, R75, R188.reuse, 0x2 ;  /* 0x000000bc4b4a7211 */ /* 0x080fe400078c10ff */
[-C--:B------:R-:W-:Y:S02]  /*7b70*/  LEA R76, P1, R77, R188.reuse, 0x2 ;  /* 0x000000bc4d4c7211 */ /* 0x080fe400078210ff */
[-C--:B------:R-:W-:Y:S02]  /*7b80*/  LEA.HI.X.SX32 R67, R67, R187.reuse, 0x2, P2 ;  /* 0x000000bb43437211 */ /* 0x080fe400010f16ff */
[-C--:B------:R-:W-:Y:S02]  /*7b90*/  LEA R78, P2, R79, R188.reuse, 0x2 ;  /* 0x000000bc4f4e7211 */ /* 0x080fe400078410ff */
[----:B------:R-:W-:Y:S02]  /*7ba0*/  LEA.HI.X.SX32 R69, R69, R187, 0x2, P3 ;  /* 0x000000bb45457211 */ /* 0x000fe400018f16ff */
[----:B------:R-:W-:-:S02]  /*7bb0*/  LEA R80, P3, R81, R188, 0x2 ;  /* 0x000000bc51507211 */ /* 0x000fc400078610ff */
[-C--:B------:R-:W-:Y:S02]  /*7bc0*/  LEA.HI.X.SX32 R71, R71, R187.reuse, 0x2, P4 ;  /* 0x000000bb47477211 */ /* 0x080fe400020f16ff */
        /* <DEDUP_REMOVED lines=18> */
[-C--:B------:R-:W-:Y:S02]  /*7cf0*/  LEA.HI.X.SX32 R91, R91, R187.reuse, 0x2, P2 ;  /* 0x000000bb5b5b7211 */ /* 0x080fe400010f16ff */
[-C--:B------:R-:W-:Y:S02]  /*7d00*/  LEA R100, P1, R101, R188.reuse, 0x2 ;  /* 0x000000bc65647211 */ /* 0x080fe400078210ff */
[-C--:B------:R-:W-:Y:S02]  /*7d10*/  LEA.HI.X.SX32 R93, R93, R187.reuse, 0x2, P3 ;  /* 0x000000bb5d5d7211 */ /* 0x080fe400018f16ff */
[-C--:B------:R-:W-:Y:S02]  /*7d20*/  LEA R102, P2, R103, R188.reuse, 0x2 ;  /* 0x000000bc67667211 */ /* 0x080fe400078410ff */
[----:B------:R-:W-:Y:S01]  /*7d30*/  LEA.HI.X.SX32 R95, R95, R187, 0x2, P4 ;  /* 0x000000bb5f5f7211 */ /* 0x000fe200020f16ff */
[----:B------:R-:W-:Y:S01]  /*7d40*/  STL.64 [R1+0x868], R88 ;  /* 0x0008685801007387 */ /* 0x000fe20000100a00 */
[----:B------:R-:W-:-:S02]  /*7d50*/  LEA R104, P3, R105, R188, 0x2 ;  /* 0x000000bc69687211 */ /* 0x000fc400078610ff */
[-C--:B------:R-:W-:Y:S01]  /*7d60*/  LEA.HI.X.SX32 R97, R97, R187.reuse, 0x2, P5 ;  /* 0x000000bb61617211 */ /* 0x080fe200028f16ff */
[----:B------:R-:W-:Y:S01]  /*7d70*/  STL.64 [R1+0x950], R90 ;  /* 0x0009505a01007387 */ /* 0x000fe20000100a00 */
[-C--:B------:R-:W-:Y:S02]  /*7d80*/  LEA R106, P4, R107, R188.reuse, 0x2 ;  /* 0x000000bc6b6a7211 */ /* 0x080fe400078810ff */
[-C--:B------:R-:W-:Y:S01]  /*7d90*/  LEA.HI.X.SX32 R99, R99, R187.reuse, 0x2, P6 ;  /* 0x000000bb63637211 */ /* 0x080fe200030f16ff */
[----:B------:R-:W-:Y:S01]  /*7da0*/  STL.64 [R1+0x938], R92 ;  /* 0x0009385c01007387 */ /* 0x000fe20000100a00 */
        /* <DEDUP_REMOVED lines=69> */
[-C--:B------:R-:W-:Y:S02]  /*8200*/  LEA.HI.X.SX32 R147, R147, R187.reuse, 0x2, P6 ;  /* 0x000000bb93937211 */ /* 0x080fe400030f16ff */
[-C--:B------:R-:W-:Y:S01]  /*8210*/  LEA.HI.X.SX32 R149, R149, R187.reuse, 0x2, P1 ;  /* 0x000000bb95957211 */ /* 0x080fe200008f16ff */
[----:B------:R2:W-:Y:S01]  /*8220*/  STL.64 [R1+0x948], R140 ;  /* 0x0009488c01007387 */ /* 0x0005e20000100a00 */
[-C--:B------:R-:W-:Y:S02]  /*8230*/  LEA.HI.X.SX32 R151, R151, R187.reuse, 0x2, P2 ;  /* 0x000000bb97977211 */ /* 0x080fe400010f16ff */
[----:B------:R-:W-:Y:S01]  /*8240*/  LEA R154, P4, R155, R188, 0x2 ;  /* 0x000000bc9b9a7211 */ /* 0x000fe200078810ff */
[----:B------:R-:W-:Y:S01]  /*8250*/  STL.64 [R1+0x970], R142 ;  /* 0x0009708e01007387 */ /* 0x000fe20000100a00 */
[----:B------:R-:W-:-:S02]  /*8260*/  LEA.HI.X.SX32 R153, R153, R187, 0x2, P3 ;  /* 0x000000bb99997211 */ /* 0x000fc400018f16ff */
[-C--:B------:R-:W-:Y:S01]  /*8270*/  LEA R160, P5, R161, R188.reuse, 0x2 ;  /* 0x000000bca1a07211 */ /* 0x080fe200078a10ff */
[----:B------:R-:W-:Y:S01]  /*8280*/  STL.64 [R1+0x978], R144 ;  /* 0x0009789001007387 */ /* 0x000fe20000100a00 */
[-C--:B------:R-:W-:Y:S02]  /*8290*/  LEA R162, P6, R163, R188.reuse, 0x2 ;  /* 0x000000bca3a27211 */ /* 0x080fe400078c10ff */
[-C--:B------:R-:W-:Y:S01]  /*82a0*/  LEA R164, P1, R165, R188.reuse, 0x2 ;  /* 0x000000bca5a47211 */ /* 0x080fe200078210ff */
[----:B------:R-:W-:Y:S01]  /*82b0*/  STL.64 [R1+0x980], R146 ;  /* 0x0009809201007387 */ /* 0x000fe20000100a00 */
[-C--:B------:R-:W-:Y:S02]  /*82c0*/  LEA R166, P2, R167, R188.reuse, 0x2 ;  /* 0x000000bca7a67211 */ /* 0x080fe400078410ff */
[----:B------:R-:W-:Y:S01]  /*82d0*/  LEA.HI.X.SX32 R155, R155, R187, 0x2, P4 ;  /* 0x000000bb9b9b7211 */ /* 0x000fe200020f16ff */
[----:B------:R-:W-:Y:S01]  /*82e0*/  STL.64 [R1+0x988], R148 ;  /* 0x0009889401007387 */ /* 0x000fe20000100a00 */
[----:B------:R-:W-:-:S02]  /*82f0*/  LEA R168, P3, R169, R188, 0x2 ;  /* 0x000000bca9a87211 */ /* 0x000fc400078610ff */
[-C--:B------:R-:W-:Y:S01]  /*8300*/  LEA.HI.X.SX32 R161, R161, R187.reuse, 0x2, P5 ;  /* 0x000000bba1a17211 */ /* 0x080fe200028f16ff */
[----:B------:R-:W-:Y:S01]  /*8310*/  STL.64 [R1+0x990], R150 ;  /* 0x0009909601007387 */ /* 0x000fe20000100a00 */
[----:B------:R-:W-:-:S03]  /*8320*/  LEA.HI.X.SX32 R163, R163, R187, 0x2, P6 ;  /* 0x000000bba3a37211 */ /* 0x000fc600030f16ff */
[----:B------:R3:W-:Y:S01]  /*8330*/  STL.64 [R1+0x888], R152 ;  /* 0x0008889801007387 */ /* 0x0007e20000100a00 */
[-C--:B------:R-:W-:Y:S02]  /*8340*/  LEA.HI.X.SX32 R165, R165, R187.reuse, 0x2, P1 ;  /* 0x000000bba5a57211 */ /* 0x080fe400008f16ff */
[-C--:B-1----:R-:W-:Y:S01]  /*8350*/  LEA R22, P5, R206, R188.reuse, 0x2 ;  /* 0x000000bcce167211 */ /* 0x082fe200078a10ff */
[----:B------:R-:W-:Y:S01]  /*8360*/  STL.64 [R1+0x998], R154 ;  /* 0x0009989a01007387 */ /* 0x000fe20000100a00 */
[-C--:B------:R-:W-:Y:S02]  /*8370*/  LEA.HI.X.SX32 R167, R167, R187.reuse, 0x2, P2 ;  /* 0x000000bba7a77211 */ /* 0x080fe400010f16ff */
[-C--:B--2---:R-:W-:Y:S01]  /*8380*/  LEA R140, P6, R208, R188.reuse, 0x2 ;  /* 0x000000bcd08c7211 */ /* 0x084fe200078c10ff */
[----:B------:R-:W-:Y:S01]  /*8390*/  STL.64 [R1+0x9a0], R160 ;  /* 0x0009a0a001007387 */ /* 0x000fe20000100a00 */
[----:B------:R-:W-:Y:S02]  /*83a0*/  LEA.HI.X.SX32 R169, R169, R187, 0x2, P3 ;  /* 0x000000bba9a97211 */ /* 0x000fe400018f16ff */
[-C--:B---3--:R-:W-:Y:S01]  /*83b0*/  LEA R152, P4, R204, R188.reuse, 0x2 ;  /* 0x000000bccc987211 */ /* 0x088fe200078810ff */
[----:B------:R-:W-:Y:S01]  /*83c0*/  STL.64 [R1+0x9a8], R162 ;  /* 0x0009a8a201007387 */ /* 0x000fe20000100a00 */
[----:B------:R-:W-:-:S02]  /*83d0*/  LEA R14, P1, R214, R188, 0x2 ;  /* 0x000000bcd60e7211 */ /* 0x000fc400078210ff */
[-C--:B------:R-:W-:Y:S01]  /*83e0*/  LEA.HI.X.SX32 R153, R204, R187.reuse, 0x2, P4 ;  /* 0x000000bbcc997211 */ /* 0x080fe200020f16ff */
[----:B------:R-:W-:Y:S01]  /*83f0*/  STL.64 [R1+0x9b0], R164 ;  /* 0x0009b0a401007387 */ /* 0x000fe20000100a00 */
[-C--:B------:R-:W-:Y:S02]  /*8400*/  LEA.HI.X.SX32 R23, R206, R187.reuse, 0x2, P5 ;  /* 0x000000bbce177211 */ /* 0x080fe400028f16ff */
[-C--:B------:R-:W-:Y:S01]  /*8410*/  LEA R16, P2, R216, R188.reuse, 0x2 ;  /* 0x000000bcd8107211 */ /* 0x080fe200078410ff */
[----:B------:R-:W-:Y:S01]  /*8420*/  STL.64 [R1+0x9b8], R166 ;  /* 0x0009b8a601007387 */ /* 0x000fe20000100a00 */
[-C--:B------:R-:W-:Y:S02]  /*8430*/  LEA.HI.X.SX32 R141, R208, R187.reuse, 0x2, P6 ;  /* 0x000000bbd08d7211 */ /* 0x080fe400030f16ff */
[----:B------:R-:W-:Y:S01]  /*8440*/  LEA R18, P3, R218, R188, 0x2 ;  /* 0x000000bcda127211 */ /* 0x000fe200078610ff */
[----:B------:R-:W-:Y:S01]  /*8450*/  STL.64 [R1+0x9c0], R168 ;  /* 0x0009c0a801007387 */ /* 0x000fe20000100a00 */
[----:B------:R-:W-:-:S03]  /*8460*/  LEA.HI.X.SX32 R15, R214, R187, 0x2, P1 ;  /* 0x000000bbd60f7211 */ /* 0x000fc600008f16ff */
[----:B------:R-:W-:Y:S01]  /*8470*/  STL.64 [R1+0x170], R152 ;  /* 0x0001709801007387 */ /* 0x000fe20000100a00 */
[-C--:B------:R-:W-:Y:S02]  /*8480*/  LEA R20, P4, R220, R188.reuse, 0x2 ;  /* 0x000000bcdc147211 */ /* 0x080fe400078810ff */
[----:B------:R-:W-:Y:S01]  /*8490*/  LEA.HI.X.SX32 R17, R216, R187, 0x2, P2 ;  /* 0x000000bbd8117211 */ /* 0x000fe200010f16ff */
[----:B------:R-:W-:Y:S01]  /*84a0*/  STL.64 [R1+0x9c8], R152 ;  /* 0x0009c89801007387 */ /* 0x000fe20000100a00 */
[----:B------:R-:W-:-:S03]  /*84b0*/  LEA R134, P5, R222, R188, 0x2 ;  /* 0x000000bcde867211 */ /* 0x000fc600078a10ff */
[----:B------:R1:W-:Y:S01]  /*84c0*/  STL.64 [R1+0x178], R22 ;  /* 0x0001781601007387 */ /* 0x0003e20000100a00 */
[----:B------:R-:W-:-:S03]  /*84d0*/  LEA.HI.X.SX32 R19, R218, R187, 0x2, P3 ;  /* 0x000000bbda137211 */ /* 0x000fc600018f16ff */
[----:B------:R-:W-:Y:S01]  /*84e0*/  STL.64 [R1+0x180], R140 ;  /* 0x0001808c01007387 */ /* 0x000fe20000100a00 */
[----:B------:R-:W-:-:S03]  /*84f0*/  LEA.HI.X.SX32 R21, R220, R187, 0x2, P4 ;  /* 0x000000bbdc157211 */ /* 0x000fc600020f16ff */
[----:B------:R-:W-:Y:S01]  /*8500*/  STL.64 [R1+0x9d0], R140 ;  /* 0x0009d08c01007387 */ /* 0x000fe20000100a00 */
[----:B------:R-:W-:-:S03]  /*8510*/  LEA.HI.X.SX32 R135, R222, R187, 0x2, P5 ;  /* 0x000000bbde877211 */ /* 0x000fc600028f16ff */
[----:B------:R-:W-:Y:S01]  /*8520*/  STL.64 [R1+0x188], R14 ;  /* 0x0001880e01007387 */ /* 0x000fe20000100a00 */
[----:B-1----:R-:W-:-:S03]  /*8530*/  LEA R22, P1, R225, R188, 0x2 ;  /* 0x000000bce1167211 */ /* 0x002fc600078210ff */
[----:B------:R1:W-:Y:S01]  /*8540*/  STL.64 [R1+0x9d8], R14 ;  /* 0x0009d80e01007387 */ /* 0x0003e20000100a00 */
[----:B------:R-:W-:-:S03]  /*8550*/  LEA R136, P6, R224, R188, 0x2 ;  /* 0x000000bce0887211 */ /* 0x000fc600078c10ff */
[----:B------:R-:W-:Y:S01]  /*8560*/  STL.64 [R1+0x190], R16 ;  /* 0x0001901001007387 */ /* 0x000fe20000100a00 */
[----:B------:R-:W-:-:S03]  /*8570*/  LEA.HI.X.SX32 R23, R225, R187, 0x2, P1 ;  /* 0x000000bbe1177211 */ /* 0x000fc600008f16ff */
[----:B------:R-:W-:Y:S01]  /*8580*/  STL.64 [R1+0x9e0], R16 ;  /* 0x0009e01001007387 */ /* 0x000fe20000100a00 */
[----:B------:R-:W-:-:S03]  /*8590*/  LEA R124, P2, R227, R188, 0x2 ;  /* 0x000000bce37c7211 */ /* 0x000fc600078410ff */
[----:B------:R-:W-:Y:S01]  /*85a0*/  STL.64 [R1+0x198], R18 ;  /* 0x0001981201007387 */ /* 0x000fe20000100a00 */
        /* <DEDUP_REMOVED lines=11> */
[----:B------:R2:W-:Y:S01]  /*8660*/  STL.64 [R1+0x1b8], R22 ;  /* 0x0001b81601007387 */ /* 0x0005e20000100a00 */
[-C--:B------:R-:W-:Y:S02]  /*8670*/  LEA.HI.X.SX32 R127, R228, R187.reuse, 0x2, P3 ;  /* 0x000000bbe47f7211 */ /* 0x080fe400018f16ff */
[-C--:B------:R-:W-:Y:S01]  /*8680*/  LEA R120, P2, R233, R188.reuse, 0x2 ;  /* 0x000000bce9787211 */ /* 0x080fe200078410ff */
[----:B------:R-:W-:Y:S01]  /*8690*/  STL.64 [R1+0x1b0], R136 ;  /* 0x0001b08801007387 */ /* 0x000fe20000100a00 */
[-C--:B------:R-:W-:Y:S02]  /*86a0*/  LEA.HI.X.SX32 R129, R229, R187.reuse, 0x2, P4 ;  /* 0x000000bbe5817211 */ /* 0x080fe400020f16ff */
[-C--:B-1----:R-:W-:Y:S01]  /*86b0*/  LEA R14, P3, R234, R188.reuse, 0x2 ;  /* 0x000000bcea0e7211 */ /* 0x082fe200078610ff */
[----:B------:R-:W-:Y:S01]  /*86c0*/  STL.64 [R1+0xa00], R136 ;  /* 0x000a008801007387 */ /* 0x000fe20000100a00 */
[-C--:B------:R-:W-:Y:S02]  /*86d0*/  LEA.HI.X.SX32 R131, R230, R187.reuse, 0x2, P5 ;  /* 0x000000bbe6837211 */ /* 0x080fe400028f16ff */
[----:B--2---:R-:W-:Y:S01]  /*86e0*/  LEA R22, P1, R232, R188, 0x2 ;  /* 0x000000bce8167211 */ /* 0x004fe200078210ff */
[----:B------:R-:W-:Y:S01]  /*86f0*/  STL.64 [R1+0x1c0], R124 ;  /* 0x0001c07c01007387 */ /* 0x000fe20000100a00 */
[----:B------:R-:W-:-:S02]  /*8700*/  LEA.HI.X.SX32 R133, R231, R187, 0x2, P6 ;  /* 0x000000bbe7857211 */ /* 0x000fc400030f16ff */
[-C--:B------:R-:W-:Y:S01]  /*8710*/  LEA.HI.X.SX32 R23, R232, R187.reuse, 0x2, P1 ;  /* 0x000000bbe8177211 */ /* 0x080fe200008f16ff */
[----:B------:R-:W-:Y:S01]  /*8720*/  STL.64 [R1+0xa08], R124 ;  /* 0x000a087c01007387 */ /* 0x000fe20000100a00 */
[-C--:B------:R-:W-:Y:S02]  /*8730*/  LEA R98, P1, R238, R188.reuse, 0x2 ;  /* 0x000000bcee627211 */ /* 0x080fe400078210ff */
[-C--:B------:R-:W-:Y:S01]  /*8740*/  LEA.HI.X.SX32 R121, R233, R187.reuse, 0x2, P2 ;  /* 0x000000bbe9797211 */ /* 0x080fe200010f16ff */
[----:B------:R-:W-:Y:S01]  /*8750*/  STL.64 [R1+0x1c8], R126 ;  /* 0x0001c87e01007387 */ /* 0x000fe20000100a00 */
[----:B------:R-:W-:Y:S02]  /*8760*/  LEA.HI.X.SX32 R15, R234, R187, 0x2, P3 ;  /* 0x000000bbea0f7211 */ /* 0x000fe400018f16ff */
[-C--:B------:R-:W-:Y:S01]  /*8770*/  LEA R92, P4, R235, R188.reuse, 0x2 ;  /* 0x000000bceb5c7211 */ /* 0x080fe200078810ff */
[----:B------:R-:W-:Y:S01]  /*8780*/  STL.64 [R1+0x1d0], R128 ;  /* 0x0001d08001007387 */ /* 0x000fe20000100a00 */
[----:B------:R-:W-:-:S02]  /*8790*/  LEA R94, P5, R236, R188, 0x2 ;  /* 0x000000bcec5e7211 */ /* 0x000fc400078a10ff */
[-C--:B------:R-:W-:Y:S01]  /*87a0*/  LEA R96, P6, R237, R188.reuse, 0x2 ;  /* 0x000000bced607211 */ /* 0x080fe200078c10ff */
[----:B------:R-:W-:Y:S01]  /*87b0*/  STL.64 [R1+0x1d8], R130 ;  /* 0x0001d88201007387 */ /* 0x000fe20000100a00 */
[-C--:B------:R-:W-:Y:S02]  /*87c0*/  LEA.HI.X.SX32 R99, R238, R187.reuse, 0x2, P1 ;  /* 0x000000bbee637211 */ /* 0x080fe400008f16ff */
[----:B------:R-:W-:Y:S01]  /*87d0*/  LEA R110, P1, R251, R188, 0x2 ;  /* 0x000000bcfb6e7211 */ /* 0x000fe200078210ff */
[----:B------:R-:W-:Y:S01]  /*87e0*/  STL.64 [R1+0x1e0], R132 ;  /* 0x0001e08401007387 */ /* 0x000fe20000100a00 */
[----:B------:R-:W-:-:S03]  /*87f0*/  LEA.HI.X.SX32 R93, R235, R187, 0x2, P4 ;  /* 0x000000bbeb5d7211 */ /* 0x000fc600020f16ff */
[----:B------:R-:W-:Y:S01]  /*8800*/  STL.64 [R1+0x1e8], R22 ;  /* 0x0001e81601007387 */ /* 0x000fe20000100a00 */
[-C--:B------:R-:W-:Y:S02]  /*8810*/  LEA.HI.X.SX32 R95, R236, R187.reuse, 0x2, P5 ;  /* 0x000000bbec5f7211 */ /* 0x080fe400028f16ff */
[----:B------:R-:W-:Y:S01]  /*8820*/  LEA.HI.X.SX32 R97, R237, R187, 0x2, P6 ;  /* 0x000000bbed617211 */ /* 0x000fe200030f16ff */
[----:B------:R-:W-:Y:S01]  /*8830*/  STL.64 [R1+0x1f0], R120 ;  /* 0x0001f07801007387 */ /* 0x000fe20000100a00 */
[-C--:B------:R-:W-:Y:S02]  /*8840*/  LEA R116, P2, R239, R188.reuse, 0x2 ;  /* 0x000000bcef747211 */ /* 0x080fe400078410ff */
[-C--:B------:R-:W-:Y:S01]  /*8850*/  LEA R118, P3, R240, R188.reuse, 0x2 ;  /* 0x000000bcf0767211 */ /* 0x080fe200078610ff */
[----:B------:R1:W-:Y:S01]  /*8860*/  STL.64 [R1+0x1f8], R14 ;  /* 0x0001f80e01007387 */ /* 0x0003e20000100a00 */
[-C--:B------:R-:W-:Y:S02]  /*8870*/  LEA R104, P4, R241, R188.reuse, 0x2 ;  /* 0x000000bcf1687211 */ /* 0x080fe400078810ff */
[----:B------:R-:W-:-:S02]  /*8880*/  LEA R108, P6, R243, R188, 0x2 ;  /* 0x000000bcf36c7211 */ /* 0x000fc400078c10ff */
[-C--:B------:R-:W-:Y:S02]  /*8890*/  LEA.HI.X.SX32 R111, R251, R187.reuse, 0x2, P1 ;  /* 0x000000bbfb6f7211 */ /* 0x080fe400008f16ff */
[----:B------:R-:W-:Y:S02]  /*88a0*/  ISETP.NE.AND P1, PT, R156, RZ, PT ;  /* 0x000000ff9c00720c */ /* 0x000fe40003f25270 */
[----:B-1----:R-:W-:Y:S02]  /*88b0*/  LEA R14, P5, R242, R188, 0x2 ;  /* 0x000000bcf20e7211 */ /* 0x002fe400078a10ff */
[-C--:B------:R-:W-:Y:S02]  /*88c0*/  LEA.HI.X.SX32 R117, R239, R187.reuse, 0x2, P2 ;  /* 0x000000bbef757211 */ /* 0x080fe400010f16ff */
[-C--:B------:R-:W-:Y:S02]  /*88d0*/  LEA.HI.X.SX32 R119, R240, R187.reuse, 0x2, P3 ;  /* 0x000000bbf0777211 */ /* 0x080fe400018f16ff */
[----:B------:R-:W-:-:S02]  /*88e0*/  LEA.HI.X.SX32 R105, R241, R187, 0x2, P4 ;  /* 0x000000bbf1697211 */ /* 0x000fc400020f16ff */
[-C--:B------:R-:W-:Y:S02]  /*88f0*/  LEA.HI.X.SX32 R15, R242, R187.reuse, 0x2, P5 ;  /* 0x000000bbf20f7211 */ /* 0x080fe400028f16ff */
[----:B------:R-:W-:Y:S02]  /*8900*/  LEA.HI.X.SX32 R109, R243, R187, 0x2, P6 ;  /* 0x000000bbf36d7211 */ /* 0x000fe400030f16ff */
[-C--:B------:R-:W-:Y:S02]  /*8910*/  LEA R112, P2, R249, R188.reuse, 0x2 ;  /* 0x000000bcf9707211 */ /* 0x080fe400078410ff */
[-C--:B------:R-:W-:Y:S02]  /*8920*/  LEA R114, P3, R248, R188.reuse, 0x2 ;  /* 0x000000bcf8727211 */ /* 0x080fe400078610ff */
[-C--:B------:R-:W-:Y:S02]  /*8930*/  LEA R100, P4, R246, R188.reuse, 0x2 ;  /* 0x000000bcf6647211 */ /* 0x080fe400078810ff */
[----:B------:R-:W-:-:S02]  /*8940*/  LEA R102, P5, R245, R188, 0x2 ;  /* 0x000000bcf5667211 */ /* 0x000fc400078a10ff */
[----:B------:R-:W-:Y:S01]  /*8950*/  LEA R88, P6, R244, R188, 0x2 ;  /* 0x000000bcf4587211 */ /* 0x000fe200078c10ff */
[----:B------:R-:W-:Y:S01]  /*8960*/  STL.64 [R1+0x200], R92 ;  /* 0x0002005c01007387 */ /* 0x000fe20000100a00 */
[-C--:B------:R-:W-:Y:S02]  /*8970*/  LEA.HI.X.SX32 R113, R249, R187.reuse, 0x2, P2 ;  /* 0x000000bbf9717211 */ /* 0x080fe400010f16ff */
[-C--:B------:R-:W-:Y:S01]  /*8980*/  LEA.HI.X.SX32 R115, R248, R187.reuse, 0x2, P3 ;  /* 0x000000bbf8737211 */ /* 0x080fe200018f16ff */
[----:B------:R-:W-:Y:S01]  /*8990*/  STL.64 [R1+0x208], R94 ;  /* 0x0002085e01007387 */ /* 0x000fe20000100a00 */
[-C--:B------:R-:W-:Y:S02]  /*89a0*/  LEA.HI.X.SX32 R101, R246, R187.reuse, 0x2, P4 ;  /* 0x000000bbf6657211 */ /* 0x080fe400020f16ff */
[-C--:B------:R-:W-:Y:S01]  /*89b0*/  LEA.HI.X.SX32 R103, R245, R187.reuse, 0x2, P5 ;  /* 0x000000bbf5677211 */ /* 0x080fe200028f16ff */
[----:B------:R-:W-:Y:S01]  /*89c0*/  STL.64 [R1+0x210], R96 ;  /* 0x0002106001007387 */ /* 0x000fe20000100a00 */
[----:B------:R-:W-:Y:S01]  /*89d0*/  LEA.HI.X.SX32 R89, R244, R187, 0x2, P6 ;  /* 0x000000bbf4597211 */ /* 0x000fe200030f16ff */
[----:B------:R-:W-:-:S02]  /*89e0*/  IMAD.MOV.U32 R187, RZ, RZ, R6 ;  /* 0x000000ffffbb7224 */ /* 0x000fc400078e0006 */
[----:B------:R-:W-:Y:S01]  /*89f0*/  STL.64 [R1+0x218], R98 ;  /* 0x0002186201007387 */ /* 0x000fe20000100a00 */
[----:B------:R-:W-:Y:S01]  /*8a00*/  ISETP.GT.AND P2, PT, R158, 0x7f, PT ;  /* 0x0000007f9e00780c */ /* 0x000fe20003f44270 */
[----:B------:R-:W-:Y:S02]  /*8a10*/  @!P0 IMAD.MOV R187, RZ, RZ, -R187 ;  /* 0x000000ffffbb8224 */ /* 0x000fe400078e0abb */
[----:B------:R-:W-:Y:S01]  /*8a20*/  STL.64 [R1+0x220], R116 ;  /* 0x0002207401007387 */ /* 0x000fe20000100a00 */
[----:B------:R-:W-:-:S03]  /*8a30*/  @!P1 LOP3.LUT R187, RZ, R156, RZ, 0x33, !PT ;  /* 0x0000009cffbb9212 */ /* 0x000fc600078e33ff */
[----:B------:R-:W-:Y:S04]  /*8a40*/  STL.64 [R1+0x228], R118 ;  /* 0x0002287601007387 */ /* 0x000fe80000100a00 */
[----:B------:R-:W-:Y:S04]  /*8a50*/  STL.64 [R1+0x230], R104 ;  /* 0x0002306801007387 */ /* 0x000fe80000100a00 */
[----:B------:R4:W-:Y:S01]  /*8a60*/  STL.64 [R1+0x238], R14 ;  /* 0x0002380e01007387 */ /* 0x0009e20000100a00 */
[----:B------:R-:W-:Y:S01]  /*8a70*/  SEL R6, RZ, 0x4, !P2 ;  /* 0x00000004ff067807 */ /* 0x000fe20005000000 */
[----:B------:R-:W-:-:S02]  /*8a80*/  IMAD R5, R187, R5, RZ ;  /* 0x00000005bb057224 */ /* 0x000fc400078e02ff */
[----:B------:R-:W-:Y:S01]  /*8a90*/  STL.64 [R1+0x240], R108 ;  /* 0x0002406c01007387 */ /* 0x000fe20000100a00 */
[C---:B----4-:R-:W-:Y:S02]  /*8aa0*/  LOP3.LUT R15, R3.reuse, 0x2, RZ, 0xfc, !PT ;  /* 0x00000002030f7812 */ /* 0x050fe400078efcff */
[----:B------:R-:W-:Y:S02]  /*8ab0*/  LOP3.LUT R14, R3, 0x20, RZ, 0xfc, !PT ;  /* 0x00000020030e7812 */ /* 0x000fe400078efcff */
[-C--:B------:R-:W-:Y:S01]  /*8ac0*/  ISETP.GE.AND P2, PT, R15, R4.reuse, PT ;  /* 0x000000040f00720c */ /* 0x080fe20003f46270 */
[----:B------:R-:W-:Y:S01]  /*8ad0*/  STL.64 [R1+0x248], R110 ;  /* 0x0002486e01007387 */ /* 0x000fe20000100a00 */
[----:B------:R-:W-:Y:S01]  /*8ae0*/  ISETP.GE.AND P0, PT, R14, R4, PT ;  /* 0x000000040e00720c */ /* 0x000fe20003f06270 */
[C---:B------:R-:W-:Y:S01]  /*8af0*/  IMAD R91, R3.reuse, UR8, RZ ;  /* 0x00000008035b7c24 */ /* 0x040fe2000f8e02ff */
[----:B------:R-:W-:Y:S01]  /*8b00*/  SEL R188, R6, RZ, !P2 ;  /* 0x000000ff06bc7207 */ /* 0x000fe20005000000 */
[----:B------:R-:W-:Y:S01]  /*8b10*/  STL.64 [R1+0x250], R112 ;  /* 0x0002507001007387 */ /* 0x000fe20000100a00 */
[----:B------:R-:W-:-:S02]  /*8b20*/  LOP3.LUT R251, R3, 0x22, RZ, 0xfc, !PT ;  /* 0x0000002203fb7812 */ /* 0x000fc400078efcff */
[----:B------:R-:W-:Y:S01]  /*8b30*/  LEA R238, P2, R5, UR4, 0x2 ;  /* 0x0000000405ee7c11 */ /* 0x000fe2000f8410ff */
[----:B------:R-:W-:Y:S01]  /*8b40*/  STL.64 [R1+0x258], R114 ;  /* 0x0002587201007387 */ /* 0x000fe20000100a00 */
[----:B------:R-:W-:-:S03]  /*8b50*/  SEL R187, R6, RZ, !P0 ;  /* 0x000000ff06bb7207 */ /* 0x000fc60004000000 */
[----:B------:R-:W-:Y:S01]  /*8b60*/  STL.64 [R1+0x260], R100 ;  /* 0x0002606401007387 */ /* 0x000fe20000100a00 */
[----:B------:R-:W-:-:S03]  /*8b70*/  ISETP.GE.AND P0, PT, R251, R4, PT ;  /* 0x00000004fb00720c */ /* 0x000fc60003f06270 */
[----:B------:R-:W-:Y:S01]  /*8b80*/  STL.64 [R1+0x270], R102 ;  /* 0x0002706601007387 */ /* 0x000fe20000100a00 */
[----:B------:R-:W-:-:S03]  /*8b90*/  LEA.HI.X.SX32 R5, R5, UR5, 0x2, P2 ;  /* 0x0000000505057c11 */ /* 0x000fc600090f16ff */
[----:B------:R-:W-:Y:S04]  /*8ba0*/  STL.64 [R1+0x268], R88 ;  /* 0x0002685801007387 */ /* 0x000fe80000100a00 */
[----:B------:R1:W-:Y:S01]  /*8bb0*/  STL.64 [R1+0x700], R156 ;  /* 0x0007009c01007387 */ /* 0x0003e20000100a00 */
[----:B------:R-:W-:Y:S02]  /*8bc0*/  SEL R240, R6, RZ, !P0 ;  /* 0x000000ff06f07207 */ /* 0x000fe40004000000 */
[-C--:B------:R-:W-:Y:S02]  /*8bd0*/  LEA R124, P5, R202, R238.reuse, 0x2 ;  /* 0x000000eeca7c7211 */ /* 0x080fe400078a10ff */
[-C--:B------:R-:W-:Y:S02]  /*8be0*/  LEA R134, P0, R200, R238.reuse, 0x2 ;  /* 0x000000eec8867211 */ /* 0x080fe400078010ff */
[----:B-1----:R-:W-:-:S04]  /*8bf0*/  LEA R156, P2, R91, R238, 0x2 ;  /* 0x000000ee5b9c7211 */ /* 0x002fc800078410ff */
[-C--:B------:R-:W-:Y:S02]  /*8c00*/  LEA.HI.X.SX32 R157, R91, R5.reuse, 0x2, P2 ;  /* 0x000000055b9d7211 */ /* 0x080fe400010f16ff */
[-C--:B------:R-:W-:Y:S02]  /*8c10*/  LEA R14, P2, R183, R238.reuse, 0x2 ;  /* 0x000000eeb70e7211 */ /* 0x080fe400078410ff */
[-C--:B------:R-:W-:Y:S02]  /*8c20*/  LEA.HI.X.SX32 R125, R202, R5.reuse, 0x2, P5 ;  /* 0x00000005ca7d7211 */ /* 0x080fe400028f16ff */
[----:B------:R-:W-:Y:S02]  /*8c30*/  LEA.HI.X.SX32 R135, R200, R5, 0x2, P0 ;  /* 0x00000005c8877211 */ /* 0x000fe400000f16ff */
[-C--:B------:R-:W-:Y:S02]  /*8c40*/  LEA R140, P5, R182, R238.reuse, 0x2 ;  /* 0x000000eeb68c7211 */ /* 0x080fe400078a10ff */
[----:B------:R-:W-:-:S02]  /*8c50*/  LEA R168, P0, R180, R238, 0x2 ;  /* 0x000000eeb4a87211 */ /* 0x000fc400078010ff */
[-C--:B------:R-:W-:Y:S02]  /*8c60*/  LEA.HI.X.SX32 R15, R183, R5.reuse, 0x2, P2 ;  /* 0x00000005b70f7211 */ /* 0x080fe400010f16ff */
[-C--:B------:R-:W-:Y:S02]  /*8c70*/  LEA R20, P6, R252, R238.reuse, 0x2 ;  /* 0x000000eefc147211 */ /* 0x080fe400078c10ff */
[-C--:B------:R-:W-:Y:S02]  /*8c80*/  LEA R160, P2, R177, R238.reuse, 0x2 ;  /* 0x000000eeb1a07211 */ /* 0x080fe400078410ff */
[-C--:B------:R-:W-:Y:S02]  /*8c90*/  LEA.HI.X.SX32 R141, R182, R5.reuse, 0x2, P5 ;  /* 0x00000005b68d7211 */ /* 0x080fe400028f16ff */
[----:B------:R-:W-:Y:S02]  /*8ca0*/  LEA.HI.X.SX32 R169, R180, R5, 0x2, P0 ;  /* 0x00000005b4a97211 */ /* 0x000fe400000f16ff */
[----:B------:R-:W-:-:S02]  /*8cb0*/  LEA R154, P5, R176, R238, 0x2 ;  /* 0x000000eeb09a7211 */ /* 0x000fc400078a10ff */
[-C--:B------:R-:W-:Y:S02]  /*8cc0*/  LEA.HI.X.SX32 R21, R252, R5.reuse, 0x2, P6 ;  /* 0x00000005fc157211 */ /* 0x080fe400030f16ff */
[-C--:B------:R-:W-:Y:S02]  /*8cd0*/  LEA R148, P0, R174, R238.reuse, 0x2 ;  /* 0x000000eeae947211 */ /* 0x080fe400078010ff */
[-C--:B------:R-:W-:Y:S02]  /*8ce0*/  LEA.HI.X.SX32 R161, R177, R5.reuse, 0x2, P2 ;  /* 0x00000005b1a17211 */ /* 0x080fe400010f16ff */
[-C--:B------:R-:W-:Y:S02]  /*8cf0*/  LEA R166, P6, R178, R238.reuse, 0x2 ;  /* 0x000000eeb2a67211 */ /* 0x080fe400078c10ff */
[----:B------:R-:W-:Y:S02]  /*8d00*/  LEA R144, P2, R172, R238, 0x2 ;  /* 0x000000eeac907211 */ /* 0x000fe400078410ff */
[----:B------:R-:W-:-:S02]  /*8d10*/  LEA.HI.X.SX32 R155, R176, R5, 0x2, P5 ;  /* 0x00000005b09b7211 */ /* 0x000fc400028f16ff */
[-C--:B------:R-:W-:Y:S02]  /*8d20*/  LEA.HI.X.SX32 R149, R174, R5.reuse, 0x2, P0 ;  /* 0x00000005ae957211 */ /* 0x080fe400000f16ff */
[-C--:B------:R-:W-:Y:S02]  /*8d30*/  LEA R142, P5, R170, R238.reuse, 0x2 ;  /* 0x000000eeaa8e7211 */ /* 0x080fe400078a10ff */
[-C--:B------:R-:W-:Y:S02]  /*8d40*/  LEA.HI.X.SX32 R167, R178, R5.reuse, 0x2, P6 ;  /* 0x00000005b2a77211 */ /* 0x080fe400030f16ff */
[-C--:B------:R-:W-:Y:S02]  /*8d50*/  LEA R138, P0, R13, R238.reuse, 0x2 ;  /* 0x000000ee0d8a7211 */ /* 0x080fe400078010ff */
[----:B------:R-:W-:Y:S02]  /*8d60*/  LEA.HI.X.SX32 R145, R172, R5, 0x2, P2 ;  /* 0x00000005ac917211 */ /* 0x000fe400010f16ff */
[----:B------:R-:W-:-:S02]  /*8d70*/  LEA R146, P6, R173, R238, 0x2 ;  /* 0x000000eead927211 */ /* 0x000fc400078c10ff */
[-C--:B------:R-:W-:Y:S02]  /*8d80*/  LEA R136, P2, R11, R238.reuse, 0x2 ;  /* 0x000000ee0b887211 */ /* 0x080fe400078410ff */
[-C--:B------:R-:W-:Y:S02]  /*8d90*/  LEA.HI.X.SX32 R143, R170, R5.reuse, 0x2, P5 ;  /* 0x00000005aa8f7211 */ /* 0x080fe400028f16ff */
[-C--:B------:R-:W-:Y:S02]  /*8da0*/  LEA.HI.X.SX32 R139, R13, R5.reuse, 0x2, P0 ;  /* 0x000000050d8b7211 */ /* 0x080fe400000f16ff */
[-C--:B------:R-:W-:Y:S02]  /*8db0*/  LEA R244, P5, R9, R238.reuse, 0x2 ;  /* 0x000000ee09f47211 */ /* 0x080fe400078a10ff */
[----:B------:R-:W-:Y:S02]  /*8dc0*/  LEA.HI.X.SX32 R147, R173, R5, 0x2, P6 ;  /* 0x00000005ad937211 */ /* 0x000fe400030f16ff */
        /* <DEDUP_REMOVED lines=29> */
[----:B------:R-:W-:Y:S02]  /*8fa0*/  LEA R182, P5, R193, R238, 0x2 ;  /* 0x000000eec1b67211 */ /* 0x000fe400078a10ff */
[----:B------:R-:W-:-:S02]  /*8fb0*/  LEA.HI.X.SX32 R179, R191, R5, 0x2, P0 ;  /* 0x00000005bfb37211 */ /* 0x000fc400000f16ff */
[-C--:B------:R-:W-:Y:S02]  /*8fc0*/  LEA.HI.X.SX32 R173, R186, R5.reuse, 0x2, P6 ;  /* 0x00000005baad7211 */ /* 0x080fe400030f16ff */
[-C--:B------:R-:W-:Y:S02]  /*8fd0*/  LEA R184, P0, R194, R238.reuse, 0x2 ;  /* 0x000000eec2b87211 */ /* 0x080fe400078010ff */
[-C--:B------:R-:W-:Y:S02]  /*8fe0*/  LEA.HI.X.SX32 R181, R192, R5.reuse, 0x2, P2 ;  /* 0x00000005c0b57211 */ /* 0x080fe400010f16ff */
[----:B------:R-:W-:Y:S02]  /*8ff0*/  LEA R186, P2, R195, R238, 0x2 ;  /* 0x000000eec3ba7211 */ /* 0x000fe400078410ff */
[----:B------:R-:W-:Y:S02]  /*9000*/  ISETP.NE.U32.AND P4, PT, R188, RZ, PT ;  /* 0x000000ffbc00720c */ /* 0x000fe40003f85070 */
[----:B------:R-:W-:-:S02]  /*9010*/  LEA.HI.X.SX32 R183, R193, R5, 0x2, P5 ;  /* 0x00000005c1b77211 */ /* 0x000fc400028f16ff */
[----:B------:R-:W-:Y:S02]  /*9020*/  ISETP.NE.U32.AND P1, PT, R187, RZ, PT ;  /* 0x000000ffbb00720c */ /* 0x000fe40003f25070 */
[-C--:B------:R-:W-:Y:S02]  /*9030*/  LEA R188, P5, R196, R238.reuse, 0x2 ;  /* 0x000000eec4bc7211 */ /* 0x080fe400078a10ff */
[-C--:B------:R-:W-:Y:S02]  /*9040*/  LEA.HI.X.SX32 R185, R194, R5.reuse, 0x2, P0 ;  /* 0x00000005c2b97211 */ /* 0x080fe400000f16ff */
[-C--:B------:R-:W-:Y:S02]  /*9050*/  LEA R190, P0, R197, R238.reuse, 0x2 ;  /* 0x000000eec5be7211 */ /* 0x080fe400078010ff */
[----:B------:R-:W-:Y:S02]  /*9060*/  LEA.HI.X.SX32 R187, R195, R5, 0x2, P2 ;  /* 0x00000005c3bb7211 */ /* 0x000fe400010f16ff */
[----:B------:R-:W-:-:S02]  /*9070*/  LEA R192, P2, R198, R238, 0x2 ;  /* 0x000000eec6c07211 */ /* 0x000fc400078410ff */
[----:B------:R-:W-:Y:S02]  /*9080*/  ISETP.GE.AND P3, PT, R3, R4, PT ;  /* 0x000000040300720c */ /* 0x000fe40003f66270 */
[-C--:B------:R-:W-:Y:S02]  /*9090*/  LEA.HI.X.SX32 R189, R196, R5.reuse, 0x2, P5 ;  /* 0x00000005c4bd7211 */ /* 0x080fe400028f16ff */
[-C--:B------:R-:W-:Y:S02]  /*90a0*/  LEA R194, P5, R199, R238.reuse, 0x2 ;  /* 0x000000eec7c27211 */ /* 0x080fe400078a10ff */
[-C--:B------:R-:W-:Y:S02]  /*90b0*/  LEA.HI.X.SX32 R191, R197, R5.reuse, 0x2, P0 ;  /* 0x00000005c5bf7211 */ /* 0x080fe400000f16ff */
[----:B------:R-:W-:Y:S02]  /*90c0*/  LEA R196, P0, R201, R238, 0x2 ;  /* 0x000000eec9c47211 */ /* 0x000fe400078010ff */
[----:B------:R-:W-:Y:S01]  /*90d0*/  LEA.HI.X.SX32 R193, R198, R5, 0x2, P2 ;  /* 0x00000005c6c17211 */ /* 0x000fe200010f16ff */
[----:B------:R-:W-:Y:S01]  /*90e0*/  IMAD R225, R7, 0x2, R226 ;  /* 0x0000000207e17824 */ /* 0x000fe200078e02e2 */
[----:B------:R-:W-:-:S02]  /*90f0*/  SEL R204, R6, RZ, !P3 ;  /* 0x000000ff06cc7207 */ /* 0x000fc40005800000 */
[-C--:B------:R-:W-:Y:S02]  /*9100*/  LEA R198, P2, R203, R238.reuse, 0x2 ;  /* 0x000000eecbc67211 */ /* 0x080fe400078410ff */
[-C--:B------:R-:W-:Y:S02]  /*9110*/  LEA.HI.X.SX32 R195, R199, R5.reuse, 0x2, P5 ;  /* 0x00000005c7c37211 */ /* 0x080fe400028f16ff */
[-C--:B------:R-:W-:Y:S02]  /*9120*/  LEA R200, P5, R205, R238.reuse, 0x2 ;  /* 0x000000eecdc87211 */ /* 0x080fe400078a10ff */
[----:B------:R-:W-:Y:S01]  /*9130*/  LEA.HI.X.SX32 R197, R201, R5, 0x2, P0 ;  /* 0x00000005c9c57211 */ /* 0x000fe200000f16ff */
[----:B------:R-:W-:Y:S01]  /*9140*/  IMAD R227, R7, 0x2, R225 ;  /* 0x0000000207e37824 */ /* 0x000fe200078e02e1 */
[----:B------:R-:W-:Y:S02]  /*9150*/  ISETP.NE.U32.AND P3, PT, R204, RZ, PT ;  /* 0x000000ffcc00720c */ /* 0x000fe40003f65070 */
[----:B------:R-:W-:-:S02]  /*9160*/  LEA R202, P0, R207, R238, 0x2 ;  /* 0x000000eecfca7211 */ /* 0x000fc400078010ff */
[-C--:B------:R-:W-:Y:S02]  /*9170*/  LEA.HI.X.SX32 R199, R203, R5.reuse, 0x2, P2 ;  /* 0x00000005cbc77211 */ /* 0x080fe400010f16ff */
[-C--:B------:R-:W-:Y:S02]  /*9180*/  LEA R204, P2, R209, R238.reuse, 0x2 ;  /* 0x000000eed1cc7211 */ /* 0x080fe400078410ff */
[-C--:B------:R-:W-:Y:S01]  /*9190*/  LEA.HI.X.SX32 R201, R205, R5.reuse, 0x2, P5 ;  /* 0x00000005cdc97211 */ /* 0x080fe200028f16ff */
[----:B------:R-:W-:Y:S01]  /*91a0*/  IMAD R229, R7, 0x2, R227 ;  /* 0x0000000207e57824 */ /* 0x000fe200078e02e3 */
[-C--:B------:R-:W-:Y:S02]  /*91b0*/  LEA R206, P5, R210, R238.reuse, 0x2 ;  /* 0x000000eed2ce7211 */ /* 0x080fe400078a10ff */
[----:B------:R-:W-:Y:S02]  /*91c0*/  LEA.HI.X.SX32 R203, R207, R5, 0x2, P0 ;  /* 0x00000005cfcb7211 */ /* 0x000fe400000f16ff */
[----:B------:R-:W-:-:S02]  /*91d0*/  LEA R208, P0, R211, R238, 0x2 ;  /* 0x000000eed3d07211 */ /* 0x000fc400078010ff */
[-C--:B------:R-:W-:Y:S02]  /*91e0*/  LEA.HI.X.SX32 R205, R209, R5.reuse, 0x2, P2 ;  /* 0x00000005d1cd7211 */ /* 0x080fe400010f16ff */
[-C--:B------:R-:W-:Y:S01]  /*91f0*/  LEA R106, P2, R212, R238.reuse, 0x2 ;  /* 0x000000eed46a7211 */ /* 0x080fe200078410ff */
[----:B------:R-:W-:Y:S01]  /*9200*/  IMAD R231, R7, 0x2, R229 ;  /* 0x0000000207e77824 */ /* 0x000fe200078e02e5 */
[-C--:B------:R-:W-:Y:S01]  /*9210*/  LEA.HI.X.SX32 R207, R210, R5.reuse, 0x2, P5 ;  /* 0x00000005d2cf7211 */ /* 0x080fe200028f16ff */
[----:B------:R-:W1:Y:S01]  /*9220*/  S2UR UR4, SR_CgaCtaId ;  /* 0x00000000000479c3 */ /* 0x000e620000008800 */
[-C--:B------:R-:W-:Y:S01]  /*9230*/  LEA R90, P5, R213, R238.reuse, 0x2 ;  /* 0x000000eed55a7211 */ /* 0x080fe200078a10ff */
[----:B------:R-:W2:Y:S01]  /*9240*/  S2R R11, SR_TID.X ;  /* 0x00000000000b7919 */ /* 0x000ea20000002100 */
[----:B------:R-:W-:Y:S02]  /*9250*/  LEA.HI.X.SX32 R209, R211, R5, 0x2, P0 ;  /* 0x00000005d3d17211 */ /* 0x000fe400000f16ff */
[----:B------:R-:W-:-:S02]  /*9260*/  LEA R210, P0, R215, R238, 0x2 ;  /* 0x000000eed7d27211 */ /* 0x000fc400078010ff */
[-C--:B------:R-:W-:Y:S02]  /*9270*/  LEA.HI.X.SX32 R107, R212, R5.reuse, 0x2, P2 ;  /* 0x00000005d46b7211 */ /* 0x080fe400010f16ff */
[-C--:B------:R-:W-:Y:S01]  /*9280*/  LEA R212, P2, R217, R238.reuse, 0x2 ;  /* 0x000000eed9d47211 */ /* 0x080fe200078410ff */
[----:B------:R-:W-:Y:S01]  /*9290*/  IMAD R236, R7, 0x2, R231 ;  /* 0x0000000207ec7824 */ /* 0x000fe200078e02e7 */
[-C--:B------:R-:W-:Y:S02]  /*92a0*/  LEA.HI.X.SX32 R91, R213, R5.reuse, 0x2, P5 ;  /* 0x00000005d55b7211 */ /* 0x080fe400028f16ff */
[-C--:B------:R-:W-:Y:S02]  /*92b0*/  LEA R214, P5, R219, R238.reuse, 0x2 ;  /* 0x000000eedbd67211 */ /* 0x080fe400078a10ff */
[----:B------:R-:W-:Y:S02]  /*92c0*/  LEA.HI.X.SX32 R211, R215, R5, 0x2, P0 ;  /* 0x00000005d7d37211 */ /* 0x000fe400000f16ff */
[----:B------:R-:W-:-:S02]  /*92d0*/  LEA R216, P0, R221, R238, 0x2 ;  /* 0x000000eeddd87211 */ /* 0x000fc400078010ff */
[-C--:B------:R-:W-:Y:S01]  /*92e0*/  LEA.HI.X.SX32 R213, R217, R5.reuse, 0x2, P2 ;  /* 0x00000005d9d57211 */ /* 0x080fe200010f16ff */
[----:B------:R-:W-:Y:S01]  /*92f0*/  IMAD R233, R7, 0x2, R236 ;  /* 0x0000000207e97824 */ /* 0x000fe200078e02ec */
[-C--:B------:R-:W-:Y:S02]  /*9300*/  LEA R218, P2, R223, R238.reuse, 0x2 ;  /* 0x000000eedfda7211 */ /* 0x080fe400078410ff */
[-C--:B------:R-:W-:Y:S02]  /*9310*/  LEA.HI.X.SX32 R215, R219, R5.reuse, 0x2, P5 ;  /* 0x00000005dbd77211 */ /* 0x080fe400028f16ff */
[-C--:B------:R-:W-:Y:S02]  /*9320*/  LEA R220, P5, R226, R238.reuse, 0x2 ;  /* 0x000000eee2dc7211 */ /* 0x080fe400078a10ff */
[----:B------:R-:W-:Y:S01]  /*9330*/  LEA.HI.X.SX32 R217, R221, R5, 0x2, P0 ;  /* 0x00000005ddd97211 */ /* 0x000fe200000f16ff */
[----:B------:R-:W-:Y:S01]  /*9340*/  IMAD R235, R7, 0x2, R233 ;  /* 0x0000000207eb7824 */ /* 0x000fe200078e02e9 */
        /* <DEDUP_REMOVED lines=9> */
[CC--:B------:R-:W-:Y:S01]  /*93e0*/  LEA R230, P2, R236.reuse, R238.reuse, 0x2 ;  /* 0x000000eeece67211 */ /* 0x0c0fe200078410ff */
[----:B------:R-:W-:Y:S01]  /*93f0*/  IMAD R239, R7, 0x2, R237 ;  /* 0x0000000207ef7824 */ /* 0x000fe200078e02ed */
[-C--:B------:R-:W-:Y:S02]  /*9400*/  LEA.HI.X.SX32 R227, R229, R5.reuse, 0x2, P5 ;  /* 0x00000005e5e37211 */ /* 0x080fe400028f16ff */
[-C--:B------:R-:W-:Y:S01]  /*9410*/  LEA.HI.X.SX32 R229, R231, R5.reuse, 0x2, P0 ;  /* 0x00000005e7e57211 */ /* 0x080fe200000f16ff */
[----:B------:R-:W-:Y:S01]  /*9420*/  STL.64 [R1+0xb8], R124 ;  /* 0x0000b87c01007387 */ /* 0x000fe20000100a00 */
[-C--:B------:R-:W-:Y:S01]  /*9430*/  LEA.HI.X.SX32 R231, R236, R5.reuse, 0x2, P2 ;  /* 0x00000005ece77211 */ /* 0x080fe200010f16ff */
[----:B------:R-:W-:Y:S01]  /*9440*/  UMOV UR7, 0x400 ;  /* 0x0000040000077882 */ /* 0x000fe20000000000 */
[-C--:B------:R-:W-:Y:S01]  /*9450*/  LEA R236, P2, R237, R238.reuse, 0x2 ;  /* 0x000000eeedec7211 */ /* 0x080fe200078410ff */
[----:B------:R-:W-:Y:S01]  /*9460*/  STL.64 [R1+0xb0], R134 ;  /* 0x0000b08601007387 */ /* 0x000fe20000100a00 */
[-C--:B------:R-:W-:Y:S01]  /*9470*/  LEA R232, P5, R233, R238.reuse, 0x2 ;  /* 0x000000eee9e87211 */ /* 0x080fe200078a10ff */
[----:B------:R-:W-:Y:S01]  /*9480*/  IMAD R7, R7, 0x2, R239 ;  /* 0x0000000207077824 */ /* 0x000fe200078e02ef */
[----:B-1----:R-:W-:Y:S01]  /*9490*/  ULEA UR7, UR4, UR7, 0x18 ;  /* 0x0000000704077291 */ /* 0x002fe2000f8ec03f */
[----:B------:R-:W-:Y:S01]  /*94a0*/  STL.64 [R1+0xa8], R20 ;  /* 0x0000a81401007387 */ /* 0x000fe20000100a00 */
[----:B------:R-:W-:Y:S01]  /*94b0*/  LEA.HI.X.SX32 R237, R237, R5, 0x2, P2 ;  /* 0x00000005eded7211 */ /* 0x000fe200010f16ff */
[----:B------:R-:W-:Y:S01]  /*94c0*/  ULDC.64 UR18, c[0x0][0x208] ;  /* 0x0000820000127ab9 */ /* 0x000fe20000000a00 */
[-C--:B------:R-:W-:Y:S01]  /*94d0*/  LEA R234, P0, R235, R238.reuse, 0x2 ;  /* 0x000000eeebea7211 */ /* 0x080fe200078010ff */
[----:B------:R-:W-:Y:S01]  /*94e0*/  STL.64 [R1+0xa0], R14 ;  /* 0x0000a00e01007387 */ /* 0x000fe20000100a00 */
[----:B------:R-:W-:Y:S01]  /*94f0*/  LEA R12, P2, R239, R238, 0x2 ;  /* 0x000000eeef0c7211 */ /* 0x000fe200078410ff */
[----:B------:R-:W-:-:S02]  /*9500*/  ULDC UR4, c[0x0][0x230] ;  /* 0x00008c0000047ab9 */ /* 0x000fc40000000800 */
[----:B------:R-:W-:Y:S01]  /*9510*/  STL.64 [R1+0x98], R140 ;  /* 0x0000988c01007387 */ /* 0x000fe20000100a00 */
[----:B------:R-:W-:Y:S02]  /*9520*/  LEA.HI.X.SX32 R233, R233, R5, 0x2, P5 ;  /* 0x00000005e9e97211 */ /* 0x000fe400028f16ff */
[----:B------:R-:W-:Y:S01]  /*9530*/  LOP3.LUT R252, R3, 0x40, RZ, 0xfc, !PT ;  /* 0x0000004003fc7812 */ /* 0x000fe200078efcff */
[----:B------:R-:W-:Y:S01]  /*9540*/  STL.64 [R1+0x90], R168 ;  /* 0x000090a801007387 */ /* 0x000fe20000100a00 */
[----:B------:R-:W-:-:S03]  /*9550*/  LEA R238, P5, R7, R238, 0x2 ;  /* 0x000000ee07ee7211 */ /* 0x000fc600078a10ff */
[----:B------:R-:W-:Y:S01]  /*9560*/  STL.64 [R1+0x88], R166 ;  /* 0x000088a601007387 */ /* 0x000fe20000100a00 */
[----:B------:R-:W-:Y:S01]  /*9570*/  LOP3.LUT R246, R3, 0x42, RZ, 0xfc, !PT ;  /* 0x0000004203f67812 */ /* 0x000fe200078efcff */
[----:B------:R-:W-:Y:S02]  /*9580*/  IMAD.U32 R159, RZ, RZ, UR7 ;  /* 0x00000007ff9f7e24 */ /* 0x000fe4000f8e00ff */
[----:B------:R-:W-:Y:S01]  /*9590*/  STL.64 [R1+0x80], R160 ;  /* 0x000080a001007387 */ /* 0x000fe20000100a00 */
[----:B------:R-:W-:-:S03]  /*95a0*/  LEA.HI.X.SX32 R13, R239, R5, 0x2, P2 ;  /* 0x00000005ef0d7211 */ /* 0x000fc600010f16ff */
[----:B------:R-:W-:Y:S01]  /*95b0*/  STL.64 [R1+0x78], R154 ;  /* 0x0000789a01007387 */ /* 0x000fe20000100a00 */
[----:B------:R-:W-:-:S03]  /*95c0*/  ISETP.GE.AND P2, PT, R252, R4, PT ;  /* 0x00000004fc00720c */ /* 0x000fc60003f46270 */
[----:B------:R-:W-:Y:S01]  /*95d0*/  STL.64 [R1+0x70], R148 ;  /* 0x0000709401007387 */ /* 0x000fe20000100a00 */
[-C--:B------:R-:W-:Y:S02]  /*95e0*/  LEA.HI.X.SX32 R239, R7, R5.reuse, 0x2, P5 ;  /* 0x0000000507ef7211 */ /* 0x080fe400028f16ff */
[----:B------:R-:W-:Y:S01]  /*95f0*/  LOP3.LUT R241, R3, 0x60, RZ, 0xfc, !PT ;  /* 0x0000006003f17812 */ /* 0x000fe200078efcff */
[----:B------:R-:W-:Y:S01]  /*9600*/  STL.64 [R1+0x68], R146 ;  /* 0x0000689201007387 */ /* 0x000fe20000100a00 */
[----:B--2---:R-:W-:Y:S02]  /*9610*/  LOP3.LUT R11, R11, 0x7f, RZ, 0xc0, !PT ;  /* 0x0000007f0b0b7812 */ /* 0x004fe400078ec0ff */
[----:B------:R-:W-:Y:S01]  /*9620*/  ISETP.GE.AND P5, PT, R246, R4, PT ;  /* 0x00000004f600720c */ /* 0x000fe20003fa6270 */
[----:B------:R-:W-:Y:S01]  /*9630*/  STL.64 [R1+0x60], R144 ;  /* 0x0000609001007387 */ /* 0x000fe20000100a00 */
[----:B------:R-:W-:-:S03]  /*9640*/  LEA.HI.X.SX32 R235, R235, R5, 0x2, P0 ;  /* 0x00000005ebeb7211 */ /* 0x000fc600000f16ff */
[----:B------:R-:W-:Y:S01]  /*9650*/  STL.64 [R1+0x58], R142 ;  /* 0x0000588e01007387 */ /* 0x000fe20000100a00 */
[----:B------:R-:W-:Y:S02]  /*9660*/  SEL R5, R6, RZ, !P2 ;  /* 0x000000ff06057207 */ /* 0x000fe40005000000 */
[----:B------:R-:W-:Y:S01]  /*9670*/  IADD3 R246, R2, 0x100000, R159 ;  /* 0x0010000002f67810 */ /* 0x000fe20007ffe09f */
[----:B------:R-:W-:Y:S01]  /*9680*/  STL.64 [R1+0x50], R138 ;  /* 0x0000508a01007387 */ /* 0x000fe20000100a00 */
[----:B------:R-:W-:Y:S02]  /*9690*/  ISETP.NE.U32.AND P0, PT, R240, RZ, PT ;  /* 0x000000fff000720c */ /* 0x000fe40003f05070 */
[-C--:B------:R-:W-:Y:S01]  /*96a0*/  ISETP.GE.AND P2, PT, R241, R4.reuse, PT ;  /* 0x00000004f100720c */ /* 0x080fe20003f46270 */
[----:B------:R-:W-:Y:S01]  /*96b0*/  STL.64 [R1+0x48], R122 ;  /* 0x0000487a01007387 */ /* 0x000fe20000100a00 */
[----:B------:R-:W-:Y:S02]  /*96c0*/  ISETP.GE.AND P6, PT, R11, R4, PT ;  /* 0x000000040b00720c */ /* 0x000fe40003fc6270 */
[----:B------:R-:W-:Y:S01]  /*96d0*/  SEL R7, R6, RZ, !P5 ;  /* 0x000000ff06077207 */ /* 0x000fe20006800000 */
[----:B------:R-:W-:Y:S01]  /*96e0*/  STL.64 [R1+0x40], R136 ;  /* 0x0000408801007387 */ /* 0x000fe20000100a00 */
[----:B------:R-:W-:-:S03]  /*96f0*/  LOP3.LUT R240, R3, 0x62, RZ, 0xfc, !PT ;  /* 0x0000006203f07812 */ /* 0x000fc600078efcff */
[----:B------:R-:W-:Y:S01]  /*9700*/  STL.64 [R1+0x38], R244 ;  /* 0x000038f401007387 */ /* 0x000fe20000100a00 */
[----:B------:R-:W-:Y:S02]  /*9710*/  ISETP.NE.U32.AND P5, PT, R5, RZ, PT ;  /* 0x000000ff0500720c */ /* 0x000fe40003fa5070 */
[----:B------:R-:W-:Y:S01]  /*9720*/  LOP3.LUT R10, R3, 0x4, RZ, 0xfc, !PT ;  /* 0x00000004030a7812 */ /* 0x000fe200078efcff */
[----:B------:R-:W-:Y:S01]  /*9730*/  STL.64 [R1+0x30], R18 ;  /* 0x0000301201007387 */ /* 0x000fe20000100a00 */
[C---:B------:R-:W-:Y:S02]  /*9740*/  SEL R5, R6.reuse, RZ, !P2 ;  /* 0x000000ff06057207 */ /* 0x040fe40005000000 */
[----:B------:R-:W-:Y:S01]  /*9750*/  SEL R9, R6, RZ, !P6 ;  /* 0x000000ff06097207 */ /* 0x000fe20007000000 */
[----:B------:R-:W-:Y:S01]  /*9760*/  STL.64 [R1+0x28], R16 ;  /* 0x0000281001007387 */ /* 0x000fe20000100a00 */
[----:B------:R-:W-:-:S03]  /*9770*/  ISETP.NE.U32.AND P6, PT, R7, RZ, PT ;  /* 0x000000ff0700720c */ /* 0x000fc60003fc5070 */
[----:B------:R-:W-:Y:S01]  /*9780*/  STL.64 [R1+0x20], R152 ;  /* 0x0000209801007387 */ /* 0x000fe20000100a00 */
[----:B------:R-:W-:-:S03]  /*9790*/  LOP3.LUT R8, R3, 0x6, RZ, 0xfc, !PT ;  /* 0x0000000603087812 */ /* 0x000fc600078efcff */
[----:B------:R-:W-:Y:S01]  /*97a0*/  @!PT LDS RZ, [RZ] ;  /* 0x00000000fffff984 */ /* 0x000fe20000000800 */
[----:B------:R-:W-:Y:S01]  /*97b0*/  @!PT LDS RZ, [RZ] ;  /* 0x00000000fffff984 */ /* 0x000fe20000000800 */
[----:B------:R-:W-:Y:S01]  /*97c0*/  @!PT LDS RZ, [RZ] ;  /* 0x00000000fffff984 */ /* 0x000fe20000000800 */
[----:B------:R1:W-:Y:S01]  /*97d0*/  LDGSTS.E [R246+-0x80000], desc[UR18][R156.64], P3 ;  /* 0x800000009cf67fae */ /* 0x0003e20009921852 */
[----:B------:R-:W-:-:S03]  /*97e0*/  ISETP.GE.AND P3, PT, R240, R4, PT ;  /* 0x00000004f000720c */ /* 0x000fc60003f66270 */
[----:B------:R-:W-:Y:S01]  /*97f0*/  STL.64 [R1+0x18], R242 ;  /* 0x000018f201007387 */ /* 0x000fe20000100a00 */
[----:B------:R-:W-:-:S03]  /*9800*/  ISETP.NE.U32.AND P2, PT, R5, RZ, PT ;  /* 0x000000ff0500720c */ /* 0x000fc60003f45070 */
[----:B------:R-:W-:Y:S01]  /*9810*/  STL.64 [R1+0x10], R164 ;  /* 0x000010a401007387 */ /* 0x000fe20000100a00 */
[----:B------:R-:W-:-:S03]  /*9820*/  LOP3.LUT R7, R3, 0x24, RZ, 0xfc, !PT ;  /* 0x0000002403077812 */ /* 0x000fc600078efcff */
[----:B------:R-:W-:Y:S01]  /*9830*/  LDGSTS.E [R246+-0x7fff8], desc[UR18][R124.64], P4 ;  /* 0x800080007cf67fae */ /* 0x000fe2000a121852 */
[----:B------:R-:W-:-:S03]  /*9840*/  ISETP.GE.AND P4, PT, R10, R4, PT ;  /* 0x000000040a00720c */ /* 0x000fc60003f86270 */
[----:B------:R-:W-:Y:S01]  /*9850*/  STL.64 [R1+0x8], R162 ;  /* 0x000008a201007387 */ /* 0x000fe20000100a00 */
[----:B------:R-:W-:-:S03]  /*9860*/  SEL R5, R6, RZ, !P3 ;  /* 0x000000ff06057207 */ /* 0x000fc60005800000 */
[----:B------:R-:W-:Y:S01]  /*9870*/  STL.64 [R1], R150 ;  /* 0x0000009601007387 */ /* 0x000fe20000100a00 */
[----:B------:R-:W-:-:S03]  /*9880*/  ISETP.GE.AND P3, PT, R8, R4, PT ;  /* 0x000000040800720c */ /* 0x000fc60003f66270 */
[----:B------:R-:W-:Y:S01]  /*9890*/  STL.64 [R1+0x168], R106 ;  /* 0x0001686a01007387 */ /* 0x000fe20000100a00 */
[----:B------:R-:W-:-:S03]  /*98a0*/  SEL R8, R6, RZ, !P4 ;  /* 0x000000ff06087207 */ /* 0x000fc60006000000 */
[----:B------:R-:W-:Y:S01]  /*98b0*/  STL.64 [R1+0x160], R90 ;  /* 0x0001605a01007387 */ /* 0x000fe20000100a00 */
[----:B------:R-:W-:-:S03]  /*98c0*/  ISETP.GE.AND P4, PT, R7, R4, PT ;  /* 0x000000040700720c */ /* 0x000fc60003f86270 */
[----:B------:R-:W-:Y:S01]  /*98d0*/  STL.64 [R1+0x158], R12 ;  /* 0x0001580c01007387 */ /* 0x000fe20000100a00 */
[----:B------:R-:W-:-:S03]  /*98e0*/  SEL R7, R6, RZ, !P3 ;  /* 0x000000ff06077207 */ /* 0x000fc60005800000 */
[----:B------:R1:W-:Y:S01]  /*98f0*/  STL.64 [R1+0x840], R156 ;  /* 0x0008409c01007387 */ /* 0x0003e20000100a00 */
[----:B------:R-:W-:-:S03]  /*9900*/  LOP3.LUT R10, R3, 0x44, RZ, 0xfc, !PT ;  /* 0x00000044030a7812 */ /* 0x000fc600078efcff */
[----:B------:R-:W-:Y:S01]  /*9910*/  LDGSTS.E [R246+-0x7e000], desc[UR18][R136.64], P1 ;  /* 0x8200000088f67fae */ /* 0x000fe20008921852 */
[----:B------:R-:W-:Y:S02]  /*9920*/  ISETP.NE.U32.AND P1, PT, R5, RZ, PT ;  /* 0x000000ff0500720c */ /* 0x000fe40003f25070 */
[----:B------:R-:W-:Y:S01]  /*9930*/  SEL R5, R6, RZ, !P4 ;  /* 0x000000ff06057207 */ /* 0x000fe20006000000 */
[----:B------:R2:W-:Y:S01]  /*9940*/  LDGSTS.E [R246+-0x7dff8], desc[UR18][R244.64], P0 ;  /* 0x82008000f4f67fae */ /* 0x0005e20008121852 */
[----:B-1----:R-:W-:-:S03]  /*9950*/  LOP3.LUT R156, R3, 0x26, RZ, 0xfc, !PT ;  /* 0x00000026039c7812 */ /* 0x002fc600078efcff */
[----:B------:R-:W-:Y:S01]  /*9960*/  LDGSTS.E [R246+-0x7c000], desc[UR18][R182.64], P5 ;  /* 0x84000000b6f67fae */ /* 0x000fe2000a921852 */
[----:B------:R-:W-:Y:S02]  /*9970*/  ISETP.NE.U32.AND P3, PT, R8, RZ, PT ;  /* 0x000000ff0800720c */ /* 0x000fe40003f65070 */
[-C--:B------:R-:W-:Y:S01]  /*9980*/  ISETP.GE.AND P5, PT, R156, R4.reuse, PT ;  /* 0x000000049c00720c */ /* 0x080fe20003fa6270 */
[----:B------:R-:W-:Y:S01]  /*9990*/  LDGSTS.E [R246+-0x7bff8], desc[UR18][R184.64], P6 ;  /* 0x84008000b8f67fae */ /* 0x000fe2000b121852 */
[----:B------:R-:W-:Y:S02]  /*99a0*/  LOP3.LUT R8, R3, 0x46, RZ, 0xfc, !PT ;  /* 0x0000004603087812 */ /* 0x000fe400078efcff */
[----:B------:R-:W-:Y:S01]  /*99b0*/  ISETP.NE.U32.AND P4, PT, R7, RZ, PT ;  /* 0x000000ff0700720c */ /* 0x000fe20003f85070 */
[----:B------:R-:W-:Y:S01]  /*99c0*/  LDGSTS.E [R246+-0x7a000], desc[UR18][R210.64], P2 ;  /* 0x86000000d2f67fae */ /* 0x000fe20009121852 */
[----:B------:R-:W-:Y:S02]  /*99d0*/  ISETP.GE.AND P6, PT, R10, R4, PT ;  /* 0x000000040a00720c */ /* 0x000fe40003fc6270 */
[----:B------:R-:W-:Y:S01]  /*99e0*/  ISETP.NE.U32.AND P0, PT, R5, RZ, PT ;  /* 0x000000ff0500720c */ /* 0x000fe20003f05070 */
[----:B------:R-:W-:Y:S01]  /*99f0*/  LDGSTS.E [R246+-0x79ff8], desc[UR18][R212.64], P1 ;  /* 0x86008000d4f67fae */ /* 0x000fe20008921852 */
[----:B------:R-:W-:-:S02]  /*9a00*/  LOP3.LUT R7, R3, 0x64, RZ, 0xfc, !PT ;  /* 0x0000006403077812 */ /* 0x000fc400078efcff */
[----:B------:R-:W-:Y:S01]  /*9a10*/  SEL R5, R6, RZ, !P5 ;  /* 0x000000ff06057207 */ /* 0x000fe20006800000 */
[----:B------:R-:W3:Y:S01]  /*9a20*/  LDL.LU.64 R124, [R1+0xa08] ;  /* 0x000a0800017c7983 */ /* 0x000ee20000300a00 */
[-C--:B------:R-:W-:Y:S02]  /*9a30*/  ISETP.GE.AND P5, PT, R8, R4.reuse, PT ;  /* 0x000000040800720c */ /* 0x080fe40003fa6270 */
[----:B------:R-:W-:Y:S01]  /*9a40*/  SEL R8, R6, RZ, !P6 ;  /* 0x000000ff06087207 */ /* 0x000fe20007000000 */
[----:B------:R-:W4:Y:S01]  /*9a50*/  LDL.LU.64 R136, [R1+0xa00] ;  /* 0x000a000001887983 */ /* 0x000f220000300a00 */
[----:B------:R-:W-:Y:S02]  /*9a60*/  ISETP.GE.AND P6, PT, R7, R4, PT ;  /* 0x000000040700720c */ /* 0x000fe40003fc6270 */
[----:B------:R-:W-:Y:S02]  /*9a70*/  LOP3.LUT R10, R2, 0x10, RZ, 0x3c, !PT ;  /* 0x00000010020a7812 */ /* 0x000fe400078e3cff */
[----:B------:R-:W-:-:S02]  /*9a80*/  SEL R7, R6, RZ, !P5 ;  /* 0x000000ff06077207 */ /* 0x000fc40006800000 */
[----:B------:R-:W-:Y:S02]  /*9a90*/  ISETP.NE.U32.AND P2, PT, R5, RZ, PT ;  /* 0x000000ff0500720c */ /* 0x000fe40003f45070 */
[----:B------:R-:W-:Y:S02]  /*9aa0*/  SEL R5, R6, RZ, !P6 ;  /* 0x000000ff06057207 */ /* 0x000fe40007000000 */
[----:B--2---:R-:W-:Y:S02]  /*9ab0*/  IADD3 R245, R159, 0x100000, R10 ;  /* 0x001000009ff57810 */ /* 0x004fe40007ffe00a */
[----:B------:R-:W-:Y:S02]  /*9ac0*/  ISETP.NE.U32.AND P6, PT, R7, RZ, PT ;  /* 0x000000ff0700720c */ /* 0x000fe40003fc5070 */
[----:B------:R-:W-:Y:S01]  /*9ad0*/  LOP3.LUT R7, R3, 0x66, RZ, 0xfc, !PT ;  /* 0x0000006603077812 */ /* 0x000fe200078efcff */
[----:B------:R-:W-:Y:S01]  /*9ae0*/  LDGSTS.E [R245+-0x80000], desc[UR18][R134.64], P3 ;  /* 0x8000000086f57fae */ /* 0x000fe20009921852 */
[----:B------:R-:W-:-:S02]  /*9af0*/  ISETP.NE.U32.AND P1, PT, R5, RZ, PT ;  /* 0x000000ff0500720c */ /* 0x000fc40003f25070 */
[----:B------:R-:W-:Y:S01]  /*9b00*/  ISETP.NE.U32.AND P5, PT, R8, RZ, PT ;  /* 0x000000ff0800720c */ /* 0x000fe20003fa5070 */
[----:B------:R-:W-:Y:S01]  /*9b10*/  LDGSTS.E [R245+-0x7fff8], desc[UR18][R20.64], P4 ;  /* 0x8000800014f57fae */ /* 0x000fe2000a121852 */
[----:B------:R-:W-:Y:S02]  /*9b20*/  LOP3.LUT R5, R3, 0x8, RZ, 0xfc, !PT ;  /* 0x0000000803057812 */ /* 0x000fe400078efcff */
[-C--:B------:R-:W-:Y:S01]  /*9b30*/  ISETP.GE.AND P3, PT, R7, R4.reuse, PT ;  /* 0x000000040700720c */ /* 0x080fe20003f66270 */
[----:B------:R-:W-:Y:S01]  /*9b40*/  STL.64 [R1+0x848], R182 ;  /* 0x000848b601007387 */ /* 0x000fe20000100a00 */
[----:B------:R-:W-:Y:S02]  /*9b50*/  LOP3.LUT R8, R3, 0xa, RZ, 0xfc, !PT ;  /* 0x0000000a03087812 */ /* 0x000fe400078efcff */
[----:B------:R-:W-:Y:S01]  /*9b60*/  ISETP.GE.AND P4, PT, R5, R4, PT ;  /* 0x000000040500720c */ /* 0x000fe20003f86270 */
[----:B------:R-:W-:Y:S01]  /*9b70*/  LDGSTS.E [R245+-0x7e000], desc[UR18][R18.64], P0 ;  /* 0x8200000012f57fae */ /* 0x000fe20008121852 */
[----:B------:R-:W-:-:S02]  /*9b80*/  LOP3.LUT R7, R3, 0x28, RZ, 0xfc, !PT ;  /* 0x0000002803077812 */ /* 0x000fc400078efcff */
[----:B------:R-:W-:Y:S01]  /*9b90*/  SEL R5, R6, RZ, !P3 ;  /* 0x000000ff06057207 */ /* 0x000fe20005800000 */
[----:B------:R-:W-:Y:S01]  /*9ba0*/  STL.64 [R1+0x850], R184 ;  /* 0x000850b801007387 */ /* 0x000fe20000100a00 */
[-C--:B------:R-:W-:Y:S02]  /*9bb0*/  ISETP.GE.AND P3, PT, R8, R4.reuse, PT ;  /* 0x000000040800720c */ /* 0x080fe40003f66270 */
[----:B------:R-:W-:Y:S01]  /*9bc0*/  SEL R8, R6, RZ, !P4 ;  /* 0x000000ff06087207 */ /* 0x000fe20006000000 */
[----:B------:R-:W-:Y:S01]  /*9bd0*/  STL.64 [R1+0x858], R210 ;  /* 0x000858d201007387 */ /* 0x000fe20000100a00 */
[----:B------:R-:W-:Y:S02]  /*9be0*/  ISETP.GE.AND P4, PT, R7, R4, PT ;  /* 0x000000040700720c */ /* 0x000fe40003f86270 */
[----:B------:R-:W-:Y:S01]  /*9bf0*/  LOP3.LUT R156, R3, 0x2a, RZ, 0xfc, !PT ;  /* 0x0000002a039c7812 */ /* 0x000fe200078efcff */
[----:B------:R-:W-:Y:S01]  /*9c00*/  STL.64 [R1+0x860], R212 ;  /* 0x000860d401007387 */ /* 0x000fe20000100a00 */
[----:B------:R-:W-:-:S02]  /*9c10*/  ISETP.NE.U32.AND P0, PT, R5, RZ, PT ;  /* 0x000000ff0500720c */ /* 0x000fc40003f05070 */
[C---:B------:R-:W-:Y:S01]  /*9c20*/  SEL R7, R6.reuse, RZ, !P3 ;  /* 0x000000ff06077207 */ /* 0x040fe20005800000 */
[----:B------:R1:W-:Y:S01]  /*9c30*/  STL [R1+0x6fc], R10 ;  /* 0x0006fc0a01007387 */ /* 0x0003e20000100800 */
[----:B------:R-:W-:-:S03]  /*9c40*/  SEL R5, R6, RZ, !P4 ;  /* 0x000000ff06057207 */ /* 0x000fc60006000000 */
[----:B------:R-:W-:Y:S01]  /*9c50*/  LDGSTS.E [R245+-0x7dff8], desc[UR18][R16.64], P2 ;  /* 0x8200800010f57fae */ /* 0x000fe20009121852 */
[----:B------:R-:W-:-:S03]  /*9c60*/  ISETP.NE.U32.AND P3, PT, R8, RZ, PT ;  /* 0x000000ff0800720c */ /* 0x000fc60003f65070 */
[----:B------:R-:W-:Y:S01]  /*9c70*/  LDGSTS.E [R245+-0x7c000], desc[UR18][R186.64], P5 ;  /* 0x84000000baf57fae */ /* 0x000fe2000a921852 */
[C---:B-1----:R-:W-:Y:S02]  /*9c80*/  LOP3.LUT R10, R3.reuse, 0x48, RZ, 0xfc, !PT ;  /* 0x00000048030a7812 */ /* 0x042fe400078efcff */
        /* <DEDUP_REMOVED lines=10> */
[----:B------:R-:W2:Y:S01]  /*9d30*/  LDL.LU.64 R134, [R1+0x9f8] ;  /* 0x0009f80001867983 */ /* 0x000ea20000300a00 */
[-C--:B------:R-:W-:Y:S02]  /*9d40*/  ISETP.GE.AND P5, PT, R8, R4.reuse, PT ;  /* 0x000000040800720c */ /* 0x080fe40003fa6270 */
[----:B------:R-:W-:Y:S01]  /*9d50*/  SEL R8, R6, RZ, !P6 ;  /* 0x000000ff06087207 */ /* 0x000fe20007000000 */
[----:B------:R-:W4:Y:S01]  /*9d60*/  LDL.LU.64 R20, [R1+0x9f0] ;  /* 0x0009f00001147983 */ /* 0x000f220000300a00 */
[----:B------:R-:W-:Y:S02]  /*9d70*/  ISETP.GE.AND P6, PT, R7, R4, PT ;  /* 0x000000040700720c */ /* 0x000fe40003fc6270 */
[----:B------:R-:W-:Y:S01]  /*9d80*/  LOP3.LUT R10, R2, 0x20, RZ, 0x3c, !PT ;  /* 0x00000020020a7812 */ /* 0x000fe200078e3cff */
[----:B------:R-:W2:Y:S01]  /*9d90*/  LDL.LU.64 R18, [R1+0x9e8] ;  /* 0x0009e80001127983 */ /* 0x000ea20000300a00 */
[----:B------:R-:W-:-:S02]  /*9da0*/  SEL R7, R6, RZ, !P5 ;  /* 0x000000ff06077207 */ /* 0x000fc40006800000 */
[----:B------:R-:W-:Y:S01]  /*9db0*/  ISETP.NE.U32.AND P1, PT, R5, RZ, PT ;  /* 0x000000ff0500720c */ /* 0x000fe20003f25070 */
[----:B------:R-:W4:Y:S01]  /*9dc0*/  LDL.LU.64 R16, [R1+0x9e0] ;  /* 0x0009e00001107983 */ /* 0x000f220000300a00 */
[----:B------:R-:W-:Y:S02]  /*9dd0*/  SEL R5, R6, RZ, !P6 ;  /* 0x000000ff06057207 */ /* 0x000fe40007000000 */
[----:B------:R-:W-:Y:S02]  /*9de0*/  IADD3 R244, R159, 0x100000, R10 ;  /* 0x001000009ff47810 */ /* 0x000fe40007ffe00a */
        /* <DEDUP_REMOVED lines=14> */
[----:B------:R1:W-:Y:S01]  /*9ed0*/  STL [R1+0x6f8], R10 ;  /* 0x0006f80a01007387 */ /* 0x0003e20000100800 */
[-C--:B------:R-:W-:Y:S02]  /*9ee0*/  ISETP.GE.AND P3, PT, R8, R4.reuse, PT ;  /* 0x000000040800720c */ /* 0x080fe40003f66270 */
[----:B------:R-:W-:Y:S01]  /*9ef0*/  SEL R8, R6, RZ, !P4 ;  /* 0x000000ff06087207 */ /* 0x000fe20006000000 */
[----:B------:R1:W-:Y:S01]  /*9f00*/  LDGSTS.E [R244+-0x7dff8], desc[UR18][R242.64], P1 ;  /* 0x82008000f2f47fae */ /* 0x0003e20008921852 */
[----:B------:R-:W-:Y:S02]  /*9f10*/  ISETP.GE.AND P4, PT, R7, R4, PT ;  /* 0x000000040700720c */ /* 0x000fe40003f86270 */
[----:B------:R-:W-:Y:S01]  /*9f20*/  LOP3.LUT R156, R3, 0x2e, RZ, 0xfc, !PT ;  /* 0x0000002e039c7812 */ /* 0x000fe200078efcff */
[----:B------:R-:W-:Y:S01]  /*9f30*/  LDGSTS.E [R244+-0x7c000], desc[UR18][R190.64], P5 ;  /* 0x84000000bef47fae */ /* 0x000fe2000a921852 */
[----:B------:R-:W-:-:S02]  /*9f40*/  ISETP.NE.U32.AND P2, PT, R5, RZ, PT ;  /* 0x000000ff0500720c */ /* 0x000fc40003f45070 */
[C---:B------:R-:W-:Y:S01]  /*9f50*/  SEL R7, R6.reuse, RZ, !P3 ;  /* 0x000000ff06077207 */ /* 0x040fe20005800000 */
[----:B------:R-:W-:Y:S01]  /*9f60*/  LDGSTS.E [R244+-0x7bff8], desc[UR18][R192.64], P6 ;  /* 0x84008000c0f47fae */ /* 0x000fe2000b121852 */
[C---:B-1----:R-:W-:Y:S02]  /*9f70*/  LOP3.LUT R10, R3.reuse, 0x4c, RZ, 0xfc, !PT ;  /* 0x0000004c030a7812 */ /* 0x042fe400078efcff */
[----:B------:R-:W-:Y:S01]  /*9f80*/  SEL R5, R6, RZ, !P4 ;  /* 0x000000ff06057207 */ /* 0x000fe20006000000 */
[----:B------:R-:W-:Y:S01]  /*9f90*/  LDGSTS.E [R244+-0x7a000], desc[UR18][R218.64], P0 ;  /* 0x86000000daf47fae */ /* 0x000fe20008121852 */
[----:B------:R-:W-:Y:S02]  /*9fa0*/  ISETP.NE.U32.AND P3, PT, R8, RZ, PT ;  /* 0x000000ff0800720c */ /* 0x000fe40003f65070 */
[----:B------:R-:W-:Y:S01]  /*9fb0*/  ISETP.GE.AND P5, PT, R156, R4, PT ;  /* 0x000000049c00720c */ /* 0x000fe20003fa6270 */
[----:B------:R-:W2:Y:S01]  /*9fc0*/  LDL.LU.64 R14, [R1+0x9d8] ;  /* 0x0009d800010e7983 */ /* 0x000ea20000300a00 */
[----:B------:R-:W-:-:S02]  /*9fd0*/  LOP3.LUT R8, R3, 0x4e, RZ, 0xfc, !PT ;  /* 0x0000004e03087812 */ /* 0x000fc400078efcff */
[----:B------:R-:W-:Y:S01]  /*9fe0*/  ISETP.NE.U32.AND P4, PT, R7, RZ, PT ;  /* 0x000000ff0700720c */ /* 0x000fe20003f85070 */
[----:B------:R-:W-:Y:S01]  /*9ff0*/  LDGSTS.E [R244+-0x79ff8], desc[UR18][R220.64], P2 ;  /* 0x86008000dcf47fae */ /* 0x000fe20009121852 */
[-C--:B------:R-:W-:Y:S02]  /*a000*/  ISETP.GE.AND P6, PT, R10, R4.reuse, PT ;  /* 0x000000040a00720c */ /* 0x080fe40003fc6270 */
[----:B------:R-:W-:Y:S01]  /*a010*/  ISETP.NE.U32.AND P1, PT, R5, RZ, PT ;  /* 0x000000ff0500720c */ /* 0x000fe20003f25070 */
[----:B------:R-:W3:Y:S01]  /*a020*/  LDL.LU.64 R140, [R1+0x9d0] ;  /* 0x0009d000018c7983 */ /* 0x000ee20000300a00 */
[----:B------:R-:W-:Y:S02]  /*a030*/  LOP3.LUT R7, R3, 0x6c, RZ, 0xfc, !PT ;  /* 0x0000006c03077812 */ /* 0x000fe400078efcff */
[----:B------:R-:W-:Y:S01]  /*a040*/  SEL R5, R6, RZ, !P5 ;  /* 0x000000ff06057207 */ /* 0x000fe20006800000 */
[----:B------:R-:W4:Y:S01]  /*a050*/  LDL.LU.64 R152, [R1+0x9c8] ;  /* 0x0009c80001987983 */ /* 0x000f220000300a00 */
[----:B------:R-:W-:-:S02]  /*a060*/  ISETP.GE.AND P5, PT, R8, R4, PT ;  /* 0x000000040800720c */ /* 0x000fc40003fa6270 */
[----:B------:R-:W-:Y:S02]  /*a070*/  SEL R8, R6, RZ, !P6 ;  /* 0x000000ff06087207 */ /* 0x000fe40007000000 */
[----:B------:R-:W-:Y:S02]  /*a080*/  ISETP.GE.AND P6, PT, R7, R4, PT ;  /* 0x000000040700720c */ /* 0x000fe40003fc6270 */
[----:B------:R-:W-:Y:S02]  /*a090*/  LOP3.LUT R10, R2, 0x30, RZ, 0x3c, !PT ;  /* 0x00000030020a7812 */ /* 0x000fe400078e3cff */
[C---:B------:R-:W-:Y:S02]  /*a0a0*/  SEL R7, R6.reuse, RZ, !P5 ;  /* 0x000000ff06077207 */ /* 0x040fe40006800000 */
[----:B------:R-:W-:Y:S02]  /*a0b0*/  ISETP.NE.U32.AND P0, PT, R5, RZ, PT ;  /* 0x000000ff0500720c */ /* 0x000fe40003f05070 */
[----:B------:R-:W-:-:S02]  /*a0c0*/  SEL R5, R6, RZ, !P6 ;  /* 0x000000ff06057207 */ /* 0x000fc40007000000 */
[----:B------:R-:W-:Y:S02]  /*a0d0*/  IADD3 R243, R159, 0x100000, R10 ;  /* 0x001000009ff37810 */ /* 0x000fe40007ffe00a */
[----:B------:R-:W-:Y:S02]  /*a0e0*/  ISETP.NE.U32.AND P6, PT, R7, RZ, PT ;  /* 0x000000ff0700720c */ /* 0x000fe40003fc5070 */
[----:B------:R-:W-:Y:S01]  /*a0f0*/  LOP3.LUT R7, R3, 0x6e, RZ, 0xfc, !PT ;  /* 0x0000006e03077812 */ /* 0x000fe200078efcff */
[----:B------:R-:W-:Y:S01]  /*a100*/  LDGSTS.E [R243+-0x80000], desc[UR18][R168.64], P3 ;  /* 0x80000000a8f37fae */ /* 0x000fe20009921852 */
[----:B------:R-:W-:Y:S02]  /*a110*/  ISETP.NE.U32.AND P2, PT, R5, RZ, PT ;  /* 0x000000ff0500720c */ /* 0x000fe40003f45070 */
[----:B------:R-:W-:Y:S01]  /*a120*/  ISETP.NE.U32.AND P5, PT, R8, RZ, PT ;  /* 0x000000ff0800720c */ /* 0x000fe20003fa5070 */
[----:B------:R-:W-:Y:S01]  /*a130*/  LDGSTS.E [R243+-0x7fff8], desc[UR18][R166.64], P4 ;  /* 0x80008000a6f37fae */ /* 0x000fe2000a121852 */
[----:B------:R-:W-:-:S02]  /*a140*/  LOP3.LUT R5, R3, 0x10, RZ, 0xfc, !PT ;  /* 0x0000001003057812 */ /* 0x000fc400078efcff */
[-C--:B------:R-:W-:Y:S01]  /*a150*/  ISETP.GE.AND P3, PT, R7, R4.reuse, PT ;  /* 0x000000040700720c */ /* 0x080fe20003f66270 */
[----:B------:R1:W-:Y:S01]  /*a160*/  STL [R1+0x6f4], R10 ;  /* 0x0006f40a01007387 */ /* 0x0003e20000100800 */
[----:B------:R-:W-:Y:S02]  /*a170*/  LOP3.LUT R8, R3, 0x12, RZ, 0xfc, !PT ;  /* 0x0000001203087812 */ /* 0x000fe400078efcff */
[-C--:B------:R-:W-:Y:S01]  /*a180*/  ISETP.GE.AND P4, PT, R5, R4.reuse, PT ;  /* 0x000000040500720c */ /* 0x080fe20003f86270 */
[----:B------:R-:W-:Y:S01]  /*a190*/  LDGSTS.E [R243+-0x7e000], desc[UR18][R164.64], P1 ;  /* 0x82000000a4f37fae */ /* 0x000fe20008921852 */
[----:B------:R-:W-:Y:S02]  /*a1a0*/  LOP3.LUT R7, R3, 0x30, RZ, 0xfc, !PT ;  /* 0x0000003003077812 */ /* 0x000fe400078efcff */
[----:B------:R-:W-:Y:S01]  /*a1b0*/  SEL R5, R6, RZ, !P3 ;  /* 0x000000ff06057207 */ /* 0x000fe20005800000 */
[----:B------:R-:W-:Y:S01]  /*a1c0*/  LDGSTS.E [R243+-0x7dff8], desc[UR18][R162.64], P0 ;  /* 0x82008000a2f37fae */ /* 0x000fe20008121852 */
[----:B------:R-:W-:-:S02]  /*a1d0*/  ISETP.GE.AND P3, PT, R8, R4, PT ;  /* 0x000000040800720c */ /* 0x000fc40003f66270 */
[C---:B------:R-:W-:Y:S01]  /*a1e0*/  SEL R8, R6.reuse, RZ, !P4 ;  /* 0x000000ff06087207 */ /* 0x040fe20006000000 */
[----:B------:R-:W-:Y:S01]  /*a1f0*/  LDGSTS.E [R243+-0x7c000], desc[UR18][R194.64], P5 ;  /* 0x84000000c2f37fae */ /* 0x000fe2000a921852 */
[----:B------:R-:W-:Y:S02]  /*a200*/  ISETP.GE.AND P4, PT, R7, R4, PT ;  /* 0x000000040700720c */ /* 0x000fe40003f86270 */
[----:B------:R-:W-:Y:S01]  /*a210*/  LOP3.LUT R156, R3, 0x32, RZ, 0xfc, !PT ;  /* 0x00000032039c7812 */ /* 0x000fe200078efcff */
[----:B------:R-:W-:Y:S01]  /*a220*/  LDGSTS.E [R243+-0x7bff8], desc[UR18][R196.64], P6 ;  /* 0x84008000c4f37fae */ /* 0x000fe2000b121852 */
[----:B------:R-:W-:Y:S02]  /*a230*/  ISETP.NE.U32.AND P1, PT, R5, RZ, PT ;  /* 0x000000ff0500720c */ /* 0x000fe40003f25070 */
[----:B------:R-:W-:Y:S01]  /*a240*/  SEL R7, R6, RZ, !P3 ;  /* 0x000000ff06077207 */ /* 0x000fe20005800000 */
[----:B------:R-:W-:Y:S01]  /*a250*/  LDGSTS.E [R243+-0x7a000], desc[UR18][R222.64], P2 ;  /* 0x86000000def37fae */ /* 0x000fe20009121852 */
[----:B-1----:R-:W-:-:S02]  /*a260*/  LOP3.LUT R10, R3, 0x50, RZ, 0xfc, !PT ;  /* 0x00000050030a7812 */ /* 0x002fc400078efcff */
[----:B------:R-:W-:Y:S01]  /*a270*/  SEL R5, R6, RZ, !P4 ;  /* 0x000000ff06057207 */ /* 0x000fe20006000000 */
[----:B------:R-:W4:Y:S01]  /*a280*/  LDL.LU.64 R168, [R1+0x9c0] ;  /* 0x0009c00001a87983 */ /* 0x000f220000300a00 */
[----:B------:R-:W-:Y:S02]  /*a290*/  ISETP.NE.U32.AND P3, PT, R8, RZ, PT ;  /* 0x000000ff0800720c */ /* 0x000fe40003f65070 */
[-C--:B------:R-:W-:Y:S01]  /*a2a0*/  ISETP.GE.AND P5, PT, R156, R4.reuse, PT ;  /* 0x000000049c00720c */ /* 0x080fe20003fa6270 */
[----:B------:R-:W4:Y:S01]  /*a2b0*/  LDL.LU.64 R166, [R1+0x9b8] ;  /* 0x0009b80001a67983 */ /* 0x000f220000300a00 */
[----:B------:R-:W-:Y:S02]  /*a2c0*/  LOP3.LUT R8, R3, 0x52, RZ, 0xfc, !PT ;  /* 0x0000005203087812 */ /* 0x000fe400078efcff */
[----:B------:R-:W-:Y:S01]  /*a2d0*/  ISETP.NE.U32.AND P4, PT, R7, RZ, PT ;  /* 0x000000ff0700720c */ /* 0x000fe20003f85070 */
[----:B------:R-:W-:Y:S01]  /*a2e0*/  LDGSTS.E [R243+-0x79ff8], desc[UR18][R224.64], P1 ;  /* 0x86008000e0f37fae */ /* 0x000fe20008921852 */
[----:B------:R-:W-:-:S02]  /*a2f0*/  ISETP.GE.AND P6, PT, R10, R4, PT ;  /* 0x000000040a00720c */ /* 0x000fc40003fc6270 */
[----:B------:R-:W-:Y:S01]  /*a300*/  ISETP.NE.U32.AND P0, PT, R5, RZ, PT ;  /* 0x000000ff0500720c */ /* 0x000fe20003f05070 */
[----:B------:R-:W4:Y:S01]  /*a310*/  LDL.LU.64 R164, [R1+0x9b0] ;  /* 0x0009b00001a47983 */ /* 0x000f220000300a00 */
[----:B------:R-:W-:Y:S02]  /*a320*/  LOP3.LUT R7, R3, 0x70, RZ, 0xfc, !PT ;  /* 0x0000007003077812 */ /* 0x000fe400078efcff */
[----:B------:R-:W-:Y:S01]  /*a330*/  SEL R5, R6, RZ, !P5 ;  /* 0x000000ff06057207 */ /* 0x000fe20006800000 */
[----:B------:R-:W4:Y:S01]  /*a340*/  LDL.LU.64 R162, [R1+0x9a8] ;  /* 0x0009a80001a27983 */ /* 0x000f220000300a00 */
[-C--:B------:R-:W-:Y:S02]  /*a350*/  ISETP.GE.AND P5, PT, R8, R4.reuse, PT ;  /* 0x000000040800720c */ /* 0x080fe40003fa6270 */
[----:B------:R-:W-:Y:S02]  /*a360*/  SEL R8, R6, RZ, !P6 ;  /* 0x000000ff06087207 */ /* 0x000fe40007000000 */
[----:B------:R-:W-:-:S02]  /*a370*/  ISETP.GE.AND P6, PT, R7, R4, PT ;  /* 0x000000040700720c */ /* 0x000fc40003fc6270 */
[----:B------:R-:W-:Y:S02]  /*a380*/  LOP3.LUT R10, R2, 0x40, RZ, 0x3c, !PT ;  /* 0x00000040020a7812 */ /* 0x000fe400078e3cff */
[C---:B------:R-:W-:Y:S02]  /*a390*/  SEL R7, R6.reuse, RZ, !P5 ;  /* 0x000000ff06077207 */ /* 0x040fe40006800000 */
[----:B------:R-:W-:Y:S02]  /*a3a0*/  ISETP.NE.U32.AND P2, PT, R5, RZ, PT ;  /* 0x000000ff0500720c */ /* 0x000fe40003f45070 */
[----:B------:R-:W-:Y:S02]  /*a3b0*/  SEL R5, R6, RZ, !P6 ;  /* 0x000000ff06057207 */ /* 0x000fe40007000000 */
[----:B------:R-:W-:Y:S02]  /*a3c0*/  IADD3 R242, R159, 0x100000, R10 ;  /* 0x001000009ff27810 */ /* 0x000fe40007ffe00a */
[----:B------:R-:W-:-:S02]  /*a3d0*/  ISETP.NE.U32.AND P6, PT, R7, RZ, PT ;  /* 0x000000ff0700720c */ /* 0x000fc40003fc5070 */
[----:B------:R-:W-:Y:S01]  /*a3e0*/  LOP3.LUT R7, R3, 0x72, RZ, 0xfc, !PT ;  /* 0x0000007203077812 */ /* 0x000fe200078efcff */
[----:B------:R-:W-:Y:S01]  /*a3f0*/  LDGSTS.E [R242+-0x80000], desc[UR18][R160.64], P3 ;  /* 0x80000000a0f27fae */ /* 0x000fe20009921852 */
[----:B------:R-:W-:Y:S02]  /*a400*/  ISETP.NE.U32.AND P1, PT, R5, RZ, PT ;  /* 0x000000ff0500720c */ /* 0x000fe40003f25070 */
[----:B------:R-:W-:Y:S01]  /*a410*/  ISETP.NE.U32.AND P5, PT, R8, RZ, PT ;  /* 0x000000ff0800720c */ /* 0x000fe20003fa5070 */
[----:B------:R-:W-:Y:S01]  /*a420*/  LDGSTS.E [R242+-0x7fff8], desc[UR18][R154.64], P4 ;  /* 0x800080009af27fae */ /* 0x000fe2000a121852 */
[----:B------:R-:W-:Y:S02]  /*a430*/  LOP3.LUT R5, R3, 0x14, RZ, 0xfc, !PT ;  /* 0x0000001403057812 */ /* 0x000fe400078efcff */
[----:B------:R-:W-:Y:S01]  /*a440*/  ISETP.GE.AND P3, PT, R7, R4, PT ;  /* 0x000000040700720c */ /* 0x000fe20003f66270 */
[----:B------:R-:W-:Y:S01]  /*a450*/  LDGSTS.E [R242+-0x7e000], desc[UR18][R150.64], P0 ;  /* 0x8200000096f27fae */ /* 0x000fe20008121852 */
[----:B------:R-:W-:-:S02]  /*a460*/  LOP3.LUT R8, R3, 0x16, RZ, 0xfc, !PT ;  /* 0x0000001603087812 */ /* 0x000fc400078efcff */
[-C--:B------:R-:W-:Y:S01]  /*a470*/  ISETP.GE.AND P4, PT, R5, R4.reuse, PT ;  /* 0x000000040500720c */ /* 0x080fe20003f86270 */
[----:B------:R-:W-:Y:S01]  /*a480*/  LDGSTS.E [R242+-0x7dff8], desc[UR18][R248.64], P2 ;  /* 0x82008000f8f27fae */ /* 0x000fe20009121852 */
[C---:B------:R-:W-:Y:S02]  /*a490*/  LOP3.LUT R7, R3.reuse, 0x34, RZ, 0xfc, !PT ;  /* 0x0000003403077812 */ /* 0x040fe400078efcff */
[----:B------:R-:W-:Y:S01]  /*a4a0*/  SEL R5, R6, RZ, !P3 ;  /* 0x000000ff06057207 */ /* 0x000fe20005800000 */
[----:B------:R-:W-:Y:S01]  /*a4b0*/  LDGSTS.E [R242+-0x7c000], desc[UR18][R198.64], P5 ;  /* 0x84000000c6f27fae */ /* 0x000fe2000a921852 */
[-C--:B------:R-:W-:Y:S02]  /*a4c0*/  ISETP.GE.AND P3, PT, R8, R4.reuse, PT ;  /* 0x000000040800720c */ /* 0x080fe40003f66270 */
[----:B------:R-:W-:Y:S02]  /*a4d0*/  SEL R8, R6, RZ, !P4 ;  /* 0x000000ff06087207 */ /* 0x000fe40006000000 */
[----:B------:R-:W-:Y:S01]  /*a4e0*/  LOP3.LUT R157, R3, 0x36, RZ, 0xfc, !PT ;  /* 0x00000036039d7812 */ /* 0x000fe200078efcff */
[----:B------:R1:W-:Y:S01]  /*a4f0*/  STL [R1+0x6f0], R10 ;  /* 0x0006f00a01007387 */ /* 0x0003e20000100800 */
[----:B------:R-:W-:-:S02]  /*a500*/  ISETP.GE.AND P4, PT, R7, R4, PT ;  /* 0x000000040700720c */ /* 0x000fc40003f86270 */
[----:B------:R-:W-:Y:S01]  /*a510*/  ISETP.NE.U32.AND P0, PT, R5, RZ, PT ;  /* 0x000000ff0500720c */ /* 0x000fe20003f05070 */
[----:B------:R-:W-:Y:S01]  /*a520*/  LDGSTS.E [R242+-0x7bff8], desc[UR18][R200.64], P6 ;  /* 0x84008000c8f27fae */ /* 0x000fe2000b121852 */
[C---:B------:R-:W-:Y:S02]  /*a530*/  SEL R7, R6.reuse, RZ, !P3 ;  /* 0x000000ff06077207 */ /* 0x040fe40005800000 */
[----:B------:R-:W-:Y:S01]  /*a540*/  SEL R5, R6, RZ, !P4 ;  /* 0x000000ff06057207 */ /* 0x000fe20006000000 */
[----:B------:R-:W-:Y:S01]  /*a550*/  LDGSTS.E [R242+-0x7a000], desc[UR18][R226.64], P1 ;  /* 0x86000000e2f27fae */ /* 0x000fe20008921852 */
[----:B------:R-:W-:Y:S02]  /*a560*/  LOP3.LUT R156, R3, 0x54, RZ, 0xfc, !PT ;  /* 0x00000054039c7812 */ /* 0x000fe400078efcff */
[----:B------:R-:W-:Y:S01]  /*a570*/  ISETP.GE.AND P5, PT, R157, R4, PT ;  /* 0x000000049d00720c */ /* 0x000fe20003fa6270 */
[----:B------:R-:W2:Y:S01]  /*a580*/  LDL.LU.64 R160, [R1+0x9a0] ;  /* 0x0009a00001a07983 */ /* 0x000ea20000300a00 */
[----:B-1----:R-:W-:-:S02]  /*a590*/  LOP3.LUT R10, R3, 0x56, RZ, 0xfc, !PT ;  /* 0x00000056030a7812 */ /* 0x002fc400078efcff */
[----:B------:R-:W-:Y:S01]  /*a5a0*/  ISETP.NE.U32.AND P4, PT, R7, RZ, PT ;  /* 0x000000ff0700720c */ /* 0x000fe20003f85070 */
[----:B------:R-:W-:Y:S01]  /*a5b0*/  LDGSTS.E [R242+-0x79ff8], desc[UR18][R228.64], P0 ;  /* 0x86008000e4f27fae */ /* 0x000fe20008121852 */
[----:B------:R-:W-:Y:S02]  /*a5c0*/  ISETP.NE.U32.AND P2, PT, R5, RZ, PT ;  /* 0x000000ff0500720c */ /* 0x000fe40003f45070 */
[----:B------:R-:W-:Y:S01]  /*a5d0*/  ISETP.GE.AND P6, PT, R156, R4, PT ;  /* 0x000000049c00720c */ /* 0x000fe20003fc6270 */
[----:B------:R-:W3:Y:S01]  /*a5e0*/  LDL.LU.64 R154, [R1+0x998] ;  /* 0x00099800019a7983 */ /* 0x000ee20000300a00 */
[----:B------:R-:W-:Y:S02]  /*a5f0*/  ISETP.NE.U32.AND P3, PT, R8, RZ, PT ;  /* 0x000000ff0800720c */ /* 0x000fe40003f65070 */
[----:B------:R-:W-:Y:S01]  /*a600*/  LOP3.LUT R7, R3, 0x74, RZ, 0xfc, !PT ;  /* 0x0000007403077812 */ /* 0x000fe200078efcff */
[----:B------:R-:W4:Y:S01]  /*a610*/  LDL.LU.64 R150, [R1+0x990] ;  /* 0x0009900001967983 */ /* 0x000f220000300a00 */
[----:B------:R-:W-:-:S02]  /*a620*/  SEL R5, R6, RZ, !P5 ;  /* 0x000000ff06057207 */ /* 0x000fc40006800000 */
[-C--:B------:R-:W-:Y:S02]  /*a630*/  ISETP.GE.AND P5, PT, R10, R4.reuse, PT ;  /* 0x000000040a00720c */ /* 0x080fe40003fa6270 */
[----:B------:R-:W-:Y:S02]  /*a640*/  SEL R8, R6, RZ, !P6 ;  /* 0x000000ff06087207 */ /* 0x000fe40007000000 */
[----:B------:R-:W-:Y:S02]  /*a650*/  ISETP.GE.AND P6, PT, R7, R4, PT ;  /* 0x000000040700720c */ /* 0x000fe40003fc6270 */
[----:B------:R-:W-:Y:S02]  /*a660*/  LOP3.LUT R10, R2, 0x50, RZ, 0x3c, !PT ;  /* 0x00000050020a7812 */ /* 0x000fe400078e3cff */
[----:B------:R-:W-:Y:S02]  /*a670*/  SEL R7, R6, RZ, !P5 ;  /* 0x000000ff06077207 */ /* 0x000fe40006800000 */
[----:B------:R-:W-:-:S02]  /*a680*/  ISETP.NE.U32.AND P1, PT, R5, RZ, PT ;  /* 0x000000ff0500720c */ /* 0x000fc40003f25070 */
[----:B------:R-:W-:Y:S02]  /*a690*/  SEL R5, R6, RZ, !P6 ;  /* 0x000000ff06057207 */ /* 0x000fe40007000000 */
[----:B------:R-:W-:Y:S02]  /*a6a0*/  IADD3 R241, R159, 0x100000, R10 ;  /* 0x001000009ff17810 */ /* 0x000fe40007ffe00a */
[----:B------:R-:W-:Y:S02]  /*a6b0*/  ISETP.NE.U32.AND P6, PT, R7, RZ, PT ;  /* 0x000000ff0700720c */ /* 0x000fe40003fc5070 */
[----:B------:R-:W-:Y:S01]  /*a6c0*/  ISETP.NE.U32.AND P5, PT, R8, RZ, PT ;  /* 0x000000ff0800720c */ /* 0x000fe20003fa5070 */
[----:B------:R-:W-:Y:S01]  /*a6d0*/  LDGSTS.E [R241+-0x80000], desc[UR18][R148.64], P3 ;  /* 0x8000000094f17fae */ /* 0x000fe20009921852 */
[----:B------:R-:W-:Y:S02]  /*a6e0*/  LOP3.LUT R7, R3, 0x76, RZ, 0xfc, !PT ;  /* 0x0000007603077812 */ /* 0x000fe400078efcff */
[----:B------:R-:W-:Y:S01]  /*a6f0*/  ISETP.NE.U32.AND P0, PT, R5, RZ, PT ;  /* 0x000000ff0500720c */ /* 0x000fe20003f05070 */
[----:B------:R-:W-:Y:S01]  /*a700*/  LDGSTS.E [R241+-0x7fff8], desc[UR18][R146.64], P4 ;  /* 0x8000800092f17fae */ /* 0x000fe2000a121852 */
[----:B------:R-:W-:-:S02]  /*a710*/  LOP3.LUT R5, R3, 0x18, RZ, 0xfc, !PT ;  /* 0x0000001803057812 */ /* 0x000fc400078efcff */
[-C--:B------:R-:W-:Y:S01]  /*a720*/  ISETP.GE.AND P3, PT, R7, R4.reuse, PT ;  /* 0x000000040700720c */ /* 0x080fe20003f66270 */
[----:B------:R-:W-:Y:S01]  /*a730*/  LDGSTS.E [R241+-0x7e000], desc[UR18][R170.64], P2 ;  /* 0x82000000aaf17fae */ /* 0x000fe20009121852 */
[C---:B------:R-:W-:Y:S02]  /*a740*/  LOP3.LUT R8, R3.reuse, 0x1a, RZ, 0xfc, !PT ;  /* 0x0000001a03087812 */ /* 0x040fe400078efcff */
[----:B------:R-:W-:Y:S01]  /*a750*/  LOP3.LUT R7, R3, 0x38, RZ, 0xfc, !PT ;  /* 0x0000003803077812 */ /* 0x000fe200078efcff */
[----:B------:R-:W-:Y:S01]  /*a760*/  LDGSTS.E [R241+-0x7dff8], desc[UR18][R172.64], P1 ;  /* 0x82008000acf17fae */ /* 0x000fe20008921852 */
[-C--:B------:R-:W-:Y:S02]  /*a770*/  ISETP.GE.AND P4, PT, R5, R4.reuse, PT ;  /* 0x000000040500720c */ /* 0x080fe40003f86270 */
[----:B------:R-:W-:Y:S01]  /*a780*/  SEL R5, R6, RZ, !P3 ;  /* 0x000000ff06057207 */ /* 0x000fe20005800000 */
[----:B------:R-:W-:Y:S01]  /*a790*/  LDGSTS.E [R241+-0x7c000], desc[UR18][R202.64], P5 ;  /* 0x84000000caf17fae */ /* 0x000fe2000a921852 */
[----:B------:R-:W-:-:S02]  /*a7a0*/  ISETP.GE.AND P3, PT, R8, R4, PT ;  /* 0x000000040800720c */ /* 0x000fc40003f66270 */
[----:B------:R-:W-:Y:S02]  /*a7b0*/  ISETP.GE.AND P2, PT, R7, R4, PT ;  /* 0x000000040700720c */ /* 0x000fe40003f46270 */
[----:B------:R-:W-:Y:S01]  /*a7c0*/  LOP3.LUT R157, R3, 0x3a, RZ, 0xfc, !PT ;  /* 0x0000003a039d7812 */ /* 0x000fe200078efcff */
[----:B------:R1:W-:Y:S01]  /*a7d0*/  STL [R1+0x6ec], R10 ;  /* 0x0006ec0a01007387 */ /* 0x0003e20000100800 */
[C---:B------:R-:W-:Y:S02]  /*a7e0*/  SEL R8, R6.reuse, RZ, !P4 ;  /* 0x000000ff06087207 */ /* 0x040fe40006000000 */
[----:B------:R-:W-:Y:S01]  /*a7f0*/  ISETP.NE.U32.AND P4, PT, R5, RZ, PT ;  /* 0x000000ff0500720c */ /* 0x000fe20003f85070 */
[----:B------:R-:W-:Y:S01]  /*a800*/  LDGSTS.E [R241+-0x7bff8], desc[UR18][R204.64], P6 ;  /* 0x84008000ccf17fae */ /* 0x000fe2000b121852 */
[C---:B------:R-:W-:Y:S02]  /*a810*/  SEL R7, R6.reuse, RZ, !P3 ;  /* 0x000000ff06077207 */ /* 0x040fe40005800000 */
[----:B------:R-:W-:Y:S01]  /*a820*/  SEL R5, R6, RZ, !P2 ;  /* 0x000000ff06057207 */ /* 0x000fe20005000000 */
[----:B------:R-:W-:Y:S01]  /*a830*/  LDGSTS.E [R241+-0x7a000], desc[UR18][R230.64], P0 ;  /* 0x86000000e6f17fae */ /* 0x000fe20008121852 */
[----:B------:R-:W-:-:S02]  /*a840*/  LOP3.LUT R156, R3, 0x58, RZ, 0xfc, !PT ;  /* 0x00000058039c7812 */ /* 0x000fc400078efcff */
[-C--:B------:R-:W-:Y:S01]  /*a850*/  ISETP.GE.AND P5, PT, R157, R4.reuse, PT ;  /* 0x000000049d00720c */ /* 0x080fe20003fa6270 */
[----:B------:R-:W4:Y:S01]  /*a860*/  LDL.LU.64 R148, [R1+0x988] ;  /* 0x0009880001947983 */ /* 0x000f220000300a00 */
[----:B-1----:R-:W-:Y:S02]  /*a870*/  LOP3.LUT R10, R3, 0x5a, RZ, 0xfc, !PT ;  /* 0x0000005a030a7812 */ /* 0x002fe400078efcff */
[----:B------:R-:W-:Y:S01]  /*a880*/  ISETP.NE.U32.AND P2, PT, R7, RZ, PT ;  /* 0x000000ff0700720c */ /* 0x000fe20003f45070 */
[----:B------:R-:W-:Y:S01]  /*a890*/  LDGSTS.E [R241+-0x79ff8], desc[UR18][R232.64], P4 ;  /* 0x86008000e8f17fae */ /* 0x000fe2000a121852 */
[----:B------:R-:W-:Y:S02]  /*a8a0*/  ISETP.NE.U32.AND P1, PT, R5, RZ, PT ;  /* 0x000000ff0500720c */ /* 0x000fe40003f25070 */
[----:B------:R-:W-:Y:S01]  /*a8b0*/  ISETP.GE.AND P6, PT, R156, R4, PT ;  /* 0x000000049c00720c */ /* 0x000fe20003fc6270 */
[----:B------:R-:W4:Y:S01]  /*a8c0*/  LDL.LU.64 R146, [R1+0x980] ;  /* 0x0009800001927983 */ /* 0x000f220000300a00 */
[----:B------:R-:W-:-:S02]  /*a8d0*/  ISETP.NE.U32.AND P3, PT, R8, RZ, PT ;  /* 0x000000ff0800720c */ /* 0x000fc40003f65070 */
[----:B------:R-:W-:Y:S02]  /*a8e0*/  LOP3.LUT R7, R3, 0x78, RZ, 0xfc, !PT ;  /* 0x0000007803077812 */ /* 0x000fe400078efcff */
[----:B------:R-:W-:Y:S02]  /*a8f0*/  SEL R5, R6, RZ, !P5 ;  /* 0x000000ff06057207 */ /* 0x000fe40006800000 */
[-C--:B------:R-:W-:Y:S02]  /*a900*/  ISETP.GE.AND P5, PT, R10, R4.reuse, PT ;  /* 0x000000040a00720c */ /* 0x080fe40003fa6270 */
[----:B------:R-:W-:Y:S02]  /*a910*/  SEL R8, R6, RZ, !P6 ;  /* 0x000000ff06087207 */ /* 0x000fe40007000000 */
[----:B------:R-:W-:Y:S02]  /*a920*/  ISETP.GE.AND P6, PT, R7, R4, PT ;  /* 0x000000040700720c */ /* 0x000fe40003fc6270 */
[----:B------:R-:W-:-:S02]  /*a930*/  LOP3.LUT R10, R2, 0x60, RZ, 0x3c, !PT ;  /* 0x00000060020a7812 */ /* 0x000fc400078e3cff */
[C---:B------:R-:W-:Y:S02]  /*a940*/  SEL R7, R6.reuse, RZ, !P5 ;  /* 0x000000ff06077207 */ /* 0x040fe40006800000 */
[----:B------:R-:W-:Y:S02]  /*a950*/  ISETP.NE.U32.AND P0, PT, R5, RZ, PT ;  /* 0x000000ff0500720c */ /* 0x000fe40003f05070 */
[----:B------:R-:W-:Y:S02]  /*a960*/  SEL R5, R6, RZ, !P6 ;  /* 0x000000ff06057207 */ /* 0x000fe40007000000 */
[----:B------:R-:W-:Y:S02]  /*a970*/  IADD3 R240, R159, 0x100000, R10 ;  /* 0x001000009ff07810 */ /* 0x000fe40007ffe00a */
[----:B------:R-:W-:Y:S02]  /*a980*/  ISETP.NE.U32.AND P4, PT, R7, RZ, PT ;  /* 0x000000ff0700720c */ /* 0x000fe40003f85070 */
[----:B------:R-:W-:Y:S01]  /*a990*/  LOP3.LUT R7, R3, 0x7a, RZ, 0xfc, !PT ;  /* 0x0000007a03077812 */ /* 0x000fe200078efcff */
[----:B------:R-:W-:Y:S01]  /*a9a0*/  LDGSTS.E [R240+-0x80000], desc[UR18][R144.64], P3 ;  /* 0x8000000090f07fae */ /* 0x000fe20009921852 */
[----:B------:R-:W-:-:S02]  /*a9b0*/  ISETP.NE.U32.AND P6, PT, R5, RZ, PT ;  /* 0x000000ff0500720c */ /* 0x000fc40003fc5070 */
[----:B------:R-:W-:Y:S01]  /*a9c0*/  LOP3.LUT R5, R3, 0x1c, RZ, 0xfc, !PT ;  /* 0x0000001c03057812 */ /* 0x000fe200078efcff */
[----:B------:R-:W-:Y:S01]  /*a9d0*/  LDGSTS.E [R240+-0x7fff8], desc[UR18][R142.64], P2 ;  /* 0x800080008ef07fae */ /* 0x000fe20009121852 */
[----:B------:R-:W-:Y:S02]  /*a9e0*/  ISETP.NE.U32.AND P5, PT, R8, RZ, PT ;  /* 0x000000ff0800720c */ /* 0x000fe40003fa5070 */
[-C--:B------:R-:W-:Y:S01]  /*a9f0*/  ISETP.GE.AND P3, PT, R7, R4.reuse, PT ;  /* 0x000000040700720c */ /* 0x080fe20003f66270 */
[----:B------:R-:W-:Y:S01]  /*aa00*/  LDGSTS.E [R240+-0x7e000], desc[UR18][R174.64], P1 ;  /* 0x82000000aef07fae */ /* 0x000fe20008921852 */
[C---:B------:R-:W-:Y:S02]  /*aa10*/  LOP3.LUT R8, R3.reuse, 0x1e, RZ, 0xfc, !PT ;  /* 0x0000001e03087812 */ /* 0x040fe400078efcff */
[----:B------:R-:W-:Y:S01]  /*aa20*/  LOP3.LUT R7, R3, 0x3c, RZ, 0xfc, !PT ;  /* 0x0000003c03077812 */ /* 0x000fe200078efcff */
[----:B------:R-:W-:Y:S01]  /*aa30*/  LDGSTS.E [R240+-0x7dff8], desc[UR18][R176.64], P0 ;  /* 0x82008000b0f07fae */ /* 0x000fe20008121852 */
[----:B------:R-:W-:-:S02]  /*aa40*/  ISETP.GE.AND P2, PT, R5, R4, PT ;  /* 0x000000040500720c */ /* 0x000fc40003f46270 */
[----:B------:R-:W-:Y:S02]  /*aa50*/  SEL R5, R6, RZ, !P3 ;  /* 0x000000ff06057207 */ /* 0x000fe40005800000 */
[-C--:B------:R-:W-:Y:S01]  /*aa60*/  ISETP.GE.AND P3, PT, R8, R4.reuse, PT ;  /* 0x000000040800720c */ /* 0x080fe20003f66270 */
[----:B------:R-:W-:Y:S01]  /*aa70*/  LDGSTS.E [R240+-0x7c000], desc[UR18][R206.64], P5 ;  /* 0x84000000cef07fae */ /* 0x000fe2000a921852 */
[----:B------:R-:W-:Y:S02]  /*aa80*/  ISETP.GE.AND P1, PT, R7, R4, PT ;  /* 0x000000040700720c */ /* 0x000fe40003f26270 */
[----:B------:R-:W-:Y:S02]  /*aa90*/  SEL R8, R6, RZ, !P2 ;  /* 0x000000ff06087207 */ /* 0x000fe40005000000 */
[----:B------:R-:W-:Y:S01]  /*aaa0*/  LOP3.LUT R183, R3, 0x3e, RZ, 0xfc, !PT ;  /* 0x0000003e03b77812 */ /* 0x000fe200078efcff */
[----:B------:R1:W-:Y:S01]  /*aab0*/  STL [R1+0x6e8], R10 ;  /* 0x0006e80a01007387 */ /* 0x0003e20000100800 */
[----:B------:R-:W-:-:S02]  /*aac0*/  ISETP.NE.U32.AND P2, PT, R5, RZ, PT ;  /* 0x000000ff0500720c */ /* 0x000fc40003f45070 */
[C---:B------:R-:W-:Y:S01]  /*aad0*/  SEL R7, R6.reuse, RZ, !P3 ;  /* 0x000000ff06077207 */ /* 0x040fe20005800000 */
[----:B------:R-:W4:Y:S01]  /*aae0*/  LDL.LU.64 R144, [R1+0x978] ;  /* 0x0009780001907983 */ /* 0x000f220000300a00 */
[----:B------:R-:W-:Y:S02]  /*aaf0*/  SEL R5, R6, RZ, !P1 ;  /* 0x000000ff06057207 */ /* 0x000fe40004800000 */
[----:B------:R-:W-:Y:S01]  /*ab00*/  ISETP.NE.U32.AND P3, PT, R8, RZ, PT ;  /* 0x000000ff0800720c */ /* 0x000fe20003f65070 */
[----:B------:R-:W4:Y:S01]  /*ab10*/  LDL.LU.64 R142, [R1+0x970] ;  /* 0x00097000018e7983 */ /* 0x000f220000300a00 */
[----:B------:R-:W-:Y:S02]  /*ab20*/  ISETP.NE.U32.AND P1, PT, R7, RZ, PT ;  /* 0x000000ff0700720c */ /* 0x000fe40003f25070 */
[----:B------:R-:W-:Y:S01]  /*ab30*/  ISETP.NE.U32.AND P0, PT, R5, RZ, PT ;  /* 0x000000ff0500720c */ /* 0x000fe20003f05070 */
[----:B------:R-:W-:Y:S01]  /*ab40*/  LDGSTS.E [R240+-0x7bff8], desc[UR18][R208.64], P4 ;  /* 0x84008000d0f07fae */ /* 0x000fe2000a121852 */
[----:B------:R-:W-:-:S02]  /*ab50*/  LOP3.LUT R5, R2, 0x70, RZ, 0x3c, !PT ;  /* 0x0000007002057812 */ /* 0x000fc400078e3cff */
[----:B------:R-:W-:Y:S01]  /*ab60*/  LOP3.LUT R182, R3, 0x5c, RZ, 0xfc, !PT ;  /* 0x0000005c03b67812 */ /* 0x000fe200078efcff */
[----:B------:R-:W-:Y:S01]  /*ab70*/  UIADD3 UR4, UR4, -0x80, URZ ;  /* 0xffffff8004047890 */ /* 0x000fe2000fffe03f */
[----:B------:R-:W-:Y:S02]  /*ab80*/  ISETP.GE.AND P5, PT, R183, R4, PT ;  /* 0x00000004b700720c */ /* 0x000fe40003fa6270 */
[C---:B------:R-:W-:Y:S01]  /*ab90*/  LOP3.LUT R157, R3.reuse, 0x5e, RZ, 0xfc, !PT ;  /* 0x0000005e039d7812 */ /* 0x040fe200078efcff */
[----:B------:R1:W-:Y:S01]  /*aba0*/  STL [R1+0x6e4], R5 ;  /* 0x0006e40501007387 */ /* 0x0003e20000100800 */
[C---:B------:R-:W-:Y:S02]  /*abb0*/  LOP3.LUT R156, R3.reuse, 0x7c, RZ, 0xfc, !PT ;  /* 0x0000007c039c7812 */ /* 0x040fe400078efcff */
[----:B-1----:R-:W-:Y:S01]  /*abc0*/  LOP3.LUT R10, R3, 0x7e, RZ, 0xfc, !PT ;  /* 0x0000007e030a7812 */ /* 0x002fe200078efcff */
[----:B------:R-:W-:Y:S01]  /*abd0*/  LDGSTS.E [R240+-0x7a000], desc[UR18][R234.64], P6 ;  /* 0x86000000eaf07fae */ /* 0x000fe2000b121852 */
[----:B------:R-:W-:-:S02]  /*abe0*/  IADD3 R159, R159, 0x100000, R5 ;  /* 0x001000009f9f7810 */ /* 0x000fc40007ffe005 */
[-C--:B------:R-:W-:Y:S01]  /*abf0*/  ISETP.GE.AND P4, PT, R182, R4.reuse, PT ;  /* 0x00000004b600720c */ /* 0x080fe20003f86270 */
[----:B------:R-:W-:Y:S01]  /*ac00*/  LDGSTS.E [R240+-0x79ff8], desc[UR18][R236.64], P2 ;  /* 0x86008000ecf07fae */ /* 0x000fe20009121852 */
[-C--:B------:R-:W-:Y:S02]  /*ac10*/  ISETP.GE.AND P6, PT, R157, R4.reuse, PT ;  /* 0x000000049d00720c */ /* 0x080fe40003fc6270 */
[----:B------:R-:W-:Y:S01]  /*ac20*/  SEL R5, R6, RZ, !P5 ;  /* 0x000000ff06057207 */ /* 0x000fe20006800000 */
[----:B------:R-:W-:Y:S01]  /*ac30*/  LDGSTS.E [R159+-0x80000], desc[UR18][R138.64], P3 ;  /* 0x800000008a9f7fae */ /* 0x000fe20009921852 */
[-C--:B------:R-:W-:Y:S02]  /*ac40*/  ISETP.GE.AND P2, PT, R156, R4.reuse, PT ;  /* 0x000000049c00720c */ /* 0x080fe40003f46270 */
[----:B------:R-:W-:Y:S01]  /*ac50*/  ISETP.GE.AND P5, PT, R10, R4, PT ;  /* 0x000000040a00720c */ /* 0x000fe20003fa6270 */
[----:B------:R-:W-:Y:S01]  /*ac60*/  LDGSTS.E [R159+-0x7fff8], desc[UR18][R122.64], P1 ;  /* 0x800080007a9f7fae */ /* 0x000fe20008921852 */
[----:B------:R-:W-:-:S02]  /*ac70*/  SEL R4, R6, RZ, !P4 ;  /* 0x000000ff06047207 */ /* 0x000fc40006000000 */
[----:B------:R-:W-:Y:S01]  /*ac80*/  ISETP.NE.U32.AND P3, PT, R5, RZ, PT ;  /* 0x000000ff0500720c */ /* 0x000fe20003f65070 */
[----:B------:R-:W-:Y:S01]  /*ac90*/  LDGSTS.E [R159+-0x7e000], desc[UR18][R178.64], P0 ;  /* 0x82000000b29f7fae */ /* 0x000fe20008121852 */
[----:B------:R-:W-:Y:S02]  /*aca0*/  ISETP.GE.AND P4, PT, R11, UR4, PT ;  /* 0x000000040b007c0c */ /* 0x000fe4000bf86270 */
[----:B------:R-:W-:Y:S01]  /*acb0*/  SEL R5, R6, RZ, !P6 ;  /* 0x000000ff06057207 */ /* 0x000fe20007000000 */
[----:B------:R-:W2:Y:S01]  /*acc0*/  LDL.LU.64 R138, [R1+0x968] ;  /* 0x00096800018a7983 */ /* 0x000ea20000300a00 */
[----:B------:R-:W-:Y:S02]  /*acd0*/  ISETP.NE.U32.AND P0, PT, R4, RZ, PT ;  /* 0x000000ff0400720c */ /* 0x000fe40003f05070 */
[----:B------:R-:W-:Y:S01]  /*ace0*/  SEL R4, RZ, 0x4, P4 ;  /* 0x00000004ff047807 */ /* 0x000fe20002000000 */
[----:B------:R-:W3:Y:S01]  /*acf0*/  LDL.LU.64 R122, [R1+0x960] ;  /* 0x00096000017a7983 */ /* 0x000ee20000300a00 */
[----:B------:R-:W-:-:S03]  /*ad00*/  ISETP.NE.U32.AND P4, PT, R5, RZ, PT ;  /* 0x000000ff0500720c */ /* 0x000fc60003f85070 */
[----:B------:R-:W-:Y:S06]  /*ad10*/  LDGSTS.E [R159+-0x7dff8], desc[UR18][R180.64], P3 ;  /* 0x82008000b49f7fae */ /* 0x000fec0009921852 */
[----:B------:R-:W-:Y:S04]  /*ad20*/  LDGSTS.E [R159+-0x7c000], desc[UR18][R106.64], P0 ;  /* 0x840000006a9f7fae */ /* 0x000fe80008121852 */
[----:B------:R-:W-:Y:S04]  /*ad30*/  LDGSTS.E [R159+-0x7bff8], desc[UR18][R90.64], P4 ;  /* 0x840080005a9f7fae */ /* 0x000fe8000a121852 */
[----:B------:R-:W4:Y:S04]  /*ad40*/  LDL.LU.64 R106, [R1+0x958] ;  /* 0x00095800016a7983 */ /* 0x000f280000300a00 */
[----:B------:R-:W2:Y:S04]  /*ad50*/  LDL.LU.64 R90, [R1+0x950] ;  /* 0x00095000015a7983 */ /* 0x000ea80000300a00 */
[----:B------:R-:W3:Y:S04]  /*ad60*/  LDL.64 R186, [R1+0x150] ;  /* 0x0001500001ba7983 */ /* 0x000ee80000100a00 */
[----:B------:R-:W4:Y:S04]  /*ad70*/  LDL.64 R184, [R1+0x110] ;  /* 0x0001100001b87983 */ /* 0x000f280000100a00 */
[----:B------:R-:W2:Y:S01]  /*ad80*/  LDL.64 R156, [R1+0xd0] ;  /* 0x0000d000019c7983 */ /* 0x000ea20000100a00 */
[----:B------:R-:W-:-:S02]  /*ad90*/  ISETP.GT.AND P6, PT, R158, 0xff, PT ;  /* 0x000000ff9e00780c */ /* 0x000fc40003fc4270 */
[----:B------:R-:W-:Y:S01]  /*ada0*/  LOP3.LUT R11, R3, 0x2, RZ, 0xfc, !PT ;  /* 0x00000002030b7812 */ /* 0x000fe200078efcff */
[----:B------:R-:W2:Y:S01]  /*adb0*/  LDL.64 R212, [R1+0x148] ;  /* 0x0001480001d47983 */ /* 0x000ea20000100a00 */
[----:B------:R-:W-:Y:S02]  /*adc0*/  SEL R7, R6, RZ, !P2 ;  /* 0x000000ff06077207 */ /* 0x000fe40005000000 */
[----:B------:R-:W-:Y:S01]  /*add0*/  SEL R4, R4, RZ, P6 ;  /* 0x000000ff04047207 */ /* 0x000fe20003000000 */
[----:B------:R-:W2:Y:S01]  /*ade0*/  LDL.64 R210, [R1+0x108] ;  /* 0x0001080001d27983 */ /* 0x000ea20000100a00 */
[----:B------:R-:W-:Y:S02]  /*adf0*/  ISETP.GE.AND P2, PT, R11, UR4, PT ;  /* 0x000000040b007c0c */ /* 0x000fe4000bf46270 */
[----:B------:R-:W-:Y:S01]  /*ae00*/  LOP3.LUT R11, R3, 0x20, RZ, 0xfc, !PT ;  /* 0x00000020030b7812 */ /* 0x000fe200078efcff */
[----:B------:R-:W2:Y:S01]  /*ae10*/  LDL.64 R182, [R1+0xc8] ;  /* 0x0000c80001b67983 */ /* 0x000ea20000100a00 */
[----:B------:R-:W-:-:S02]  /*ae20*/  SEL R6, R6, RZ, !P5 ;  /* 0x000000ff06067207 */ /* 0x000fc40006800000 */
[----:B------:R-:W-:Y:S02]  /*ae30*/  ISETP.NE.U32.AND P5, PT, R4, RZ, PT ;  /* 0x000000ff0400720c */ /* 0x000fe40003fa5070 */
[----:B------:R-:W-:Y:S02]  /*ae40*/  SEL R4, RZ, 0x4, P2 ;  /* 0x00000004ff047807 */ /* 0x000fe40001000000 */
[----:B------:R-:W-:Y:S02]  /*ae50*/  ISETP.GE.AND P2, PT, R11, UR4, PT ;  /* 0x000000040b007c0c */ /* 0x000fe4000bf46270 */
[----:B------:R-:W1:Y:S01]  /*ae60*/  S2R R11, SR_TID.X ;  /* 0x00000000000b7919 */ /* 0x000e620000002100 */
[----:B------:R-:W-:-:S04]  /*ae70*/  ISETP.GE.AND P3, PT, R3, UR4, PT ;  /* 0x0000000403007c0c */ /* 0x000fc8000bf66270 */
[----:B------:R-:W-:Y:S02]  /*ae80*/  SEL R5, RZ, 0x4, P3 ;  /* 0x00000004ff057807 */ /* 0x000fe40001800000 */
[----:B------:R-:W-:Y:S02]  /*ae90*/  ISETP.NE.U32.AND P3, PT, R7, RZ, PT ;  /* 0x000000ff0700720c */ /* 0x000fe40003f65070 */
[----:B------:R-:W-:Y:S02]  /*aea0*/  ISETP.NE.U32.AND P0, PT, R6, RZ, PT ;  /* 0x000000ff0600720c */ /* 0x000fe40003f05070 */
[----:B------:R-:W-:Y:S02]  /*aeb0*/  SEL R6, R5, RZ, P6 ;  /* 0x000000ff05067207 */ /* 0x000fe40003000000 */
[----:B------:R-:W-:Y:S02]  /*aec0*/  SEL R5, R4, RZ, P6 ;  /* 0x000000ff04057207 */ /* 0x000fe40003000000 */
[----:B------:R-:W-:-:S02]  /*aed0*/  ISETP.NE.U32.AND P4, PT, R6, RZ, PT ;  /* 0x000000ff0600720c */ /* 0x000fc40003f85070 */
[----:B------:R-:W-:Y:S02]  /*aee0*/  SEL R4, RZ, 0x4, P2 ;  /* 0x00000004ff047807 */ /* 0x000fe40001000000 */
[----:B------:R-:W-:Y:S01]  /*aef0*/  ISETP.NE.U32.AND P2, PT, R5, RZ, PT ;  /* 0x000000ff0500720c */ /* 0x000fe20003f45070 */
[----:B------:R1:W-:Y:S01]  /*af00*/  LDGSTS.E [R159+-0x7a000], desc[UR18][R12.64], P3 ;  /* 0x860000000c9f7fae */ /* 0x0003e20009921852 */
[----:B------:R-:W-:Y:S02]  /*af10*/  SEL R4, R4, RZ, P6 ;  /* 0x000000ff04047207 */ /* 0x000fe40003000000 */
[----:B------:R-:W-:Y:S01]  /*af20*/  ISETP.NE.U32.AND P1, PT, R9, RZ, PT ;  /* 0x000000ff0900720c */ /* 0x000fe20003f25070 */
[----:B------:R-:W-:Y:S01]  /*af30*/  LDGSTS.E [R159+-0x79ff8], desc[UR18][R238.64], P0 ;  /* 0x86008000ee9f7fae */ /* 0x000fe20008121852 */
[----:B-1----:R-:W-:Y:S01]  /*af40*/  IMAD R6, R11, 0x80, R11 ;  /* 0x000000800b067824 */ /* 0x002fe200078e020b */
[----:B------:R-:W-:Y:S02]  /*af50*/  ISETP.NE.U32.AND P0, PT, R4, RZ, PT ;  /* 0x000000ff0400720c */ /* 0x000fe40003f05070 */
[----:B------:R-:W0:Y:S01]  /*af60*/  LDGDEPBAR ;  /* 0x00000000000079af */ /* 0x000e220000000000 */
[----:B------:R-:W-:-:S05]  /*af70*/  IMAD.SHL.U32 R5, R6, 0x4, RZ ;  /* 0x0000000406057824 */ /* 0x000fca00078e00ff */
[----:B------:R-:W-:-:S05]  /*af80*/  LOP3.LUT R4, R5, 0xc07c, RZ, 0xc0, !PT ;  /* 0x0000c07c05047812 */ /* 0x000fca00078ec0ff */
[----:B------:R-:W-:-:S05]  /*af90*/  VIADD R12, R4, UR7 ;  /* 0x00000007040c7c36 */ /* 0x000fca0008000000 */
[----:B---3--:R-:W-:Y:S04]  /*afa0*/  LDGSTS.E [R12], desc[UR18][R186.64], P1 ;  /* 0x00000000ba0c7fae */ /* 0x008fe80008921852 */
[----:B----4-:R-:W-:Y:S04]  /*afb0*/  LDGSTS.E [R12+0x400], desc[UR18][R184.64], P1 ;  /* 0x00400000b80c7fae */ /* 0x010fe80008921852 */
[----:B--2---:R-:W-:Y:S04]  /*afc0*/  LDGSTS.E [R12+0x800], desc[UR18][R156.64], P1 ;  /* 0x008000009c0c7fae */ /* 0x004fe80008921852 */
[----:B------:R-:W-:Y:S04]  /*afd0*/  LDGSTS.E [R12+0xc00], desc[UR18][R26.64], P1 ;  /* 0x00c000001a0c7fae */ /* 0x000fe80008921852 */
        /* <DEDUP_REMOVED lines=8> */
[----:B------:R-:W2:Y:S04]  /*b060*/  LDL.64 R184, [R1+0x140] ;  /* 0x0001400001b87983 */ /* 0x000ea80000100a00 */
[----:B------:R-:W3:Y:S04]  /*b070*/  LDL.64 R156, [R1+0x100] ;  /* 0x00010000019c7983 */ /* 0x000ee80000100a00 */
[----:B------:R-:W-:Y:S04]  /*b080*/  LDGSTS.E [R12+0x3000], desc[UR18][R140.64], P1 ;  /* 0x030000008c0c7fae */ /* 0x000fe80008921852 */
[----:B------:R-:W-:Y:S04]  /*b090*/  LDGSTS.E [R12+0x3400], desc[UR18][R124.64], P1 ;  /* 0x034000007c0c7fae */ /* 0x000fe80008921852 */
[----:B------:R-:W-:Y:S04]  /*b0a0*/  LDGSTS.E [R12+0x3800], desc[UR18][R92.64], P1 ;  /* 0x038000005c0c7fae */ /* 0x000fe80008921852 */
[----:B------:R-:W4:Y:S04]  /*b0b0*/  LDL.LU.64 R140, [R1+0x948] ;  /* 0x00094800018c7983 */ /* 0x000f280000300a00 */
[----:B------:R-:W2:Y:S04]  /*b0c0*/  LDL.LU.64 R124, [R1+0x940] ;  /* 0x00094000017c7983 */ /* 0x000ea80000300a00 */
[----:B------:R-:W3:Y:S04]  /*b0d0*/  LDL.LU.64 R92, [R1+0x938] ;  /* 0x00093800015c7983 */ /* 0x000ee80000300a00 */
[----:B------:R-:W-:Y:S04]  /*b0e0*/  LDGSTS.E [R12+0x3c00], desc[UR18][R108.64], P1 ;  /* 0x03c000006c0c7fae */ /* 0x000fe80008921852 */
[----:B------:R-:W4:Y:S01]  /*b0f0*/  LDL.LU.64 R108, [R1+0x930] ;  /* 0x00093000016c7983 */ /* 0x000f220000300a00 */
[----:B------:R-:W-:-:S05]  /*b100*/  LOP3.LUT R11, R4, 0x10, RZ, 0x3c, !PT ;  /* 0x00000010040b7812 */ /* 0x000fca00078e3cff */
[----:B------:R-:W-:-:S05]  /*b110*/  VIADD R11, R11, UR7 ;  /* 0x000000070b0b7c36 */ /* 0x000fca0008000000 */
        /* <DEDUP_REMOVED lines=8> */
[----:B------:R-:W2:Y:S04]  /*b1a0*/  LDL.64 R182, [R1+0xf8] ;  /* 0x0000f80001b67983 */ /* 0x000ea80000100a00 */
[----:B---3--:R-:W-:Y:S04]  /*b1b0*/  LDGSTS.E [R11+0x1c80], desc[UR18][R92.64], P1 ;  /* 0x01c800005c0b7fae */ /* 0x008fe80008921852 */
[----:B----4-:R-:W-:Y:S04]  /*b1c0*/  LDGSTS.E [R11+0x2080], desc[UR18][R108.64], P1 ;  /* 0x020800006c0b7fae */ /* 0x010fe80008921852 */
[----:B--2---:R-:W-:Y:S04]  /*b1d0*/  LDGSTS.E [R11+0x2480], desc[UR18][R124.64], P1 ;  /* 0x024800007c0b7fae */ /* 0x004fe80008921852 */
[----:B------:R-:W-:Y:S04]  /*b1e0*/  LDGSTS.E [R11+0x2880], desc[UR18][R140.64], P1 ;  /* 0x028800008c0b7fae */ /* 0x000fe80008921852 */
[----:B------:R-:W-:Y:S04]  /*b1f0*/  LDGSTS.E [R11+0x2c80], desc[UR18][R160.64], P1 ;  /* 0x02c80000a00b7fae */ /* 0x000fe80008921852 */
[----:B------:R-:W-:Y:S04]  /*b200*/  LDGSTS.E [R11+0x3080], desc[UR18][R14.64], P1 ;  /* 0x030800000e0b7fae */ /* 0x000fe80008921852 */
[----:B------:R-:W-:Y:S04]  /*b210*/  LDGSTS.E [R11+0x3480], desc[UR18][R126.64], P1 ;  /* 0x034800007e0b7fae */ /* 0x000fe80008921852 */
[----:B------:R-:W-:Y:S04]  /*b220*/  LDGSTS.E [R11+0x3880], desc[UR18][R94.64], P1 ;  /* 0x038800005e0b7fae */ /* 0x000fe80008921852 */
[----:B------:R-:W2:Y:S04]  /*b230*/  LDL.LU.64 R14, [R1+0x928] ;  /* 0x00092800010e7983 */ /* 0x000ea80000300a00 */
[----:B------:R-:W3:Y:S04]  /*b240*/  LDL.LU.64 R126, [R1+0x920] ;  /* 0x00092000017e7983 */ /* 0x000ee80000300a00 */
[----:B------:R-:W4:Y:S04]  /*b250*/  LDL.LU.64 R94, [R1+0x918] ;  /* 0x00091800015e7983 */ /* 0x000f280000300a00 */
[----:B------:R-:W-:Y:S04]  /*b260*/  LDGSTS.E [R11+0x3c80], desc[UR18][R110.64], P1 ;  /* 0x03c800006e0b7fae */ /* 0x000fe80008921852 */
[----:B------:R-:W3:Y:S01]  /*b270*/  LDL.LU.64 R110, [R1+0x910] ;  /* 0x00091000016e7983 */ /* 0x000ee20000300a00 */
[----:B------:R-:W-:-:S05]  /*b280*/  LOP3.LUT R10, R4, 0x20, RZ, 0x3c, !PT ;  /* 0x00000020040a7812 */ /* 0x000fca00078e3cff */
[----:B------:R-:W-:-:S05]  /*b290*/  VIADD R10, R10, UR7 ;  /* 0x000000070a0a7c36 */ /* 0x000fca0008000000 */
[----:B------:R-:W-:Y:S04]  /*b2a0*/  LDGSTS.E [R10+0x100], desc[UR18][R184.64], P1 ;  /* 0x00100000b80a7fae */ /* 0x000fe80008921852 */
[----:B------:R-:W-:Y:S04]  /*b2b0*/  LDGSTS.E [R10+0x500], desc[UR18][R156.64], P1 ;  /* 0x005000009c0a7fae */ /* 0x000fe80008921852 */
[----:B------:R-:W3:Y:S04]  /*b2c0*/  LDL.64 R184, [R1+0x130] ;  /* 0x0001300001b87983 */ /* 0x000ee80000100a00 */
[----:B------:R-:W3:Y:S04]  /*b2d0*/  LDL.64 R156, [R1+0xf0] ;  /* 0x0000f000019c7983 */ /* 0x000ee80000100a00 */
[----:B--2---:R-:W-:Y:S04]  /*b2e0*/  LDGSTS.E [R10+0x900], desc[UR18][R14.64], P1 ;  /* 0x009000000e0a7fae */ /* 0x004fe80008921852 */
[----:B------:R-:W-:Y:S04]  /*b2f0*/  LDGSTS.E [R10+0xd00], desc[UR18][R30.64], P1 ;  /* 0x00d000001e0a7fae */ /* 0x000fe80008921852 */
[----:B------:R-:W-:Y:S04]  /*b300*/  LDGSTS.E [R10+0x1100], desc[UR18][R46.64], P1 ;  /* 0x011000002e0a7fae */ /* 0x000fe80008921852 */
[----:B------:R-:W-:Y:S04]  /*b310*/  LDGSTS.E [R10+0x1500], desc[UR18][R62.64], P1 ;  /* 0x015000003e0a7fae */ /* 0x000fe80008921852 */
[----:B------:R-:W-:Y:S04]  /*b320*/  LDGSTS.E [R10+0x1900], desc[UR18][R78.64], P1 ;  /* 0x019000004e0a7fae */ /* 0x000fe80008921852 */
[----:B----4-:R-:W-:Y:S04]  /*b330*/  LDGSTS.E [R10+0x1d00], desc[UR18][R94.64], P1 ;  /* 0x01d000005e0a7fae */ /* 0x010fe80008921852 */
[----:B---3--:R-:W-:Y:S04]  /*b340*/  LDGSTS.E [R10+0x2100], desc[UR18][R110.64], P1 ;  /* 0x021000006e0a7fae */ /* 0x008fe80008921852 */
[----:B------:R-:W-:Y:S04]  /*b350*/  LDGSTS.E [R10+0x2500], desc[UR18][R126.64], P1 ;  /* 0x025000007e0a7fae */ /* 0x000fe80008921852 */
        /* <DEDUP_REMOVED lines=14> */
[----:B------:R1:W-:Y:S04]  /*b440*/  STL.64 [R1+0x7b0], R10 ;  /* 0x0007b00a01007387 */ /* 0x0003e80000100a00 */
        /* <DEDUP_REMOVED lines=24> */
[----:B-1----:R-:W3:Y:S04]  /*b5d0*/  LDL.LU.64 R10, [R1+0x120] ;  /* 0x00012000010a7983 */ /* 0x002ee80000300a00 */
        /* <DEDUP_REMOVED lines=17> */
[----:B------:R-:W3:Y:S04]  /*b6f0*/  LDL.LU.64 R100, [R1+0x8b0] ;  /* 0x0008b00001647983 */ /* 0x000ee80000300a00 */
[----:B------:R1:W-:Y:S04]  /*b700*/  STL.64 [R1+0x770], R8 ;  /* 0x0007700801007387 */ /* 0x0003e80000100a00 */
[----:B-1----:R-:W2:Y:S01]  /*b710*/  LDL.LU.64 R8, [R1+0x128] ;  /* 0x0001280001087983 */ /* 0x002ea20000300a00 */
[----:B------:R-:W-:-:S03]  /*b720*/  LOP3.LUT R7, R4, 0x50, RZ, 0x3c, !PT ;  /* 0x0000005004077812 */ /* 0x000fc600078e3cff */
[----:B------:R-:W4:Y:S02]  /*b730*/  LDL.64 R186, [R1+0x118] ;  /* 0x0001180001ba7983 */ /* 0x000f240000100a00 */
[----:B------:R-:W-:-:S05]  /*b740*/  VIADD R7, R7, UR7 ;  /* 0x0000000707077c36 */ /* 0x000fca0008000000 */
[----:B--2---:R-:W-:Y:S04]  /*b750*/  LDGSTS.E [R7+0x280], desc[UR18][R8.64], P1 ;  /* 0x0028000008077fae */ /* 0x004fe80008921852 */
[----:B------:R-:W-:Y:S04]  /*b760*/  LDGSTS.E [R7+0x680], desc[UR18][R182.64], P1 ;  /* 0x00680000b6077fae */ /* 0x000fe80008921852 */
[----:B------:R-:W-:Y:S04]  /*b770*/  LDGSTS.E [R7+0xa80], desc[UR18][R20.64], P1 ;  /* 0x00a8000014077fae */ /* 0x000fe80008921852 */
[----:B------:R-:W-:Y:S04]  /*b780*/  LDGSTS.E [R7+0xe80], desc[UR18][R36.64], P1 ;  /* 0x00e8000024077fae */ /* 0x000fe80008921852 */
[----:B------:R-:W-:Y:S04]  /*b790*/  LDGSTS.E [R7+0x1280], desc[UR18][R52.64], P1 ;  /* 0x0128000034077fae */ /* 0x000fe80008921852 */
[----:B------:R-:W-:Y:S04]  /*b7a0*/  LDGSTS.E [R7+0x1680], desc[UR18][R68.64], P1 ;  /* 0x0168000044077fae */ /* 0x000fe80008921852 */
[----:B------:R-:W-:Y:S04]  /*b7b0*/  LDGSTS.E [R7+0x1a80], desc[UR18][R84.64], P1 ;  /* 0x01a8000054077fae */ /* 0x000fe80008921852 */
[----:B---3--:R-:W-:Y:S04]  /*b7c0*/  LDGSTS.E [R7+0x1e80], desc[UR18][R100.64], P1 ;  /* 0x01e8000064077fae */ /* 0x008fe80008921852 */
[----:B----4-:R-:W-:Y:S04]  /*b7d0*/  LDGSTS.E [R7+0x2280], desc[UR18][R116.64], P1 ;  /* 0x0228000074077fae */ /* 0x010fe80008921852 */
        /* <DEDUP_REMOVED lines=10> */
[----:B------:R-:W2:Y:S01]  /*b880*/  LDL.LU.64 R102, [R1+0x890] ;  /* 0x0008900001667983 */ /* 0x000ea20000300a00 */
[----:B------:R-:W-:-:S03]  /*b890*/  LOP3.LUT R6, R4, 0x60, RZ, 0x3c, !PT ;  /* 0x0000006004067812 */ /* 0x000fc600078e3cff */
[----:B------:R-:W4:Y:S02]  /*b8a0*/  LDL.64 R212, [R1+0x178] ;  /* 0x0001780001d47983 */ /* 0x000f240000100a00 */
[----:B------:R-:W-:Y:S02]  /*b8b0*/  VIADD R6, R6, UR7 ;  /* 0x0000000706067c36 */ /* 0x000fe40008000000 */
[----:B------:R-:W4:Y:S04]  /*b8c0*/  LDL.64 R210, [R1+0x1b8] ;  /* 0x0001b80001d27983 */ /* 0x000f280000100a00 */
[----:B------:R-:W-:Y:S04]  /*b8d0*/  LDGSTS.E [R6+0x300], desc[UR18][R10.64], P1 ;  /* 0x003000000a067fae */ /* 0x000fe80008921852 */
[----:B------:R-:W-:Y:S04]  /*b8e0*/  LDGSTS.E [R6+0x700], desc[UR18][R156.64], P1 ;  /* 0x007000009c067fae */ /* 0x000fe80008921852 */
[----:B------:R-:W4:Y:S04]  /*b8f0*/  LDL.64 R184, [R1+0x1f8] ;  /* 0x0001f80001b87983 */ /* 0x000f280000100a00 */
[----:B------:R-:W4:Y:S04]  /*b900*/  LDL.64 R182, [R1+0x238] ;  /* 0x0002380001b67983 */ /* 0x000f280000100a00 */
[----:B------:R-:W4:Y:S04]  /*b910*/  LDL.64 R156, [R1+0x278] ;  /* 0x00027800019c7983 */ /* 0x000f280000100a00 */
[----:B---3--:R-:W-:Y:S04]  /*b920*/  LDGSTS.E [R6+0xb00], desc[UR18][R22.64], P1 ;  /* 0x00b0000016067fae */ /* 0x008fe80008921852 */
[----:B------:R-:W-:Y:S04]  /*b930*/  LDGSTS.E [R6+0xf00], desc[UR18][R38.64], P1 ;  /* 0x00f0000026067fae */ /* 0x000fe80008921852 */
[----:B------:R-:W-:Y:S04]  /*b940*/  LDGSTS.E [R6+0x1300], desc[UR18][R54.64], P1 ;  /* 0x0130000036067fae */ /* 0x000fe80008921852 */
[----:B------:R-:W-:Y:S04]  /*b950*/  LDGSTS.E [R6+0x1700], desc[UR18][R70.64], P1 ;  /* 0x0170000046067fae */ /* 0x000fe80008921852 */
[----:B------:R-:W-:Y:S04]  /*b960*/  LDGSTS.E [R6+0x1b00], desc[UR18][R86.64], P1 ;  /* 0x01b0000056067fae */ /* 0x000fe80008921852 */
[----:B--2---:R-:W-:Y:S04]  /*b970*/  LDGSTS.E [R6+0x1f00], desc[UR18][R102.64], P1 ;  /* 0x01f0000066067fae */ /* 0x004fe80008921852 */
[----:B----4-:R-:W-:Y:S04]  /*b980*/  LDGSTS.E [R6+0x2300], desc[UR18][R118.64], P1 ;  /* 0x0230000076067fae */ /* 0x010fe80008921852 */
        /* <DEDUP_REMOVED lines=9> */
[----:B------:R-:W-:Y:S04]  /*ba20*/  LDGSTS.E [R6+0x3f00], desc[UR18][R88.64], P1 ;  /* 0x03f0000058067fae */ /* 0x000fe80008921852 */
[----:B------:R-:W2:Y:S04]  /*ba30*/  LDL.LU.64 R104, [R1+0x870] ;  /* 0x0008700001687983 */ /* 0x000ea80000300a00 */
[----:B------:R-:W3:Y:S04]  /*ba40*/  LDL.LU.64 R88, [R1+0x868] ;  /* 0x0008680001587983 */ /* 0x000ee80000300a00 */
[----:B------:R1:W-:Y:S04]  /*ba50*/  STL.64 [R1+0x738], R6 ;  /* 0x0007380601007387 */ /* 0x0003e80000100a00 */
[----:B-1----:R-:W4:Y:S01]  /*ba60*/  LDL.LU.64 R6, [R1+0xd8] ;  /* 0x0000d80001067983 */ /* 0x002f220000300a00 */
[----:B------:R-:W-:-:S05]  /*ba70*/  LOP3.LUT R5, R4, 0x70, RZ, 0x3c, !PT ;  /* 0x0000007004057812 */ /* 0x000fca00078e3cff */
[----:B------:R-:W-:-:S05]  /*ba80*/  VIADD R5, R5, UR7 ;  /* 0x0000000705057c36 */ /* 0x000fca0008000000 */
[----:B------:R1:W-:Y:S04]  /*ba90*/  LDGSTS.E [R5+0x380], desc[UR18][R186.64], P1 ;  /* 0x00380000ba057fae */ /* 0x0003e80008921852 */
[----:B------:R-:W1:Y:S04]  /*baa0*/  LDL.LU.64 R186, [R1+0x40] ;  /* 0x0000400001ba7983 */ /* 0x000e680000300a00 */
[----:B----4-:R-:W-:Y:S04]  /*bab0*/  LDGSTS.E [R5+0x780], desc[UR18][R6.64], P1 ;  /* 0x0078000006057fae */ /* 0x010fe80008921852 */
[----:B------:R-:W-:Y:S04]  /*bac0*/  LDGSTS.E [R5+0xb80], desc[UR18][R24.64], P1 ;  /* 0x00b8000018057fae */ /* 0x000fe80008921852 */
[----:B------:R-:W-:Y:S04]  /*bad0*/  LDGSTS.E [R5+0xf80], desc[UR18][R40.64], P1 ;  /* 0x00f8000028057fae */ /* 0x000fe80008921852 */
[----:B------:R-:W-:Y:S04]  /*bae0*/  LDGSTS.E [R5+0x1380], desc[UR18][R56.64], P1 ;  /* 0x0138000038057fae */ /* 0x000fe80008921852 */
[----:B------:R-:W-:Y:S04]  /*baf0*/  LDGSTS.E [R5+0x1780], desc[UR18][R72.64], P1 ;  /* 0x0178000048057fae */ /* 0x000fe80008921852 */
[----:B---3--:R-:W-:Y:S04]  /*bb00*/  LDGSTS.E [R5+0x1b80], desc[UR18][R88.64], P1 ;  /* 0x01b8000058057fae */ /* 0x008fe80008921852 */
[----:B--2---:R-:W-:Y:S04]  /*bb10*/  LDGSTS.E [R5+0x1f80], desc[UR18][R104.64], P1 ;  /* 0x01f8000068057fae */ /* 0x004fe80008921852 */
        /* <DEDUP_REMOVED lines=10> */
[----:B------:R2:W-:Y:S04]  /*bbc0*/  LDGSTS.E [R5+0x3f80], desc[UR18][R156.64], P1 ;  /* 0x03f800009c057fae */ /* 0x0005e80008921852 */
[----:B------:R-:W0:Y:S04]  /*bbd0*/  LDGDEPBAR ;  /* 0x00000000000079af */ /* 0x000e280000000000 */
[----:B------:R-:W3:Y:S04]  /*bbe0*/  LDL.LU.64 R182, [R1+0x848] ;  /* 0x0008480001b67983 */ /* 0x000ee80000300a00 */
[----:B------:R-:W2:Y:S04]  /*bbf0*/  LDL.LU.64 R156, [R1+0x840] ;  /* 0x00084000019c7983 */ /* 0x000ea80000300a00 */
[----:B------:R1:W-:Y:S04]  /*bc00*/  STL.64 [R1+0x708], R4 ;  /* 0x0007080401007387 */ /* 0x0003e80000100a00 */
[----:B-1----:R-:W4:Y:S01]  /*bc10*/  LDL.LU.64 R4, [R1+0xb8] ;  /* 0x0000b80001047983 */ /* 0x002f220000300a00 */
[----:B------:R-:W-:-:S06]  /*bc20*/  USHF.L.U32 UR15, UR8, 0x7, URZ ;  /* 0x00000007080f7899 */ /* 0x000fcc000800063f */
[----:B------:R-:W-:-:S04]  /*bc30*/  IMAD.U32 R13, RZ, RZ, UR15 ;  /* 0x0000000fff0d7e24 */ /* 0x000fc8000f8e00ff */
[----:B------:R-:W-:Y:S01]  /*bc40*/  IMAD.WIDE R186, R13, 0x4, R186 ;  /* 0x000000040dba7825 */ /* 0x000fe200078e02ba */
[----:B------:R-:W-:Y:S01]  /*bc50*/  BAR.SYNC.DEFER_BLOCKING 0x0 ;  /* 0x0000000000007b1d */ /* 0x000fe20000010000 */
[----:B------:R-:W-:Y:S02]  /*bc60*/  ISETP.GE.AND P3, PT, R251, UR4, PT ;  /* 0x00000004fb007c0c */ /* 0x000fe4000bf66270 */
[----:B--2---:R-:W-:-:S05]  /*bc70*/  IMAD.WIDE R156, R13, 0x4, R156 ;  /* 0x000000040d9c7825 */ /* 0x004fca00078e029c */
[----:B------:R-:W-:Y:S01]  /*bc80*/  @!PT LDS RZ, [RZ] ;  /* 0x00000000fffff984 */ /* 0x000fe20000000800 */
[----:B------:R-:W-:Y:S01]  /*bc90*/  @!PT LDS RZ, [RZ] ;  /* 0x00000000fffff984 */ /* 0x000fe20000000800 */
[----:B------:R-:W-:Y:S01]  /*bca0*/  @!PT LDS RZ, [RZ] ;  /* 0x00000000fffff984 */ /* 0x000fe20000000800 */
[----:B------:R-:W-:Y:S01]  /*bcb0*/  LDGSTS.E [R246+-0x78000], desc[UR18][R156.64], P4 ;  /* 0x880000009cf67fae */ /* 0x000fe2000a121852 */
[----:B----4-:R-:W-:-:S05]  /*bcc0*/  IMAD.WIDE R4, R13, 0x4, R4 ;  /* 0x000000040d047825 */ /* 0x010fca00078e0204 */
[----:B------:R-:W-:Y:S04]  /*bcd0*/  STL.64 [R1+0x440], R4 ;  /* 0x0004400401007387 */ /* 0x000fe80000100a00 */
[----:B------:R1:W-:Y:S04]  /*bce0*/  STL.64 [R1+0x710], R156 ;  /* 0x0007109c01007387 */ /* 0x0003e80000100a00 */
[----:B------:R2:W-:Y:S04]  /*bcf0*/  LDGSTS.E [R246+-0x77ff8], desc[UR18][R4.64], P2 ;  /* 0x8800800004f67fae */ /* 0x0005e80009121852 */
[----:B------:R-:W-:Y:S04]  /*bd00*/  LDGSTS.E [R246+-0x76000], desc[UR18][R186.64], P0 ;  /* 0x8a000000baf67fae */ /* 0x000fe80008121852 */
[----:B-1----:R-:W4:Y:S04]  /*bd10*/  LDL.LU.64 R156, [R1+0x38] ;  /* 0x00003800019c7983 */ /* 0x002f280000300a00 */
[----:B------:R1:W-:Y:S04]  /*bd20*/  STL.64 [R1+0x420], R186 ;  /* 0x000420ba01007387 */ /* 0x0003e80000100a00 */
[----:B-1----:R-:W4:Y:S01]  /*bd30*/  LDL.LU.64 R186, [R1+0xb0] ;  /* 0x0000b00001ba7983 */ /* 0x002f220000300a00 */
[----:B------:R-:W-:-:S02]  /*bd40*/  SEL R251, RZ, 0x4, P3 ;  /* 0x00000004fffb7807 */ /* 0x000fc40001800000 */
[----:B------:R-:W-:Y:S02]  /*bd50*/  ISETP.GE.AND P3, PT, R252, UR4, PT ;  /* 0x00000004fc007c0c */ /* 0x000fe4000bf66270 */
[----:B------:R-:W-:Y:S02]  /*bd60*/  SEL R251, R251, RZ, P6 ;  /* 0x000000fffbfb7207 */ /* 0x000fe40003000000 */
[----:B------:R-:W-:Y:S02]  /*bd70*/  SEL R252, RZ, 0x4, P3 ;  /* 0x00000004fffc7807 */ /* 0x000fe40001800000 */
[----:B------:R-:W-:Y:S02]  /*bd80*/  ISETP.NE.U32.AND P1, PT, R251, RZ, PT ;  /* 0x000000fffb00720c */ /* 0x000fe40003f25070 */
[----:B------:R-:W-:-:S04]  /*bd90*/  LOP3.LUT R251, R3, 0x42, RZ, 0xfc, !PT ;  /* 0x0000004203fb7812 */ /* 0x000fc800078efcff */
[----:B------:R-:W-:Y:S02]  /*bda0*/  ISETP.GE.AND P3, PT, R251, UR4, PT ;  /* 0x00000004fb007c0c */ /* 0x000fe4000bf66270 */
[----:B------:R-:W-:Y:S02]  /*bdb0*/  SEL R251, R252, RZ, P6 ;  /* 0x000000fffcfb7207 */ /* 0x000fe40003000000 */
[C---:B------:R-:W-:Y:S02]  /*bdc0*/  LOP3.LUT R252, R3.reuse, 0x60, RZ, 0xfc, !PT ;  /* 0x0000006003fc7812 */ /* 0x040fe400078efcff */
[----:B--2---:R-:W-:Y:S02]  /*bdd0*/  LOP3.LUT R4, R3, 0x62, RZ, 0xfc, !PT ;  /* 0x0000006203047812 */ /* 0x004fe400078efcff */
[----:B------:R-:W-:Y:S02]  /*bde0*/  ISETP.GE.AND P4, PT, R252, UR4, PT ;  /* 0x00000004fc007c0c */ /* 0x000fe4000bf86270 */
[----:B------:R-:W-:-:S02]  /*bdf0*/  ISETP.NE.U32.AND P2, PT, R251, RZ, PT ;  /* 0x000000fffb00720c */ /* 0x000fc40003f45070 */
[----:B------:R-:W-:Y:S02]  /*be00*/  SEL R251, RZ, 0x4, P4 ;  /* 0x00000004fffb7807 */ /* 0x000fe40002000000 */
[----:B------:R-:W-:Y:S02]  /*be10*/  LOP3.LUT R5, R3, 0x4, RZ, 0xfc, !PT ;  /* 0x0000000403057812 */ /* 0x000fe400078efcff */
[----:B------:R-:W-:Y:S02]  /*be20*/  SEL R252, RZ, 0x4, P3 ;  /* 0x00000004fffc7807 */ /* 0x000fe40001800000 */
[----:B------:R-:W-:Y:S02]  /*be30*/  ISETP.GE.AND P3, PT, R4, UR4, PT ;  /* 0x0000000404007c0c */ /* 0x000fe4000bf66270 */
[----:B------:R-:W-:Y:S02]  /*be40*/  SEL R251, R251, RZ, P6 ;  /* 0x000000fffbfb7207 */ /* 0x000fe40003000000 */
[----:B------:R-:W-:-:S02]  /*be50*/  ISETP.GE.AND P4, PT, R5, UR4, PT ;  /* 0x0000000405007c0c */ /* 0x000fc4000bf86270 */
[----:B------:R-:W-:Y:S02]  /*be60*/  SEL R252, R252, RZ, P6 ;  /* 0x000000fffcfc7207 */ /* 0x000fe40003000000 */
[----:B------:R-:W-:Y:S02]  /*be70*/  SEL R4, RZ, 0x4, P3 ;  /* 0x00000004ff047807 */ /* 0x000fe40001800000 */
[----:B------:R-:W-:Y:S02]  /*be80*/  LOP3.LUT R5, R3, 0x6, RZ, 0xfc, !PT ;  /* 0x0000000603057812 */ /* 0x000fe400078efcff */
[----:B------:R-:W-:Y:S02]  /*be90*/  ISETP.NE.U32.AND P0, PT, R251, RZ, PT ;  /* 0x000000fffb00720c */ /* 0x000fe40003f05070 */
[----:B------:R-:W-:Y:S02]  /*bea0*/  ISETP.NE.U32.AND P3, PT, R252, RZ, PT ;  /* 0x000000fffc00720c */ /* 0x000fe40003f65070 */
[----:B------:R-:W-:-:S02]  /*beb0*/  SEL R251, RZ, 0x4, P4 ;  /* 0x00000004fffb7807 */ /* 0x000fc40002000000 */
[----:B------:R-:W-:Y:S02]  /*bec0*/  SEL R252, R4, RZ, P6 ;  /* 0x000000ff04fc7207 */ /* 0x000fe40003000000 */
[----:B------:R-:W-:Y:S01]  /*bed0*/  ISETP.GE.AND P4, PT, R5, UR4, PT ;  /* 0x0000000405007c0c */ /* 0x000fe2000bf86270 */
[----:B---3--:R-:W-:Y:S01]  /*bee0*/  IMAD.WIDE R4, R13, 0x4, R182 ;  /* 0x000000040d047825 */ /* 0x008fe200078e02b6 */
[----:B------:R-:W-:-:S03]  /*bef0*/  SEL R182, R251, RZ, P6 ;  /* 0x000000fffbb67207 */ /* 0x000fc60003000000 */
[----:B------:R-:W-:Y:S01]  /*bf00*/  IMAD.WIDE R184, R13, 0x4, R184 ;  /* 0x000000040db87825 */ /* 0x000fe200078e02b8 */
[----:B------:R-:W-:-:S03]  /*bf10*/  SEL R183, RZ, 0x4, P4 ;  /* 0x00000004ffb77807 */ /* 0x000fc60002000000 */
[----:B------:R-:W-:-:S04]  /*bf20*/  IMAD.WIDE R210, R13, 0x4, R210 ;  /* 0x000000040dd27825 */ /* 0x000fc800078e02d2 */
[----:B------:R-:W-:-:S04]  /*bf30*/  IMAD.WIDE R212, R13, 0x4, R212 ;  /* 0x000000040dd47825 */ /* 0x000fc800078e02d4 */
[----:B----4-:R-:W-:-:S05]  /*bf40*/  IMAD.WIDE R156, R13, 0x4, R156 ;  /* 0x000000040d9c7825 */ /* 0x010fca00078e029c */
[----:B------:R1:W-:Y:S04]  /*bf50*/  STL.64 [R1+0x418], R156 ;  /* 0x0004189c01007387 */ /* 0x0003e80000100a00 */
[----:B------:R-:W-:Y:S04]  /*bf60*/  LDGSTS.E [R246+-0x75ff8], desc[UR18][R156.64], P1 ;  /* 0x8a0080009cf67fae */ /* 0x000fe80008921852 */
[----:B------:R2:W-:Y:S01]  /*bf70*/  LDGSTS.E [R246+-0x74000], desc[UR18][R4.64], P2 ;  /* 0x8c00000004f67fae */ /* 0x0005e20009121852 */
[----:B------:R-:W-:-:S03]  /*bf80*/  ISETP.NE.U32.AND P1, PT, R252, RZ, PT ;  /* 0x000000fffc00720c */ /* 0x000fc60003f25070 */
[----:B-1----:R-:W3:Y:S04]  /*bf90*/  LDL.LU.64 R156, [R1+0xa8] ;  /* 0x0000a800019c7983 */ /* 0x002ee80000300a00 */
[----:B------:R2:W-:Y:S01]  /*bfa0*/  STL.64 [R1+0x400], R4 ;  /* 0x0004000401007387 */ /* 0x0005e20000100a00 */
[----:B------:R-:W-:-:S03]  /*bfb0*/  ISETP.NE.U32.AND P2, PT, R182, RZ, PT ;  /* 0x000000ffb600720c */ /* 0x000fc60003f45070 */
[----:B------:R-:W-:Y:S04]  /*bfc0*/  STL.64 [R1+0x3f8], R184 ;  /* 0x0003f8b801007387 */ /* 0x000fe80000100a00 */
[----:B------:R1:W-:Y:S01]  /*bfd0*/  LDGSTS.E [R246+-0x73ff8], desc[UR18][R184.64], P3 ;  /* 0x8c008000b8f67fae */ /* 0x0003e20009921852 */
[----:B--2---:R-:W-:-:S03]  /*bfe0*/  LOP3.LUT R5, R3, 0x24, RZ, 0xfc, !PT ;  /* 0x0000002403057812 */ /* 0x004fc600078efcff */
[----:B------:R-:W-:Y:S01]  /*bff0*/  LDGSTS.E [R246+-0x72000], desc[UR18][R210.64], P0 ;  /* 0x8e000000d2f67fae */ /* 0x000fe20008121852 */
[----:B------:R-:W-:Y:S01]  /*c000*/  ISETP.GE.AND P4, PT, R5, UR4, PT ;  /* 0x0000000405007c0c */ /* 0x000fe2000bf86270 */
[----:B------:R-:W-:Y:S02]  /*c010*/  IMAD.WIDE R186, R13, 0x4, R186 ;  /* 0x000000040dba7825 */ /* 0x000fe400078e02ba */
[----:B------:R-:W2:Y:S04]  /*c020*/  LDL.LU.64 R4, [R1+0x28] ;  /* 0x0000280001047983 */ /* 0x000ea80000300a00 */
[----:B------:R4:W-:Y:S04]  /*c030*/  STL.64 [R1+0x718], R210 ;  /* 0x000718d201007387 */ /* 0x0009e80000100a00 */
[----:B------:R-:W-:Y:S04]  /*c040*/  LDGSTS.E [R246+-0x71ff8], desc[UR18][R212.64], P1 ;  /* 0x8e008000d4f67fae */ /* 0x000fe80008921852 */
[----:B------:R-:W-:Y:S04]  /*c050*/  LDGSTS.E [R245+-0x78000], desc[UR18][R186.64], P2 ;  /* 0x88000000baf57fae */ /* 0x000fe80009121852 */
[----:B----4-:R-:W4:Y:S04]  /*c060*/  LDL.LU.64 R210, [R1+0x30] ;  /* 0x0000300001d27983 */ /* 0x010f280000300a00 */
[----:B------:R-:W-:Y:S04]  /*c070*/  STL.64 [R1+0x720], R212 ;  /* 0x000720d401007387 */ /* 0x000fe80000100a00 */
[----:B------:R1:W-:Y:S04]  /*c080*/  STL.64 [R1+0x438], R186 ;  /* 0x000438ba01007387 */ /* 0x0003e80000100a00 */
[----:B-1----:R-:W4:Y:S01]  /*c090*/  LDL.LU.64 R186, [R1+0x838] ;  /* 0x0008380001ba7983 */ /* 0x002f220000300a00 */
[----:B------:R-:W-:-:S02]  /*c0a0*/  LOP3.LUT R252, R3, 0x26, RZ, 0xfc, !PT ;  /* 0x0000002603fc7812 */ /* 0x000fc400078efcff */
[----:B------:R-:W-:Y:S02]  /*c0b0*/  SEL R182, R183, RZ, P6 ;  /* 0x000000ffb7b67207 */ /* 0x000fe40003000000 */
[----:B------:R-:W-:Y:S02]  /*c0c0*/  ISETP.GE.AND P3, PT, R252, UR4, PT ;  /* 0x00000004fc007c0c */ /* 0x000fe4000bf66270 */
[----:B------:R-:W-:Y:S02]  /*c0d0*/  LOP3.LUT R251, R3, 0x44, RZ, 0xfc, !PT ;  /* 0x0000004403fb7812 */ /* 0x000fe400078efcff */
[----:B------:R-:W-:Y:S02]  /*c0e0*/  ISETP.NE.U32.AND P0, PT, R182, RZ, PT ;  /* 0x000000ffb600720c */ /* 0x000fe40003f05070 */
[----:B------:R-:W-:Y:S02]  /*c0f0*/  SEL R183, RZ, 0x4, P4 ;  /* 0x00000004ffb77807 */ /* 0x000fe40002000000 */
[----:B------:R-:W-:-:S02]  /*c100*/  SEL R182, RZ, 0x4, P3 ;  /* 0x00000004ffb67807 */ /* 0x000fc40001800000 */
[----:B------:R-:W-:Y:S02]  /*c110*/  LOP3.LUT R252, R3, 0x46, RZ, 0xfc, !PT ;  /* 0x0000004603fc7812 */ /* 0x000fe400078efcff */
[----:B------:R-:W-:Y:S02]  /*c120*/  ISETP.GE.AND P4, PT, R251, UR4, PT ;  /* 0x00000004fb007c0c */ /* 0x000fe4000bf86270 */
[----:B------:R-:W-:Y:S02]  /*c130*/  SEL R183, R183, RZ, P6 ;  /* 0x000000ffb7b77207 */ /* 0x000fe40003000000 */
[----:B------:R-:W-:Y:S02]  /*c140*/  SEL R182, R182, RZ, P6 ;  /* 0x000000ffb6b67207 */ /* 0x000fe40003000000 */
[----:B------:R-:W-:Y:S02]  /*c150*/  ISETP.GE.AND P3, PT, R252, UR4, PT ;  /* 0x00000004fc007c0c */ /* 0x000fe4000bf66270 */
[----:B------:R-:W-:-:S02]  /*c160*/  SEL R184, RZ, 0x4, P4 ;  /* 0x00000004ffb87807 */ /* 0x000fc40002000000 */
[----:B------:R-:W-:Y:S02]  /*c170*/  ISETP.NE.U32.AND P4, PT, R183, RZ, PT ;  /* 0x000000ffb700720c */ /* 0x000fe40003f85070 */
[----:B------:R-:W-:Y:S02]  /*c180*/  LOP3.LUT R252, R3, 0x64, RZ, 0xfc, !PT ;  /* 0x0000006403fc7812 */ /* 0x000fe400078efcff */
[----:B------:R-:W-:Y:S02]  /*c190*/  ISETP.NE.U32.AND P1, PT, R182, RZ, PT ;  /* 0x000000ffb600720c */ /* 0x000fe40003f25070 */
[----:B------:R-:W-:Y:S02]  /*c1a0*/  SEL R182, RZ, 0x4, P3 ;  /* 0x00000004ffb67807 */ /* 0x000fe40001800000 */
[----:B------:R-:W-:Y:S02]  /*c1b0*/  SEL R183, R184, RZ, P6 ;  /* 0x000000ffb8b77207 */ /* 0x000fe40003000000 */
[----:B------:R-:W-:-:S02]  /*c1c0*/  ISETP.GE.AND P3, PT, R252, UR4, PT ;  /* 0x00000004fc007c0c */ /* 0x000fc4000bf66270 */
[----:B------:R-:W-:Y:S02]  /*c1d0*/  ISETP.NE.U32.AND P2, PT, R183, RZ, PT ;  /* 0x000000ffb700720c */ /* 0x000fe40003f45070 */
[----:B------:R-:W-:Y:S02]  /*c1e0*/  SEL R182, R182, RZ, P6 ;  /* 0x000000ffb6b67207 */ /* 0x000fe40003000000 */
[----:B------:R-:W-:Y:S01]  /*c1f0*/  SEL R183, RZ, 0x4, P3 ;  /* 0x00000004ffb77807 */ /* 0x000fe20001800000 */
[----:B------:R-:W-:-:S04]  /*c200*/  IMAD.WIDE R188, R13, 0x4, R188 ;  /* 0x000000040dbc7825 */ /* 0x000fc800078e02bc */
[----:B---3--:R-:W-:-:S05]  /*c210*/  IMAD.WIDE R156, R13, 0x4, R156 ;  /* 0x000000040d9c7825 */ /* 0x008fca00078e029c */
[----:B------:R1:W-:Y:S04]  /*c220*/  STL.64 [R1+0x430], R156 ;  /* 0x0004309c01007387 */ /* 0x0003e80000100a00 */
[----:B------:R1:W-:Y:S01]  /*c230*/  LDGSTS.E [R245+-0x77ff8], desc[UR18][R156.64], P0 ;  /* 0x880080009cf57fae */ /* 0x0003e20008121852 */
[----:B------:R-:W-:Y:S02]  /*c240*/  ISETP.NE.U32.AND P0, PT, R182, RZ, PT ;  /* 0x000000ffb600720c */ /* 0x000fe40003f05070 */
[----:B------:R-:W-:Y:S02]  /*c250*/  SEL R182, R183, RZ, P6 ;  /* 0x000000ffb7b67207 */ /* 0x000fe40003000000 */
[----:B-1----:R-:W-:Y:S01]  /*c260*/  LOP3.LUT R157, R3, 0x66, RZ, 0xfc, !PT ;  /* 0x00000066039d7812 */ /* 0x002fe200078efcff */
[----:B--2---:R-:W-:-:S03]  /*c270*/  IMAD.WIDE R4, R13, 0x4, R4 ;  /* 0x000000040d047825 */ /* 0x004fc600078e0204 */
[----:B------:R-:W-:Y:S02]  /*c280*/  ISETP.GE.AND P3, PT, R157, UR4, PT ;  /* 0x000000049d007c0c */ /* 0x000fe4000bf66270 */
[----:B------:R-:W-:Y:S01]  /*c290*/  LOP3.LUT R157, R3, 0x8, RZ, 0xfc, !PT ;  /* 0x00000008039d7812 */ /* 0x000fe200078efcff */
[----:B----4-:R-:W-:-:S05]  /*c2a0*/  IMAD.WIDE R184, R13, 0x4, R210 ;  /* 0x000000040db87825 */ /* 0x010fca00078e02d2 */
[----:B------:R-:W-:Y:S04]  /*c2b0*/  STL.64 [R1+0x410], R184 ;  /* 0x000410b801007387 */ /* 0x000fe80000100a00 */
[----:B------:R-:W-:Y:S01]  /*c2c0*/  LDGSTS.E [R245+-0x76000], desc[UR18][R184.64], P4 ;  /* 0x8a000000b8f57fae */ /* 0x000fe2000a121852 */
[----:B------:R-:W-:-:S03]  /*c2d0*/  ISETP.GE.AND P4, PT, R157, UR4, PT ;  /* 0x000000049d007c0c */ /* 0x000fc6000bf86270 */
[----:B------:R1:W-:Y:S04]  /*c2e0*/  STL.64 [R1+0x408], R4 ;  /* 0x0004080401007387 */ /* 0x0003e80000100a00 */
[----:B------:R1:W-:Y:S01]  /*c2f0*/  LDGSTS.E [R245+-0x75ff8], desc[UR18][R4.64], P1 ;  /* 0x8a00800004f57fae */ /* 0x0003e20008921852 */
[----:B------:R-:W-:-:S03]  /*c300*/  ISETP.NE.U32.AND P1, PT, R182, RZ, PT ;  /* 0x000000ffb600720c */ /* 0x000fc60003f25070 */
[----:B------:R-:W2:Y:S01]  /*c310*/  LDL.LU.64 R212, [R1+0xa0] ;  /* 0x0000a00001d47983 */ /* 0x000ea20000300a00 */
[----:B------:R-:W-:Y:S02]  /*c320*/  SEL R183, RZ, 0x4, P3 ;  /* 0x00000004ffb77807 */ /* 0x000fe40001800000 */
[----:B------:R-:W-:Y:S01]  /*c330*/  SEL R182, RZ, 0x4, P4 ;  /* 0x00000004ffb67807 */ /* 0x000fe20002000000 */
[----:B------:R-:W3:Y:S01]  /*c340*/  LDL.LU.64 R210, [R1+0x98] ;  /* 0x0000980001d27983 */ /* 0x000ee20000300a00 */
[C---:B-1----:R-:W-:Y:S02]  /*c350*/  LOP3.LUT R4, R3.reuse, 0xa, RZ, 0xfc, !PT ;  /* 0x0000000a03047812 */ /* 0x042fe400078efcff */
[----:B------:R-:W-:Y:S02]  /*c360*/  LOP3.LUT R5, R3, 0x28, RZ, 0xfc, !PT ;  /* 0x0000002803057812 */ /* 0x000fe400078efcff */
[----:B------:R-:W-:Y:S02]  /*c370*/  ISETP.GE.AND P3, PT, R4, UR4, PT ;  /* 0x0000000404007c0c */ /* 0x000fe4000bf66270 */
[----:B------:R-:W-:Y:S01]  /*c380*/  ISETP.GE.AND P4, PT, R5, UR4, PT ;  /* 0x0000000405007c0c */ /* 0x000fe2000bf86270 */
[----:B------:R-:W-:Y:S01]  /*c390*/  IMAD.WIDE R4, R13, 0x4, R186 ;  /* 0x000000040d047825 */ /* 0x000fe200078e02ba */
[----:B------:R-:W-:-:S04]  /*c3a0*/  SEL R182, R182, RZ, P6 ;  /* 0x000000ffb6b67207 */ /* 0x000fc80003000000 */
[----:B------:R1:W-:Y:S04]  /*c3b0*/  STL.64 [R1+0x3f0], R4 ;  /* 0x0003f00401007387 */ /* 0x0003e80000100a00 */
[----:B------:R1:W-:Y:S04]  /*c3c0*/  LDGSTS.E [R245+-0x74000], desc[UR18][R4.64], P2 ;  /* 0x8c00000004f57fae */ /* 0x0003e80009121852 */
[----:B------:R-:W4:Y:S01]  /*c3d0*/  LDL.LU.64 R156, [R1+0x20] ;  /* 0x00002000019c7983 */ /* 0x000f220000300a00 */
[----:B------:R-:W-:Y:S02]  /*c3e0*/  ISETP.NE.U32.AND P2, PT, R182, RZ, PT ;  /* 0x000000ffb600720c */ /* 0x000fe40003f45070 */
[----:B------:R-:W-:-:S02]  /*c3f0*/  SEL R182, RZ, 0x4, P4 ;  /* 0x00000004ffb67807 */ /* 0x000fc40002000000 */
[----:B-1----:R-:W-:Y:S01]  /*c400*/  LOP3.LUT R5, R3, 0x2a, RZ, 0xfc, !PT ;  /* 0x0000002a03057812 */ /* 0x002fe200078efcff */
[----:B------:R-:W-:Y:S03]  /*c410*/  STL.64 [R1+0x3e0], R188 ;  /* 0x0003e0bc01007387 */ /* 0x000fe60000100a00 */
[----:B------:R-:W-:Y:S01]  /*c420*/  ISETP.GE.AND P4, PT, R5, UR4, PT ;  /* 0x0000000405007c0c */ /* 0x000fe2000bf86270 */
[----:B------:R-:W-:Y:S04]  /*c430*/  LDGSTS.E [R245+-0x73ff8], desc[UR18][R188.64], P0 ;  /* 0x8c008000bcf57fae */ /* 0x000fe80008121852 */
[----:B------:R-:W4:Y:S01]  /*c440*/  LDL.LU.64 R4, [R1+0x18] ;  /* 0x0000180001047983 */ /* 0x000f220000300a00 */
[----:B------:R-:W-:-:S02]  /*c450*/  SEL R183, R183, RZ, P6 ;  /* 0x000000ffb7b77207 */ /* 0x000fc40003000000 */
[----:B------:R-:W-:Y:S02]  /*c460*/  SEL R184, RZ, 0x4, P3 ;  /* 0x00000004ffb87807 */ /* 0x000fe40001800000 */
[----:B------:R-:W-:Y:S02]  /*c470*/  ISETP.NE.U32.AND P3, PT, R183, RZ, PT ;  /* 0x000000ffb700720c */ /* 0x000fe40003f65070 */
[----:B------:R-:W-:Y:S01]  /*c480*/  SEL R183, R184, RZ, P6 ;  /* 0x000000ffb8b77207 */ /* 0x000fe20003000000 */
[----:B------:R-:W-:Y:S01]  /*c490*/  IMAD.WIDE R184, R13, 0x4, R214 ;  /* 0x000000040db87825 */ /* 0x000fe200078e02d6 */
[----:B------:R-:W-:Y:S02]  /*c4a0*/  SEL R182, R182, RZ, P6 ;  /* 0x000000ffb6b67207 */ /* 0x000fe40003000000 */
[----:B------:R-:W-:Y:S01]  /*c4b0*/  ISETP.NE.U32.AND P0, PT, R183, RZ, PT ;  /* 0x000000ffb700720c */ /* 0x000fe20003f05070 */
[----:B------:R-:W-:Y:S01]  /*c4c0*/  IMAD.WIDE R186, R13, 0x4, R216 ;  /* 0x000000040dba7825 */ /* 0x000fe200078e02d8 */
[----:B------:R-:W-:Y:S01]  /*c4d0*/  SEL R183, RZ, 0x4, P4 ;  /* 0x00000004ffb77807 */ /* 0x000fe20002000000 */
[----:B------:R2:W-:Y:S01]  /*c4e0*/  STL.64 [R1+0x3d8], R184 ;  /* 0x0003d8b801007387 */ /* 0x0005e20000100a00 */
[----:B------:R-:W-:-:S02]  /*c4f0*/  LOP3.LUT R252, R3, 0x48, RZ, 0xfc, !PT ;  /* 0x0000004803fc7812 */ /* 0x000fc400078efcff */
[----:B------:R-:W-:Y:S01]  /*c500*/  LOP3.LUT R251, R3, 0x4a, RZ, 0xfc, !PT ;  /* 0x0000004a03fb7812 */ /* 0x000fe200078efcff */
[----:B------:R2:W-:Y:S01]  /*c510*/  LDGSTS.E [R245+-0x72000], desc[UR18][R184.64], P1 ;  /* 0x8e000000b8f57fae */ /* 0x0005e20008921852 */
[----:B------:R-:W-:Y:S02]  /*c520*/  ISETP.NE.U32.AND P1, PT, R182, RZ, PT ;  /* 0x000000ffb600720c */ /* 0x000fe40003f25070 */
[----:B------:R-:W-:Y:S01]  /*c530*/  ISETP.GE.AND P4, PT, R252, UR4, PT ;  /* 0x00000004fc007c0c */ /* 0x000fe2000bf86270 */
[----:B------:R3:W-:Y:S01]  /*c540*/  LDGSTS.E [R245+-0x71ff8], desc[UR18][R186.64], P3 ;  /* 0x8e008000baf57fae */ /* 0x0007e20009921852 */
[----:B------:R-:W-:Y:S02]  /*c550*/  SEL R182, R183, RZ, P6 ;  /* 0x000000ffb7b67207 */ /* 0x000fe40003000000 */
[----:B------:R-:W-:Y:S02]  /*c560*/  ISETP.GE.AND P3, PT, R251, UR4, PT ;  /* 0x00000004fb007c0c */ /* 0x000fe4000bf66270 */
[----:B------:R-:W-:Y:S01]  /*c570*/  SEL R183, RZ, 0x4, P4 ;  /* 0x00000004ffb77807 */ /* 0x000fe20002000000 */
[----:B------:R3:W-:Y:S01]  /*c580*/  STL.64 [R1+0x28], R186 ;  /* 0x000028ba01007387 */ /* 0x0007e20000100a00 */
[----:B------:R-:W-:-:S02]  /*c590*/  LOP3.LUT R215, R3, 0xc, RZ, 0xfc, !PT ;  /* 0x0000000c03d77812 */ /* 0x000fc400078efcff */
[----:B------:R-:W-:Y:S01]  /*c5a0*/  SEL R183, R183, RZ, P6 ;  /* 0x000000ffb7b77207 */ /* 0x000fe20003000000 */
[----:B--2---:R-:W-:Y:S01]  /*c5b0*/  IMAD.WIDE R184, R13, 0x4, R212 ;  /* 0x000000040db87825 */ /* 0x004fe200078e02d4 */
[----:B------:R-:W-:-:S04]  /*c5c0*/  LOP3.LUT R213, R3, 0x68, RZ, 0xfc, !PT ;  /* 0x0000006803d57812 */ /* 0x000fc800078efcff */
[----:B------:R1:W-:Y:S01]  /*c5d0*/  LDGSTS.E [R244+-0x78000], desc[UR18][R184.64], P2 ;  /* 0x88000000b8f47fae */ /* 0x0003e20009121852 */
[----:B------:R-:W-:Y:S02]  /*c5e0*/  ISETP.NE.U32.AND P2, PT, R182, RZ, PT ;  /* 0x000000ffb600720c */ /* 0x000fe40003f45070 */
[----:B------:R-:W-:Y:S01]  /*c5f0*/  SEL R182, RZ, 0x4, P3 ;  /* 0x00000004ffb67807 */ /* 0x000fe20001800000 */
[----:B---3--:R-:W-:Y:S01]  /*c600*/  IMAD.WIDE R186, R13, 0x4, R210 ;  /* 0x000000040dba7825 */ /* 0x008fe200078e02d2 */
[----:B------:R-:W-:Y:S01]  /*c610*/  ISETP.GE.AND P4, PT, R213, UR4, PT ;  /* 0x00000004d5007c0c */ /* 0x000fe2000bf86270 */
[----:B------:R1:W-:Y:S01]  /*c620*/  STL.64 [R1+0x428], R184 ;  /* 0x000428b801007387 */ /* 0x0003e20000100a00 */
[----:B------:R-:W-:-:S03]  /*c630*/  SEL R182, R182, RZ, P6 ;  /* 0x000000ffb6b67207 */ /* 0x000fc60003000000 */
[----:B------:R-:W-:Y:S04]  /*c640*/  STL.64 [R1+0x728], R250 ;  /* 0x000728fa01007387 */ /* 0x000fe80000100a00 */
[----:B------:R2:W-:Y:S01]  /*c650*/  STL.64 [R1+0x3d0], R186 ;  /* 0x0003d0ba01007387 */ /* 0x0005e20000100a00 */
[----:B-1----:R-:W-:-:S03]  /*c660*/  LOP3.LUT R185, R3, 0x6a, RZ, 0xfc, !PT ;  /* 0x0000006a03b97812 */ /* 0x002fc600078efcff */
[----:B------:R2:W-:Y:S01]  /*c670*/  LDGSTS.E [R244+-0x77ff8], desc[UR18][R186.64], P0 ;  /* 0x88008000baf47fae */ /* 0x0005e20008121852 */
[----:B------:R-:W-:Y:S01]  /*c680*/  SEL R184, RZ, 0x4, P4 ;  /* 0x00000004ffb87807 */ /* 0x000fe20002000000 */
[----:B----4-:R-:W-:Y:S01]  /*c690*/  IMAD.WIDE R156, R13, 0x4, R156 ;  /* 0x000000040d9c7825 */ /* 0x010fe200078e029c */
[----:B------:R-:W-:Y:S02]  /*c6a0*/  ISETP.NE.U32.AND P4, PT, R183, RZ, PT ;  /* 0x000000ffb700720c */ /* 0x000fe40003f85070 */
[----:B------:R-:W-:Y:S02]  /*c6b0*/  ISETP.GE.AND P3, PT, R185, UR4, PT ;  /* 0x00000004b9007c0c */ /* 0x000fe4000bf66270 */
[----:B------:R-:W-:Y:S01]  /*c6c0*/  ISETP.NE.U32.AND P0, PT, R182, RZ, PT ;  /* 0x000000ffb600720c */ /* 0x000fe20003f05070 */
[----:B------:R1:W-:Y:S01]  /*c6d0*/  STL.64 [R1+0x3c8], R156 ;  /* 0x0003c89c01007387 */ /* 0x0003e20000100a00 */
[----:B------:R-:W-:-:S03]  /*c6e0*/  SEL R182, RZ, 0x4, P3 ;  /* 0x00000004ffb67807 */ /* 0x000fc60001800000 */
[----:B------:R-:W-:Y:S01]  /*c6f0*/  STL [R1+0x730], R215 ;  /* 0x000730d701007387 */ /* 0x000fe20000100800 */
[----:B------:R-:W-:-:S03]  /*c700*/  SEL R183, R184, RZ, P6 ;  /* 0x000000ffb8b77207 */ /* 0x000fc60003000000 */
[----:B------:R-:W3:Y:S01]  /*c710*/  LDL.LU.64 R212, [R1+0x90] ;  /* 0x0000900001d47983 */ /* 0x000ee20000300a00 */
[----:B------:R-:W-:-:S03]  /*c720*/  IMAD.WIDE R4, R13, 0x4, R4 ;  /* 0x000000040d047825 */ /* 0x000fc600078e0204 */
[----:B------:R1:W-:Y:S01]  /*c730*/  LDGSTS.E [R244+-0x76000], desc[UR18][R156.64], P1 ;  /* 0x8a0000009cf47fae */ /* 0x0003e20008921852 */
[----:B------:R-:W-:Y:S01]  /*c740*/  ISETP.GE.AND P3, PT, R215, UR4, PT ;  /* 0x00000004d7007c0c */ /* 0x000fe2000bf66270 */
[----:B--2---:R-:W-:Y:S02]  /*c750*/  IMAD.WIDE R186, R13, 0x4, R190 ;  /* 0x000000040dba7825 */ /* 0x004fe400078e02be */
[----:B------:R2:W-:Y:S01]  /*c760*/  STL.64 [R1+0x3c0], R4 ;  /* 0x0003c00401007387 */ /* 0x0005e20000100a00 */
[----:B------:R-:W-:Y:S02]  /*c770*/  ISETP.NE.U32.AND P1, PT, R183, RZ, PT ;  /* 0x000000ffb700720c */ /* 0x000fe40003f25070 */
[----:B------:R-:W-:Y:S01]  /*c780*/  SEL R182, R182, RZ, P6 ;  /* 0x000000ffb6b67207 */ /* 0x000fe20003000000 */
[----:B------:R2:W-:Y:S01]  /*c790*/  LDGSTS.E [R244+-0x75ff8], desc[UR18][R4.64], P2 ;  /* 0x8a00800004f47fae */ /* 0x0005e20009121852 */
[----:B------:R-:W-:Y:S02]  /*c7a0*/  SEL R183, RZ, 0x4, P3 ;  /* 0x00000004ffb77807 */ /* 0x000fe40001800000 */
[C---:B-1----:R-:W-:Y:S01]  /*c7b0*/  LOP3.LUT R157, R3.reuse, 0xe, RZ, 0xfc, !PT ;  /* 0x0000000e039d7812 */ /* 0x042fe200078efcff */
[----:B------:R-:W4:Y:S01]  /*c7c0*/  LDL.LU.64 R210, [R1+0x88] ;  /* 0x0000880001d27983 */ /* 0x000f220000300a00 */
[----:B------:R-:W-:-:S02]  /*c7d0*/  LOP3.LUT R185, R3, 0x2c, RZ, 0xfc, !PT ;  /* 0x0000002c03b97812 */ /* 0x000fc400078efcff */
[----:B------:R-:W-:Y:S01]  /*c7e0*/  ISETP.GE.AND P3, PT, R157, UR4, PT ;  /* 0x000000049d007c0c */ /* 0x000fe2000bf66270 */
[----:B------:R-:W-:Y:S01]  /*c7f0*/  STL.64 [R1+0xb8], R186 ;  /* 0x0000b8ba01007387 */ /* 0x000fe20000100a00 */
[----:B--2---:R-:W-:Y:S01]  /*c800*/  IMAD.WIDE R4, R13, 0x4, R192 ;  /* 0x000000040d047825 */ /* 0x004fe200078e02c0 */
[----:B------:R-:W-:Y:S02]  /*c810*/  ISETP.NE.U32.AND P2, PT, R182, RZ, PT ;  /* 0x000000ffb600720c */ /* 0x000fe40003f45070 */
[----:B------:R-:W2:Y:S01]  /*c820*/  LDL.LU.64 R156, [R1+0x10] ;  /* 0x00001000019c7983 */ /* 0x000ea20000300a00 */
[----:B------:R-:W-:-:S03]  /*c830*/  SEL R182, R183, RZ, P6 ;  /* 0x000000ffb7b67207 */ /* 0x000fc60003000000 */
[----:B------:R-:W-:Y:S01]  /*c840*/  LDGSTS.E [R244+-0x74000], desc[UR18][R186.64], P4 ;  /* 0x8c000000baf47fae */ /* 0x000fe2000a121852 */
[----:B------:R-:W-:-:S03]  /*c850*/  ISETP.GE.AND P4, PT, R185, UR4, PT ;  /* 0x00000004b9007c0c */ /* 0x000fc6000bf86270 */
[----:B------:R1:W-:Y:S04]  /*c860*/  STL.64 [R1+0x3b0], R4 ;  /* 0x0003b00401007387 */ /* 0x0003e80000100a00 */
[----:B------:R1:W-:Y:S01]  /*c870*/  LDGSTS.E [R244+-0x73ff8], desc[UR18][R4.64], P0 ;  /* 0x8c00800004f47fae */ /* 0x0003e20008121852 */
[----:B------:R-:W-:Y:S02]  /*c880*/  ISETP.NE.U32.AND P0, PT, R182, RZ, PT ;  /* 0x000000ffb600720c */ /* 0x000fe40003f05070 */
[----:B------:R-:W-:Y:S02]  /*c890*/  SEL R183, RZ, 0x4, P3 ;  /* 0x00000004ffb77807 */ /* 0x000fe40001800000 */
[----:B------:R-:W-:Y:S02]  /*c8a0*/  SEL R182, RZ, 0x4, P4 ;  /* 0x00000004ffb67807 */ /* 0x000fe40002000000 */
[----:B-1----:R-:W-:-:S02]  /*c8b0*/  LOP3.LUT R4, R3, 0x2e, RZ, 0xfc, !PT ;  /* 0x0000002e03047812 */ /* 0x002fc400078efcff */
[----:B------:R-:W-:Y:S02]  /*c8c0*/  LOP3.LUT R5, R3, 0x4c, RZ, 0xfc, !PT ;  /* 0x0000004c03057812 */ /* 0x000fe400078efcff */
[----:B------:R-:W-:Y:S02]  /*c8d0*/  ISETP.GE.AND P3, PT, R4, UR4, PT ;  /* 0x0000000404007c0c */ /* 0x000fe4000bf66270 */
[----:B------:R-:W-:Y:S02]  /*c8e0*/  ISETP.GE.AND P4, PT, R5, UR4, PT ;  /* 0x0000000405007c0c */ /* 0x000fe4000bf86270 */
[----:B------:R-:W2:Y:S01]  /*c8f0*/  LDL.LU.64 R4, [R1+0x8] ;  /* 0x0000080001047983 */ /* 0x000ea20000300a00 */
[----:B------:R-:W-:Y:S01]  /*c900*/  IMAD.WIDE R188, R13, 0x4, R218 ;  /* 0x000000040dbc7825 */ /* 0x000fe200078e02da */
[----:B------:R-:W-:Y:S02]  /*c910*/  SEL R182, R182, RZ, P6 ;  /* 0x000000ffb6b67207 */ /* 0x000fe40003000000 */
[----:B------:R-:W-:-:S02]  /*c920*/  SEL R183, R183, RZ, P6 ;  /* 0x000000ffb7b77207 */ /* 0x000fc40003000000 */
[----:B------:R-:W-:Y:S01]  /*c930*/  SEL R184, RZ, 0x4, P3 ;  /* 0x00000004ffb87807 */ /* 0x000fe20001800000 */
[----:B------:R-:W-:Y:S01]  /*c940*/  LDGSTS.E [R244+-0x72000], desc[UR18][R188.64], P1 ;  /* 0x8e000000bcf47fae */ /* 0x000fe20008921852 */
[----:B------:R-:W-:Y:S01]  /*c950*/  LOP3.LUT R185, R3, 0x4e, RZ, 0xfc, !PT ;  /* 0x0000004e03b97812 */ /* 0x000fe200078efcff */
[----:B------:R-:W-:Y:S01]  /*c960*/  IMAD.WIDE R186, R13, 0x4, R220 ;  /* 0x000000040dba7825 */ /* 0x000fe200078e02dc */
[----:B------:R-:W-:Y:S02]  /*c970*/  ISETP.NE.U32.AND P1, PT, R182, RZ, PT ;  /* 0x000000ffb600720c */ /* 0x000fe40003f25070 */
[----:B------:R-:W-:Y:S02]  /*c980*/  ISETP.NE.U32.AND P3, PT, R183, RZ, PT ;  /* 0x000000ffb700720c */ /* 0x000fe40003f65070 */
[----:B------:R-:W-:Y:S01]  /*c990*/  SEL R182, RZ, 0x4, P4 ;  /* 0x00000004ffb67807 */ /* 0x000fe20002000000 */
[----:B------:R-:W-:Y:S01]  /*c9a0*/  STL.64 [R1+0x3a8], R188 ;  /* 0x0003a8bc01007387 */ /* 0x000fe20000100a00 */
[----:B------:R-:W-:-:S02]  /*c9b0*/  SEL R183, R184, RZ, P6 ;  /* 0x000000ffb8b77207 */ /* 0x000fc40003000000 */
[----:B------:R-:W-:Y:S01]  /*c9c0*/  ISETP.GE.AND P4, PT, R185, UR4, PT ;  /* 0x00000004b9007c0c */ /* 0x000fe2000bf86270 */
[----:B------:R4:W-:Y:S04]  /*c9d0*/  STL.64 [R1+0x3a0], R186 ;  /* 0x0003a0ba01007387 */ /* 0x0009e80000100a00 */
[----:B------:R4:W-:Y:S04]  /*c9e0*/  LDGSTS.E [R244+-0x71ff8], desc[UR18][R186.64], P2 ;  /* 0x8e008000baf47fae */ /* 0x0009e80009121852 */
[----:B------:R-:W-:Y:S01]  /*c9f0*/  STL.64 [R1+0x740], R244 ;  /* 0x000740f401007387 */ /* 0x000fe20000100a00 */
[----:B------:R-:W-:-:S02]  /*ca00*/  ISETP.NE.U32.AND P2, PT, R183, RZ, PT ;  /* 0x000000ffb700720c */ /* 0x000fc40003f45070 */
[----:B------:R-:W-:Y:S02]  /*ca10*/  SEL R182, R182, RZ, P6 ;  /* 0x000000ffb6b67207 */ /* 0x000fe40003000000 */
[----:B------:R-:W-:Y:S02]  /*ca20*/  SEL R183, RZ, 0x4, P4 ;  /* 0x00000004ffb77807 */ /* 0x000fe40002000000 */
[C---:B------:R-:W-:Y:S02]  /*ca30*/  LOP3.LUT R218, R3.reuse, 0x10, RZ, 0xfc, !PT ;  /* 0x0000001003da7812 */ /* 0x040fe400078efcff */
[----:B------:R-:W-:Y:S01]  /*ca40*/  LOP3.LUT R219, R3, 0x12, RZ, 0xfc, !PT ;  /* 0x0000001203db7812 */ /* 0x000fe200078efcff */
[----:B---3--:R-:W-:-:S05]  /*ca50*/  IMAD.WIDE R184, R13, 0x4, R212 ;  /* 0x000000040db87825 */ /* 0x008fca00078e02d4 */
[----:B------:R1:W-:Y:S04]  /*ca60*/  STL.64 [R1+0x3b8], R184 ;  /* 0x0003b8b801007387 */ /* 0x0003e80000100a00 */
[----:B------:R1:W-:Y:S01]  /*ca70*/  LDGSTS.E [R243+-0x78000], desc[UR18][R184.64], P0 ;  /* 0x88000000b8f37fae */ /* 0x0003e20008121852 */
[----:B------:R-:W-:Y:S02]  /*ca80*/  ISETP.NE.U32.AND P0, PT, R182, RZ, PT ;  /* 0x000000ffb600720c */ /* 0x000fe40003f05070 */
[----:B------:R-:W-:Y:S01]  /*ca90*/  SEL R182, R183, RZ, P6 ;  /* 0x000000ffb7b67207 */ /* 0x000fe20003000000 */
[----:B----4-:R-:W-:Y:S01]  /*caa0*/  IMAD.WIDE R186, R13, 0x4, R210 ;  /* 0x000000040dba7825 */ /* 0x010fe200078e02d2 */
[----:B-1----:R-:W-:-:S04]  /*cab0*/  LOP3.LUT R185, R3, 0x6c, RZ, 0xfc, !PT ;  /* 0x0000006c03b97812 */ /* 0x002fc800078efcff */
[----:B------:R1:W-:Y:S01]  /*cac0*/  LDGSTS.E [R243+-0x77ff8], desc[UR18][R186.64], P3 ;  /* 0x88008000baf37fae */ /* 0x0003e20009921852 */
[----:B------:R-:W-:Y:S01]  /*cad0*/  ISETP.GE.AND P4, PT, R185, UR4, PT ;  /* 0x00000004b9007c0c */ /* 0x000fe2000bf86270 */
[----:B--2---:R-:W-:Y:S01]  /*cae0*/  IMAD.WIDE R156, R13, 0x4, R156 ;  /* 0x000000040d9c7825 */ /* 0x004fe200078e029c */
[----:B------:R-:W-:-:S04]  /*caf0*/  LOP3.LUT R185, R3, 0x6e, RZ, 0xfc, !PT ;  /* 0x0000006e03b97812 */ /* 0x000fc800078efcff */
[----:B------:R-:W-:Y:S01]  /*cb00*/  ISETP.GE.AND P3, PT, R185, UR4, PT ;  /* 0x00000004b9007c0c */ /* 0x000fe2000bf66270 */
[----:B------:R-:W-:Y:S01]  /*cb10*/  LDGSTS.E [R243+-0x76000], desc[UR18][R156.64], P1 ;  /* 0x8a0000009cf37fae */ /* 0x000fe20008921852 */
[----:B------:R-:W-:Y:S02]  /*cb20*/  ISETP.NE.U32.AND P1, PT, R182, RZ, PT ;  /* 0x000000ffb600720c */ /* 0x000fe40003f25070 */
[----:B------:R-:W-:Y:S01]  /*cb30*/  SEL R182, RZ, 0x4, P3 ;  /* 0x00000004ffb67807 */ /* 0x000fe20001800000 */
[----:B------:R1:W-:Y:S04]  /*cb40*/  STL.64 [R1+0x398], R186 ;  /* 0x000398ba01007387 */ /* 0x0003e80000100a00 */
[----:B------:R2:W-:Y:S01]  /*cb50*/  STL.64 [R1+0x390], R156 ;  /* 0x0003909c01007387 */ /* 0x0005e20000100a00 */
[----:B------:R-:W-:-:S03]  /*cb60*/  SEL R182, R182, RZ, P6 ;  /* 0x000000ffb6b67207 */ /* 0x000fc60003000000 */
[----:B------:R-:W-:Y:S01]  /*cb70*/  STL.64 [R1+0x748], R218 ;  /* 0x000748da01007387 */ /* 0x000fe20000100a00 */
[----:B------:R-:W-:Y:S01]  /*cb80*/  ISETP.GE.AND P3, PT, R219, UR4, PT ;  /* 0x00000004db007c0c */ /* 0x000fe2000bf66270 */
[C---:B-1----:R-:W-:Y:S02]  /*cb90*/  IMAD.WIDE R186, R13.reuse, 0x4, R194 ;  /* 0x000000040dba7825 */ /* 0x042fe400078e02c2 */
[----:B--2---:R-:W2:Y:S02]  /*cba0*/  LDL.LU.64 R156, [R1+0x80] ;  /* 0x00008000019c7983 */ /* 0x004ea40000300a00 */
[----:B------:R-:W-:-:S05]  /*cbb0*/  IMAD.WIDE R4, R13, 0x4, R4 ;  /* 0x000000040d047825 */ /* 0x000fca00078e0204 */
[----:B------:R1:W-:Y:S04]  /*cbc0*/  STL.64 [R1+0x388], R4 ;  /* 0x0003880401007387 */ /* 0x0003e80000100a00 */
[----:B------:R1:W-:Y:S01]  /*cbd0*/  LDGSTS.E [R243+-0x75ff8], desc[UR18][R4.64], P2 ;  /* 0x8a00800004f37fae */ /* 0x0003e20009121852 */
[----:B------:R-:W-:Y:S02]  /*cbe0*/  ISETP.NE.U32.AND P2, PT, R182, RZ, PT ;  /* 0x000000ffb600720c */ /* 0x000fe40003f45070 */
[----:B------:R-:W-:Y:S01]  /*cbf0*/  SEL R182, RZ, 0x4, P3 ;  /* 0x00000004ffb67807 */ /* 0x000fe20001800000 */
[----:B------:R-:W3:Y:S01]  /*cc00*/  LDL.LU.64 R210, [R1+0x78] ;  /* 0x0000780001d27983 */ /* 0x000ee20000300a00 */
[----:B-1----:R-:W-:-:S03]  /*cc10*/  LOP3.LUT R5, R3, 0x30, RZ, 0xfc, !PT ;  /* 0x0000003003057812 */ /* 0x002fc600078efcff */
[----:B------:R1:W-:Y:S01]  /*cc20*/  STL.64 [R1+0x380], R186 ;  /* 0x000380ba01007387 */ /* 0x0003e20000100a00 */
[----:B------:R-:W-:-:S03]  /*cc30*/  ISETP.GE.AND P3, PT, R5, UR4, PT ;  /* 0x0000000405007c0c */ /* 0x000fc6000bf66270 */
[----:B------:R1:W-:Y:S04]  /*cc40*/  LDGSTS.E [R243+-0x74000], desc[UR18][R186.64], P0 ;  /* 0x8c000000baf37fae */ /* 0x0003e80008121852 */
[----:B------:R-:W4:Y:S01]  /*cc50*/  LDL.LU.64 R4, [R1] ;  /* 0x0000000001047983 */ /* 0x000f220000300a00 */
[----:B------:R-:W-:Y:S02]  /*cc60*/  SEL R183, RZ, 0x4, P4 ;  /* 0x00000004ffb77807 */ /* 0x000fe40002000000 */
[----:B------:R-:W-:Y:S02]  /*cc70*/  ISETP.GE.AND P4, PT, R218, UR4, PT ;  /* 0x00000004da007c0c */ /* 0x000fe4000bf86270 */
[----:B------:R-:W-:Y:S02]  /*cc80*/  SEL R183, R183, RZ, P6 ;  /* 0x000000ffb7b77207 */ /* 0x000fe40003000000 */
[----:B------:R-:W-:-:S02]  /*cc90*/  SEL R184, RZ, 0x4, P4 ;  /* 0x00000004ffb87807 */ /* 0x000fc40002000000 */
[----:B------:R-:W-:Y:S02]  /*cca0*/  ISETP.NE.U32.AND P4, PT, R183, RZ, PT ;  /* 0x000000ffb700720c */ /* 0x000fe40003f85070 */
[----:B------:R-:W-:Y:S01]  /*ccb0*/  SEL R183, R184, RZ, P6 ;  /* 0x000000ffb8b77207 */ /* 0x000fe20003000000 */
[----:B------:R-:W-:Y:S01]  /*ccc0*/  IMAD.WIDE R184, R13, 0x4, R196 ;  /* 0x000000040db87825 */ /* 0x000fe200078e02c4 */
[----:B------:R-:W-:Y:S02]  /*ccd0*/  SEL R182, R182, RZ, P6 ;  /* 0x000000ffb6b67207 */ /* 0x000fe40003000000 */
[----:B------:R-:W-:Y:S02]  /*cce0*/  ISETP.NE.U32.AND P0, PT, R183, RZ, PT ;  /* 0x000000ffb700720c */ /* 0x000fe40003f05070 */
[----:B------:R-:W-:Y:S01]  /*ccf0*/  LOP3.LUT R213, R3, 0x32, RZ, 0xfc, !PT ;  /* 0x0000003203d57812 */ /* 0x000fe200078efcff */
[----:B------:R1:W-:Y:S01]  /*cd00*/  STL.64 [R1+0x378], R184 ;  /* 0x000378b801007387 */ /* 0x0003e20000100a00 */
[----:B------:R-:W-:Y:S01]  /*cd10*/  SEL R183, RZ, 0x4, P3 ;  /* 0x00000004ffb77807 */ /* 0x000fe20001800000 */
[----:B-1----:R-:W-:-:S02]  /*cd20*/  IMAD.WIDE R186, R13, 0x4, R222 ;  /* 0x000000040dba7825 */ /* 0x002fc400078e02de */
[----:B------:R1:W-:Y:S01]  /*cd30*/  LDGSTS.E [R243+-0x73ff8], desc[UR18][R184.64], P1 ;  /* 0x8c008000b8f37fae */ /* 0x0003e20008921852 */
[----:B------:R-:W-:Y:S02]  /*cd40*/  ISETP.NE.U32.AND P1, PT, R182, RZ, PT ;  /* 0x000000ffb600720c */ /* 0x000fe40003f25070 */
[----:B------:R-:W-:Y:S01]  /*cd50*/  ISETP.GE.AND P3, PT, R213, UR4, PT ;  /* 0x00000004d5007c0c */ /* 0x000fe2000bf66270 */
[----:B------:R-:W-:Y:S01]  /*cd60*/  LDGSTS.E [R243+-0x72000], desc[UR18][R186.64], P4 ;  /* 0x8e000000baf37fae */ /* 0x000fe2000a121852 */
[----:B------:R-:W-:Y:S02]  /*cd70*/  LOP3.LUT R213, R3, 0x50, RZ, 0xfc, !PT ;  /* 0x0000005003d57812 */ /* 0x000fe400078efcff */
[----:B------:R-:W-:Y:S01]  /*cd80*/  SEL R182, R183, RZ, P6 ;  /* 0x000000ffb7b67207 */ /* 0x000fe20003000000 */
[----:B-1----:R-:W-:Y:S01]  /*cd90*/  IMAD.WIDE R184, R13, 0x4, R224 ;  /* 0x000000040db87825 */ /* 0x002fe200078e02e0 */
[----:B------:R-:W-:Y:S02]  /*cda0*/  ISETP.GE.AND P4, PT, R213, UR4, PT ;  /* 0x00000004d5007c0c */ /* 0x000fe4000bf86270 */
[----:B------:R-:W-:-:S02]  /*cdb0*/  LOP3.LUT R213, R3, 0x52, RZ, 0xfc, !PT ;  /* 0x0000005203d57812 */ /* 0x000fc400078efcff */
[----:B------:R1:W-:Y:S01]  /*cdc0*/  LDGSTS.E [R243+-0x71ff8], desc[UR18][R184.64], P2 ;  /* 0x8e008000b8f37fae */ /* 0x0003e20009121852 */
[----:B------:R-:W-:Y:S02]  /*cdd0*/  ISETP.NE.U32.AND P2, PT, R182, RZ, PT ;  /* 0x000000ffb600720c */ /* 0x000fe40003f45070 */
[----:B------:R-:W-:Y:S01]  /*cde0*/  SEL R183, RZ, 0x4, P3 ;  /* 0x00000004ffb77807 */ /* 0x000fe20001800000 */
[----:B------:R-:W-:Y:S01]  /*cdf0*/  STL.64 [R1+0x370], R186 ;  /* 0x000370ba01007387 */ /* 0x000fe20000100a00 */
[----:B------:R-:W-:Y:S02]  /*ce00*/  SEL R182, RZ, 0x4, P4 ;  /* 0x00000004ffb67807 */ /* 0x000fe40002000000 */
[----:B------:R-:W-:Y:S01]  /*ce10*/  ISETP.GE.AND P3, PT, R213, UR4, PT ;  /* 0x00000004d5007c0c */ /* 0x000fe2000bf66270 */
[----:B------:R1:W-:Y:S01]  /*ce20*/  STL.64 [R1+0x368], R184 ;  /* 0x000368b801007387 */ /* 0x0003e20000100a00 */
[----:B------:R-:W-:Y:S02]  /*ce30*/  SEL R183, R183, RZ, P6 ;  /* 0x000000ffb7b77207 */ /* 0x000fe40003000000 */
[----:B------:R-:W-:-:S02]  /*ce40*/  SEL R182, R182, RZ, P6 ;  /* 0x000000ffb6b67207 */ /* 0x000fc40003000000 */
[----:B-1----:R-:W-:Y:S02]  /*ce50*/  LOP3.LUT R185, R3, 0x70, RZ, 0xfc, !PT ;  /* 0x0000007003b97812 */ /* 0x002fe400078efcff */
[----:B------:R-:W-:Y:S02]  /*ce60*/  SEL R184, RZ, 0x4, P3 ;  /* 0x00000004ffb87807 */ /* 0x000fe40001800000 */
[----:B------:R-:W-:Y:S02]  /*ce70*/  ISETP.GE.AND P4, PT, R185, UR4, PT ;  /* 0x00000004b9007c0c */ /* 0x000fe4000bf86270 */
[----:B------:R-:W-:Y:S02]  /*ce80*/  ISETP.NE.U32.AND P3, PT, R183, RZ, PT ;  /* 0x000000ffb700720c */ /* 0x000fe40003f65070 */
[----:B------:R-:W-:Y:S01]  /*ce90*/  SEL R183, R184, RZ, P6 ;  /* 0x000000ffb8b77207 */ /* 0x000fe20003000000 */
[----:B--2---:R-:W-:-:S05]  /*cea0*/  IMAD.WIDE R156, R13, 0x4, R156 ;  /* 0x000000040d9c7825 */ /* 0x004fca00078e029c */
[----:B------:R1:W-:Y:S04]  /*ceb0*/  STL.64 [R1+0x360], R156 ;  /* 0x0003609c01007387 */ /* 0x0003e80000100a00 */
[----:B------:R1:W-:Y:S01]  /*cec0*/  LDGSTS.E [R242+-0x78000], desc[UR18][R156.64], P0 ;  /* 0x880000009cf27fae */ /* 0x0003e20008121852 */
[----:B------:R-:W-:Y:S02]  /*ced0*/  ISETP.NE.U32.AND P0, PT, R182, RZ, PT ;  /* 0x000000ffb600720c */ /* 0x000fe40003f05070 */
[----:B------:R-:W-:Y:S01]  /*cee0*/  SEL R182, RZ, 0x4, P4 ;  /* 0x00000004ffb67807 */ /* 0x000fe20002000000 */
[----:B---3--:R-:W-:Y:S01]  /*cef0*/  IMAD.WIDE R186, R13, 0x4, R210 ;  /* 0x000000040dba7825 */ /* 0x008fe200078e02d2 */
[----:B-1----:R-:W-:-:S04]  /*cf00*/  LOP3.LUT R157, R3, 0x72, RZ, 0xfc, !PT ;  /* 0x00000072039d7812 */ /* 0x002fc800078efcff */
[----:B------:R1:W-:Y:S01]  /*cf10*/  STL.64 [R1+0x358], R186 ;  /* 0x000358ba01007387 */ /* 0x0003e20000100a00 */
[----:B------:R-:W-:-:S03]  /*cf20*/  ISETP.GE.AND P4, PT, R157, UR4, PT ;  /* 0x000000049d007c0c */ /* 0x000fc6000bf86270 */
[----:B------:R1:W-:Y:S01]  /*cf30*/  LDGSTS.E [R242+-0x77ff8], desc[UR18][R186.64], P1 ;  /* 0x88008000baf27fae */ /* 0x0003e20008921852 */
[----:B----4-:R-:W-:Y:S01]  /*cf40*/  IMAD.WIDE R4, R13, 0x4, R4 ;  /* 0x000000040d047825 */ /* 0x010fe200078e0204 */
[----:B------:R-:W-:-:S03]  /*cf50*/  ISETP.NE.U32.AND P1, PT, R183, RZ, PT ;  /* 0x000000ffb700720c */ /* 0x000fc60003f25070 */
[----:B-1----:R-:W-:Y:S01]  /*cf60*/  IMAD.WIDE R186, R13, 0x4, R248 ;  /* 0x000000040dba7825 */ /* 0x002fe200078e02f8 */
[----:B------:R1:W-:Y:S04]  /*cf70*/  STL.64 [R1+0x350], R4 ;  /* 0x0003500401007387 */ /* 0x0003e80000100a00 */
[----:B------:R1:W-:Y:S01]  /*cf80*/  LDGSTS.E [R242+-0x76000], desc[UR18][R4.64], P2 ;  /* 0x8a00000004f27fae */ /* 0x0003e20009121852 */
[----:B------:R-:W-:-:S03]  /*cf90*/  SEL R183, RZ, 0x4, P4 ;  /* 0x00000004ffb77807 */ /* 0x000fc60002000000 */
[----:B------:R-:W2:Y:S01]  /*cfa0*/  LDL.LU.64 R210, [R1+0x70] ;  /* 0x0000700001d27983 */ /* 0x000ea20000300a00 */
[----:B-1----:R-:W-:-:S03]  /*cfb0*/  LOP3.LUT R5, R3, 0x14, RZ, 0xfc, !PT ;  /* 0x0000001403057812 */ /* 0x002fc600078efcff */
[----:B------:R-:W-:Y:S01]  /*cfc0*/  STL.64 [R1+0x348], R186 ;  /* 0x000348ba01007387 */ /* 0x000fe20000100a00 */
[----:B------:R-:W-:Y:S01]  /*cfd0*/  ISETP.GE.AND P4, PT, R5, UR4, PT ;  /* 0x0000000405007c0c */ /* 0x000fe2000bf86270 */
[----:B------:R-:W-:Y:S02]  /*cfe0*/  IMAD.WIDE R156, R13, 0x4, R198 ;  /* 0x000000040d9c7825 */ /* 0x000fe400078e02c6 */
[----:B------:R-:W3:Y:S01]  /*cff0*/  LDL.LU.64 R4, [R1+0x68] ;  /* 0x0000680001047983 */ /* 0x000ee20000300a00 */
[----:B------:R-:W-:Y:S02]  /*d000*/  SEL R182, R182, RZ, P6 ;  /* 0x000000ffb6b67207 */ /* 0x000fe40003000000 */
[----:B------:R-:W-:Y:S01]  /*d010*/  LOP3.LUT R185, R3, 0x16, RZ, 0xfc, !PT ;  /* 0x0000001603b97812 */ /* 0x000fe200078efcff */
[----:B------:R-:W-:Y:S01]  /*d020*/  LDGSTS.E [R242+-0x75ff8], desc[UR18][R186.64], P3 ;  /* 0x8a008000baf27fae */ /* 0x000fe20009921852 */
[----:B------:R-:W-:Y:S02]  /*d030*/  ISETP.NE.U32.AND P2, PT, R182, RZ, PT ;  /* 0x000000ffb600720c */ /* 0x000fe40003f45070 */
[----:B------:R-:W-:Y:S01]  /*d040*/  SEL R182, R183, RZ, P6 ;  /* 0x000000ffb7b67207 */ /* 0x000fe20003000000 */
[----:B------:R1:W-:Y:S01]  /*d050*/  STL.64 [R1+0x340], R156 ;  /* 0x0003409c01007387 */ /* 0x0003e20000100a00 */
[----:B------:R-:W-:-:S03]  /*d060*/  ISETP.GE.AND P3, PT, R185, UR4, PT ;  /* 0x00000004b9007c0c */ /* 0x000fc6000bf66270 */
[----:B------:R1:W-:Y:S01]  /*d070*/  LDGSTS.E [R242+-0x74000], desc[UR18][R156.64], P0 ;  /* 0x8c0000009cf27fae */ /* 0x0003e20008121852 */
[----:B------:R-:W-:Y:S02]  /*d080*/  ISETP.NE.U32.AND P0, PT, R182, RZ, PT ;  /* 0x000000ffb600720c */ /* 0x000fe40003f05070 */
[----:B------:R-:W-:Y:S02]  /*d090*/  SEL R183, RZ, 0x4, P4 ;  /* 0x00000004ffb77807 */ /* 0x000fe40002000000 */
[----:B------:R-:W-:Y:S02]  /*d0a0*/  SEL R182, RZ, 0x4, P3 ;  /* 0x00000004ffb67807 */ /* 0x000fe40001800000 */
[C---:B-1----:R-:W-:Y:S02]  /*d0b0*/  LOP3.LUT R156, R3.reuse, 0x34, RZ, 0xfc, !PT ;  /* 0x00000034039c7812 */ /* 0x042fe400078efcff */
[----:B------:R-:W-:Y:S02]  /*d0c0*/  LOP3.LUT R157, R3, 0x36, RZ, 0xfc, !PT ;  /* 0x00000036039d7812 */ /* 0x000fe400078efcff */
[----:B------:R-:W-:-:S02]  /*d0d0*/  ISETP.GE.AND P4, PT, R156, UR4, PT ;  /* 0x000000049c007c0c */ /* 0x000fc4000bf86270 */
[----:B------:R-:W-:Y:S01]  /*d0e0*/  ISETP.GE.AND P3, PT, R157, UR4, PT ;  /* 0x000000049d007c0c */ /* 0x000fe2000bf66270 */
[----:B------:R-:W-:Y:S01]  /*d0f0*/  IMAD.WIDE R156, R13, 0x4, R200 ;  /* 0x000000040d9c7825 */ /* 0x000fe200078e02c8 */
[----:B------:R-:W-:-:S04]  /*d100*/  SEL R182, R182, RZ, P6 ;  /* 0x000000ffb6b67207 */ /* 0x000fc80003000000 */
[----:B------:R1:W-:Y:S01]  /*d110*/  STL.64 [R1+0x330], R156 ;  /* 0x0003309c01007387 */ /* 0x0003e20000100a00 */
[----:B------:R-:W-:-:S03]  /*d120*/  SEL R183, R183, RZ, P6 ;  /* 0x000000ffb7b77207 */ /* 0x000fc60003000000 */
[----:B------:R1:W-:Y:S01]  /*d130*/  LDGSTS.E [R242+-0x73ff8], desc[UR18][R156.64], P1 ;  /* 0x8c0080009cf27fae */ /* 0x0003e20008921852 */
[----:B------:R-:W-:Y:S01]  /*d140*/  ISETP.NE.U32.AND P1, PT, R182, RZ, PT ;  /* 0x000000ffb600720c */ /* 0x000fe20003f25070 */
[----:B------:R-:W-:Y:S01]  /*d150*/  IMAD.WIDE R186, R13, 0x4, R226 ;  /* 0x000000040dba7825 */ /* 0x000fe200078e02e2 */
[----:B------:R-:W-:Y:S02]  /*d160*/  SEL R182, RZ, 0x4, P3 ;  /* 0x00000004ffb67807 */ /* 0x000fe40001800000 */
[----:B------:R-:W-:Y:S02]  /*d170*/  SEL R184, RZ, 0x4, P4 ;  /* 0x00000004ffb87807 */ /* 0x000fe40002000000 */
[----:B-1----:R-:W-:Y:S01]  /*d180*/  LOP3.LUT R157, R3, 0x54, RZ, 0xfc, !PT ;  /* 0x00000054039d7812 */ /* 0x002fe200078efcff */
[----:B------:R-:W-:Y:S01]  /*d190*/  LDGSTS.E [R242+-0x72000], desc[UR18][R186.64], P2 ;  /* 0x8e000000baf27fae */ /* 0x000fe20009121852 */
[----:B------:R-:W-:Y:S02]  /*d1a0*/  ISETP.NE.U32.AND P4, PT, R183, RZ, PT ;  /* 0x000000ffb700720c */ /* 0x000fe40003f85070 */
[----:B------:R-:W-:Y:S01]  /*d1b0*/  ISETP.GE.AND P3, PT, R157, UR4, PT ;  /* 0x000000049d007c0c */ /* 0x000fe2000bf66270 */
[----:B------:R-:W-:Y:S01]  /*d1c0*/  IMAD.WIDE R156, R13, 0x4, R228 ;  /* 0x000000040d9c7825 */ /* 0x000fe200078e02e4 */
[----:B------:R-:W-:Y:S01]  /*d1d0*/  STL.64 [R1+0x328], R186 ;  /* 0x000328ba01007387 */ /* 0x000fe20000100a00 */
[----:B------:R-:W-:-:S03]  /*d1e0*/  SEL R183, R184, RZ, P6 ;  /* 0x000000ffb8b77207 */ /* 0x000fc60003000000 */
[----:B------:R1:W-:Y:S01]  /*d1f0*/  STL.64 [R1+0x320], R156 ;  /* 0x0003209c01007387 */ /* 0x0003e20000100a00 */
[----:B------:R-:W-:-:S03]  /*d200*/  ISETP.NE.U32.AND P2, PT, R183, RZ, PT ;  /* 0x000000ffb700720c */ /* 0x000fc60003f45070 */
[----:B------:R1:W-:Y:S01]  /*d210*/  LDGSTS.E [R242+-0x71ff8], desc[UR18][R156.64], P0 ;  /* 0x8e0080009cf27fae */ /* 0x0003e20008121852 */
[----:B------:R-:W-:Y:S02]  /*d220*/  SEL R182, R182, RZ, P6 ;  /* 0x000000ffb6b67207 */ /* 0x000fe40003000000 */
[----:B------:R-:W-:Y:S01]  /*d230*/  SEL R183, RZ, 0x4, P3 ;  /* 0x00000004ffb77807 */ /* 0x000fe20001800000 */
[----:B------:R-:W-:Y:S01]  /*d240*/  STL.64 [R1+0x750], R242 ;  /* 0x000750f201007387 */ /* 0x000fe20000100a00 */
[----:B------:R-:W-:Y:S02]  /*d250*/  ISETP.NE.U32.AND P0, PT, R182, RZ, PT ;  /* 0x000000ffb600720c */ /* 0x000fe40003f05070 */
[----:B-1----:R-:W-:-:S04]  /*d260*/  LOP3.LUT R157, R3, 0x56, RZ, 0xfc, !PT ;  /* 0x00000056039d7812 */ /* 0x002fc800078efcff */
[----:B------:R-:W-:Y:S02]  /*d270*/  ISETP.GE.AND P3, PT, R157, UR4, PT ;  /* 0x000000049d007c0c */ /* 0x000fe4000bf66270 */
[----:B------:R-:W-:Y:S02]  /*d280*/  LOP3.LUT R157, R3, 0x74, RZ, 0xfc, !PT ;  /* 0x00000074039d7812 */ /* 0x000fe400078efcff */
[----:B------:R-:W-:Y:S02]  /*d290*/  SEL R182, R183, RZ, P6 ;  /* 0x000000ffb7b67207 */ /* 0x000fe40003000000 */
[----:B------:R-:W-:Y:S01]  /*d2a0*/  SEL R183, RZ, 0x4, P3 ;  /* 0x00000004ffb77807 */ /* 0x000fe20001800000 */
[----:B--2---:R-:W-:-:S05]  /*d2b0*/  IMAD.WIDE R184, R13, 0x4, R210 ;  /* 0x000000040db87825 */ /* 0x004fca00078e02d2 */
[----:B------:R-:W-:Y:S04]  /*d2c0*/  STL.64 [R1+0x318], R184 ;  /* 0x000318b801007387 */ /* 0x000fe80000100a00 */
[----:B------:R-:W-:Y:S01]  /*d2d0*/  LDGSTS.E [R241+-0x78000], desc[UR18][R184.64], P4 ;  /* 0x88000000b8f17fae */ /* 0x000fe2000a121852 */
[----:B---3--:R-:W-:Y:S01]  /*d2e0*/  IMAD.WIDE R4, R13, 0x4, R4 ;  /* 0x000000040d047825 */ /* 0x008fe200078e0204 */
[----:B------:R-:W-:-:S04]  /*d2f0*/  ISETP.GE.AND P4, PT, R157, UR4, PT ;  /* 0x000000049d007c0c */ /* 0x000fc8000bf86270 */
[----:B------:R1:W-:Y:S04]  /*d300*/  STL.64 [R1+0x310], R4 ;  /* 0x0003100401007387 */ /* 0x0003e80000100a00 */
[----:B------:R1:W-:Y:S01]  /*d310*/  LDGSTS.E [R241+-0x77ff8], desc[UR18][R4.64], P1 ;  /* 0x8800800004f17fae */ /* 0x0003e20008921852 */
[----:B------:R-:W-:Y:S02]  /*d320*/  ISETP.NE.U32.AND P1, PT, R182, RZ, PT ;  /* 0x000000ffb600720c */ /* 0x000fe40003f25070 */
[----:B------:R-:W-:Y:S02]  /*d330*/  SEL R182, RZ, 0x4, P4 ;  /* 0x00000004ffb67807 */ /* 0x000fe40002000000 */
[C---:B-1----:R-:W-:Y:S02]  /*d340*/  LOP3.LUT R4, R3.reuse, 0x76, RZ, 0xfc, !PT ;  /* 0x0000007603047812 */ /* 0x042fe400078efcff */
[----:B------:R-:W-:-:S02]  /*d350*/  LOP3.LUT R5, R3, 0x18, RZ, 0xfc, !PT ;  /* 0x0000001803057812 */ /* 0x000fc400078efcff */
[----:B------:R-:W-:Y:S02]  /*d360*/  ISETP.GE.AND P3, PT, R4, UR4, PT ;  /* 0x0000000404007c0c */ /* 0x000fe4000bf66270 */
[----:B------:R-:W-:Y:S01]  /*d370*/  ISETP.GE.AND P4, PT, R5, UR4, PT ;  /* 0x0000000405007c0c */ /* 0x000fe2000bf86270 */
[----:B------:R-:W-:Y:S01]  /*d380*/  IMAD.WIDE R4, R13, 0x4, R170 ;  /* 0x000000040d047825 */ /* 0x000fe200078e02aa */
[----:B------:R-:W-:-:S03]  /*d390*/  SEL R170, R182, RZ, P6 ;  /* 0x000000ffb6aa7207 */ /* 0x000fc60003000000 */
[----:B------:R-:W-:Y:S01]  /*d3a0*/  IMAD.WIDE R156, R13, 0x4, R172 ;  /* 0x000000040d9c7825 */ /* 0x000fe200078e02ac */
[----:B------:R1:W-:Y:S04]  /*d3b0*/  STL.64 [R1+0x308], R4 ;  /* 0x0003080401007387 */ /* 0x0003e80000100a00 */
[----:B------:R1:W-:Y:S01]  /*d3c0*/  LDGSTS.E [R241+-0x76000], desc[UR18][R4.64], P2 ;  /* 0x8a00000004f17fae */ /* 0x0003e20009121852 */
[----:B------:R-:W-:Y:S02]  /*d3d0*/  ISETP.NE.U32.AND P2, PT, R170, RZ, PT ;  /* 0x000000ffaa00720c */ /* 0x000fe40003f45070 */
[----:B------:R-:W-:Y:S01]  /*d3e0*/  SEL R170, RZ, 0x4, P4 ;  /* 0x00000004ffaa7807 */ /* 0x000fe20002000000 */
[----:B------:R-:W2:Y:S01]  /*d3f0*/  LDL.LU.64 R210, [R1+0x60] ;  /* 0x0000600001d27983 */ /* 0x000ea20000300a00 */
[----:B-1----:R-:W-:-:S03]  /*d400*/  LOP3.LUT R5, R3, 0x1a, RZ, 0xfc, !PT ;  /* 0x0000001a03057812 */ /* 0x002fc600078efcff */
[----:B------:R1:W-:Y:S01]  /*d410*/  STL.64 [R1+0x300], R156 ;  /* 0x0003009c01007387 */ /* 0x0003e20000100a00 */
[----:B------:R-:W-:-:S03]  /*d420*/  ISETP.GE.AND P4, PT, R5, UR4, PT ;  /* 0x0000000405007c0c */ /* 0x000fc6000bf86270 */
[----:B------:R1:W-:Y:S04]  /*d430*/  LDGSTS.E [R241+-0x75ff8], desc[UR18][R156.64], P0 ;  /* 0x8a0080009cf17fae */ /* 0x0003e80008121852 */
[----:B------:R-:W3:Y:S01]  /*d440*/  LDL.LU.64 R4, [R1+0x58] ;  /* 0x0000580001047983 */ /* 0x000ee20000300a00 */
[----:B------:R-:W-:Y:S02]  /*d450*/  SEL R183, R183, RZ, P6 ;  /* 0x000000ffb7b77207 */ /* 0x000fe40003000000 */
[----:B------:R-:W-:Y:S02]  /*d460*/  SEL R171, RZ, 0x4, P3 ;  /* 0x00000004ffab7807 */ /* 0x000fe40001800000 */
[----:B------:R-:W-:Y:S02]  /*d470*/  ISETP.NE.U32.AND P3, PT, R183, RZ, PT ;  /* 0x000000ffb700720c */ /* 0x000fe40003f65070 */
[----:B------:R-:W-:Y:S01]  /*d480*/  SEL R171, R171, RZ, P6 ;  /* 0x000000ffabab7207 */ /* 0x000fe20003000000 */
[----:B-1----:R-:W-:Y:S01]  /*d490*/  IMAD.WIDE R156, R13, 0x4, R202 ;  /* 0x000000040d9c7825 */ /* 0x002fe200078e02ca */
[----:B------:R-:W-:-:S02]  /*d4a0*/  LOP3.LUT R185, R3, 0x38, RZ, 0xfc, !PT ;  /* 0x0000003803b97812 */ /* 0x000fc400078efcff */
[----:B------:R-:W-:Y:S01]  /*d4b0*/  ISETP.NE.U32.AND P0, PT, R171, RZ, PT ;  /* 0x000000ffab00720c */ /* 0x000fe20003f05070 */
[----:B------:R-:W-:Y:S01]  /*d4c0*/  IMAD.WIDE R172, R13, 0x4, R204 ;  /* 0x000000040dac7825 */ /* 0x000fe200078e02cc */
[----:B------:R-:W-:Y:S01]  /*d4d0*/  SEL R170, R170, RZ, P6 ;  /* 0x000000ffaaaa7207 */ /* 0x000fe20003000000 */
[----:B------:R1:W-:Y:S01]  /*d4e0*/  STL.64 [R1+0x2f8], R156 ;  /* 0x0002f89c01007387 */ /* 0x0003e20000100a00 */
[----:B------:R-:W-:Y:S02]  /*d4f0*/  SEL R171, RZ, 0x4, P4 ;  /* 0x00000004ffab7807 */ /* 0x000fe40002000000 */
[----:B------:R-:W-:Y:S01]  /*d500*/  ISETP.GE.AND P4, PT, R185, UR4, PT ;  /* 0x00000004b9007c0c */ /* 0x000fe2000bf86270 */
[----:B------:R1:W-:Y:S01]  /*d510*/  LDGSTS.E [R241+-0x74000], desc[UR18][R156.64], P1 ;  /* 0x8c0000009cf17fae */ /* 0x0003e20008921852 */
[----:B------:R-:W-:Y:S02]  /*d520*/  LOP3.LUT R185, R3, 0x3a, RZ, 0xfc, !PT ;  /* 0x0000003a03b97812 */ /* 0x000fe400078efcff */
[----:B------:R-:W-:Y:S01]  /*d530*/  ISETP.NE.U32.AND P1, PT, R170, RZ, PT ;  /* 0x000000ffaa00720c */ /* 0x000fe20003f25070 */
[----:B------:R-:W-:Y:S01]  /*d540*/  STL.64 [R1+0x2f0], R172 ;  /* 0x0002f0ac01007387 */ /* 0x000fe20000100a00 */
[----:B------:R-:W-:-:S03]  /*d550*/  SEL R170, R171, RZ, P6 ;  /* 0x000000ffabaa7207 */ /* 0x000fc60003000000 */
[----:B------:R-:W-:Y:S01]  /*d560*/  LDGSTS.E [R241+-0x73ff8], desc[UR18][R172.64], P3 ;  /* 0x8c008000acf17fae */ /* 0x000fe20009921852 */
[----:B-1----:R-:W-:Y:S01]  /*d570*/  IMAD.WIDE R156, R13, 0x4, R230 ;  /* 0x000000040d9c7825 */ /* 0x002fe200078e02e6 */
[----:B------:R-:W-:-:S04]  /*d580*/  ISETP.GE.AND P3, PT, R185, UR4, PT ;  /* 0x00000004b9007c0c */ /* 0x000fc8000bf66270 */
[----:B------:R1:W-:Y:S01]  /*d590*/  STL.64 [R1+0x2e8], R156 ;  /* 0x0002e89c01007387 */ /* 0x0003e20000100a00 */
[----:B------:R-:W-:-:S03]  /*d5a0*/  SEL R171, RZ, 0x4, P4 ;  /* 0x00000004ffab7807 */ /* 0x000fc60002000000 */
[----:B------:R1:W-:Y:S01]  /*d5b0*/  LDGSTS.E [R241+-0x72000], desc[UR18][R156.64], P2 ;  /* 0x8e0000009cf17fae */ /* 0x0003e20009121852 */
[----:B------:R-:W-:Y:S02]  /*d5c0*/  ISETP.NE.U32.AND P2, PT, R170, RZ, PT ;  /* 0x000000ffaa00720c */ /* 0x000fe40003f45070 */
[----:B------:R-:W-:Y:S02]  /*d5d0*/  SEL R170, RZ, 0x4, P3 ;  /* 0x00000004ffaa7807 */ /* 0x000fe40001800000 */
[----:B------:R-:W-:Y:S02]  /*d5e0*/  SEL R171, R171, RZ, P6 ;  /* 0x000000ffabab7207 */ /* 0x000fe40003000000 */
[C---:B-1----:R-:W-:Y:S02]  /*d5f0*/  LOP3.LUT R156, R3.reuse, 0x58, RZ, 0xfc, !PT ;  /* 0x00000058039c7812 */ /* 0x042fe400078efcff */
[----:B------:R-:W-:Y:S02]  /*d600*/  LOP3.LUT R157, R3, 0x5a, RZ, 0xfc, !PT ;  /* 0x0000005a039d7812 */ /* 0x000fe400078efcff */
[----:B------:R-:W-:-:S02]  /*d610*/  ISETP.GE.AND P4, PT, R156, UR4, PT ;  /* 0x000000049c007c0c */ /* 0x000fc4000bf86270 */
[----:B------:R-:W-:Y:S01]  /*d620*/  ISETP.GE.AND P3, PT, R157, UR4, PT ;  /* 0x000000049d007c0c */ /* 0x000fe2000bf66270 */
[----:B------:R-:W-:Y:S01]  /*d630*/  IMAD.WIDE R156, R13, 0x4, R232 ;  /* 0x000000040d9c7825 */ /* 0x000fe200078e02e8 */
[----:B------:R-:W-:Y:S02]  /*d640*/  SEL R172, RZ, 0x4, P4 ;  /* 0x00000004ffac7807 */ /* 0x000fe40002000000 */
[----:B------:R-:W-:Y:S02]  /*d650*/  SEL R170, R170, RZ, P6 ;  /* 0x000000ffaaaa7207 */ /* 0x000fe40003000000 */
[----:B------:R1:W-:Y:S01]  /*d660*/  STL.64 [R1+0x2e0], R156 ;  /* 0x0002e09c01007387 */ /* 0x0003e20000100a00 */
[----:B------:R-:W-:-:S03]  /*d670*/  ISETP.NE.U32.AND P4, PT, R171, RZ, PT ;  /* 0x000000ffab00720c */ /* 0x000fc60003f85070 */
[----:B------:R1:W-:Y:S01]  /*d680*/  LDGSTS.E [R241+-0x71ff8], desc[UR18][R156.64], P0 ;  /* 0x8e0080009cf17fae */ /* 0x0003e20008121852 */
[----:B------:R-:W-:Y:S02]  /*d690*/  ISETP.NE.U32.AND P0, PT, R170, RZ, PT ;  /* 0x000000ffaa00720c */ /* 0x000fe40003f05070 */
[----:B------:R-:W-:Y:S02]  /*d6a0*/  SEL R170, RZ, 0x4, P3 ;  /* 0x00000004ffaa7807 */ /* 0x000fe40001800000 */
[C---:B------:R-:W-:Y:S02]  /*d6b0*/  LOP3.LUT R205, R3.reuse, 0x1c, RZ, 0xfc, !PT ;  /* 0x0000001c03cd7812 */ /* 0x040fe400078efcff */
[----:B-1----:R-:W-:-:S04]  /*d6c0*/  LOP3.LUT R157, R3, 0x78, RZ, 0xfc, !PT ;  /* 0x00000078039d7812 */ /* 0x002fc800078efcff */
[----:B------:R-:W-:Y:S01]  /*d6d0*/  ISETP.GE.AND P3, PT, R157, UR4, PT ;  /* 0x000000049d007c0c */ /* 0x000fe2000bf66270 */
[----:B------:R-:W-:-:S04]  /*d6e0*/  IMAD.WIDE R156, R13, 0x4, R174 ;  /* 0x000000040d9c7825 */ /* 0x000fc800078e02ae */
[----:B--2---:R-:W-:-:S05]  /*d6f0*/  IMAD.WIDE R182, R13, 0x4, R210 ;  /* 0x000000040db67825 */ /* 0x004fca00078e02d2 */
[----:B------:R-:W-:Y:S04]  /*d700*/  STL.64 [R1+0x2d8], R182 ;  /* 0x0002d8b601007387 */ /* 0x000fe80000100a00 */
[----:B------:R-:W-:Y:S01]  /*d710*/  LDGSTS.E [R240+-0x78000], desc[UR18][R182.64], P1 ;  /* 0x88000000b6f07fae */ /* 0x000fe20008921852 */
[----:B---3--:R-:W-:-:S05]  /*d720*/  IMAD.WIDE R4, R13, 0x4, R4 ;  /* 0x000000040d047825 */ /* 0x008fca00078e0204 */
[----:B------:R1:W-:Y:S04]  /*d730*/  STL.64 [R1+0x2d0], R4 ;  /* 0x0002d00401007387 */ /* 0x0003e80000100a00 */
[----:B------:R1:W-:Y:S04]  /*d740*/  LDGSTS.E [R240+-0x77ff8], desc[UR18][R4.64], P2 ;  /* 0x8800800004f07fae */ /* 0x0003e80009121852 */
[----:B------:R2:W-:Y:S04]  /*d750*/  STL.64 [R1+0x2c8], R156 ;  /* 0x0002c89c01007387 */ /* 0x0005e80000100a00 */
[----:B------:R-:W-:Y:S01]  /*d760*/  LDGSTS.E [R240+-0x76000], desc[UR18][R156.64], P4 ;  /* 0x8a0000009cf07fae */ /* 0x000fe2000a121852 */
[----:B-1----:R-:W-:-:S05]  /*d770*/  IMAD.WIDE R4, R13, 0x4, R176 ;  /* 0x000000040d047825 */ /* 0x002fca00078e02b0 */
[----:B------:R1:W-:Y:S04]  /*d780*/  STL.64 [R1+0x2c0], R4 ;  /* 0x0002c00401007387 */ /* 0x0003e80000100a00 */
[----:B------:R-:W-:Y:S04]  /*d790*/  STL [R1+0x758], R205 ;  /* 0x000758cd01007387 */ /* 0x000fe80000100800 */
[----:B--2---:R-:W2:Y:S01]  /*d7a0*/  LDL.LU.64 R156, [R1+0x50] ;  /* 0x00005000019c7983 */ /* 0x004ea20000300a00 */
[----:B------:R-:W-:Y:S02]  /*d7b0*/  SEL R171, R172, RZ, P6 ;  /* 0x000000ffacab7207 */ /* 0x000fe40003000000 */
[----:B------:R-:W-:Y:S01]  /*d7c0*/  SEL R170, R170, RZ, P6 ;  /* 0x000000ffaaaa7207 */ /* 0x000fe20003000000 */
[----:B------:R1:W-:Y:S01]  /*d7d0*/  LDGSTS.E [R240+-0x75ff8], desc[UR18][R4.64], P0 ;  /* 0x8a00800004f07fae */ /* 0x0003e20008121852 */
[----:B------:R-:W-:-:S02]  /*d7e0*/  ISETP.NE.U32.AND P1, PT, R171, RZ, PT ;  /* 0x000000ffab00720c */ /* 0x000fc40003f25070 */
[----:B------:R-:W-:Y:S02]  /*d7f0*/  SEL R171, RZ, 0x4, P3 ;  /* 0x00000004ffab7807 */ /* 0x000fe40001800000 */
[----:B------:R-:W-:Y:S02]  /*d800*/  ISETP.NE.U32.AND P2, PT, R170, RZ, PT ;  /* 0x000000ffaa00720c */ /* 0x000fe40003f45070 */
[----:B------:R-:W-:Y:S02]  /*d810*/  SEL R170, R171, RZ, P6 ;  /* 0x000000ffabaa7207 */ /* 0x000fe40003000000 */
[----:B------:R-:W-:Y:S02]  /*d820*/  ISETP.GE.AND P4, PT, R205, UR4, PT ;  /* 0x00000004cd007c0c */ /* 0x000fe4000bf86270 */
[C---:B------:R-:W-:Y:S02]  /*d830*/  LOP3.LUT R185, R3.reuse, 0x7a, RZ, 0xfc, !PT ;  /* 0x0000007a03b97812 */ /* 0x040fe400078efcff */
[----:B-1----:R-:W-:-:S02]  /*d840*/  LOP3.LUT R5, R3, 0x3c, RZ, 0xfc, !PT ;  /* 0x0000003c03057812 */ /* 0x002fc400078efcff */
[----:B------:R-:W-:Y:S02]  /*d850*/  ISETP.NE.U32.AND P0, PT, R170, RZ, PT ;  /* 0x000000ffaa00720c */ /* 0x000fe40003f05070 */
[----:B------:R-:W-:Y:S02]  /*d860*/  SEL R170, RZ, 0x4, P4 ;  /* 0x00000004ffaa7807 */ /* 0x000fe40002000000 */
[----:B------:R-:W-:Y:S02]  /*d870*/  LOP3.LUT R227, R3, 0x1e, RZ, 0xfc, !PT ;  /* 0x0000001e03e37812 */ /* 0x000fe400078efcff */
[----:B------:R-:W-:Y:S01]  /*d880*/  ISETP.GE.AND P4, PT, R5, UR4, PT ;  /* 0x0000000405007c0c */ /* 0x000fe2000bf86270 */
[----:B------:R-:W-:Y:S01]  /*d890*/  IMAD.WIDE R4, R13, 0x4, R206 ;  /* 0x000000040d047825 */ /* 0x000fe200078e02ce */
[----:B------:R-:W-:Y:S01]  /*d8a0*/  ISETP.GE.AND P3, PT, R185, UR4, PT ;  /* 0x00000004b9007c0c */ /* 0x000fe2000bf66270 */
[----:B------:R-:W-:Y:S03]  /*d8b0*/  STL [R1+0x75c], R227 ;  /* 0x00075ce301007387 */ /* 0x000fe60000100800 */
[----:B------:R-:W-:Y:S01]  /*d8c0*/  SEL R171, RZ, 0x4, P3 ;  /* 0x00000004ffab7807 */ /* 0x000fe20001800000 */
[----:B------:R1:W-:Y:S01]  /*d8d0*/  STL.64 [R1+0x2b8], R4 ;  /* 0x0002b80401007387 */ /* 0x0003e20000100a00 */
[----:B------:R-:W-:Y:S01]  /*d8e0*/  ISETP.GE.AND P3, PT, R227, UR4, PT ;  /* 0x00000004e3007c0c */ /* 0x000fe2000bf66270 */
[----:B------:R-:W-:-:S02]  /*d8f0*/  IMAD.WIDE R174, R13, 0x4, R208 ;  /* 0x000000040dae7825 */ /* 0x000fc400078e02d0 */
[----:B------:R-:W-:Y:S01]  /*d900*/  LDGSTS.E [R240+-0x74000], desc[UR18][R4.64], P1 ;  /* 0x8c00000004f07fae */ /* 0x000fe20008921852 */
[----:B------:R-:W-:Y:S02]  /*d910*/  SEL R171, R171, RZ, P6 ;  /* 0x000000ffabab7207 */ /* 0x000fe40003000000 */
[----:B------:R-:W-:Y:S01]  /*d920*/  SEL R172, RZ, 0x4, P3 ;  /* 0x00000004ffac7807 */ /* 0x000fe20001800000 */
[----:B------:R3:W-:Y:S01]  /*d930*/  LDGSTS.E [R240+-0x73ff8], desc[UR18][R174.64], P2 ;  /* 0x8c008000aef07fae */ /* 0x0007e20009121852 */
[----:B------:R-:W-:-:S03]  /*d940*/  ISETP.NE.U32.AND P3, PT, R171, RZ, PT ;  /* 0x000000ffab00720c */ /* 0x000fc60003f65070 */
[----:B-1----:R-:W4:Y:S01]  /*d950*/  LDL.LU.64 R4, [R1+0x48] ;  /* 0x0000480001047983 */ /* 0x002f220000300a00 */
[----:B------:R-:W-:Y:S02]  /*d960*/  SEL R170, R170, RZ, P6 ;  /* 0x000000ffaaaa7207 */ /* 0x000fe40003000000 */
[----:B------:R-:W-:Y:S01]  /*d970*/  SEL R171, R172, RZ, P6 ;  /* 0x000000ffacab7207 */ /* 0x000fe20003000000 */
[----:B------:R3:W-:Y:S01]  /*d980*/  STL.64 [R1+0x2b0], R174 ;  /* 0x0002b0ae01007387 */ /* 0x0007e20000100a00 */
[----:B------:R-:W-:Y:S01]  /*d990*/  IMAD.WIDE R172, R13, 0x4, R236 ;  /* 0x000000040dac7825 */ /* 0x000fe200078e02ec */
[----:B------:R-:W-:Y:S02]  /*d9a0*/  LOP3.LUT R199, R3, 0x5c, RZ, 0xfc, !PT ;  /* 0x0000005c03c77812 */ /* 0x000fe400078efcff */
[----:B------:R-:W-:Y:S01]  /*d9b0*/  ISETP.NE.U32.AND P1, PT, R170, RZ, PT ;  /* 0x000000ffaa00720c */ /* 0x000fe20003f25070 */
[----:B---3--:R-:W-:-:S05]  /*d9c0*/  IMAD.WIDE R174, R13, 0x4, R234 ;  /* 0x000000040dae7825 */ /* 0x008fca00078e02ea */
[----:B------:R-:W-:Y:S04]  /*d9d0*/  STL.64 [R1+0x2a8], R174 ;  /* 0x0002a8ae01007387 */ /* 0x000fe80000100a00 */
[----:B------:R-:W-:Y:S04]  /*d9e0*/  STL.64 [R1+0x2a0], R172 ;  /* 0x0002a0ac01007387 */ /* 0x000fe80000100a00 */
[----:B------:R-:W-:Y:S04]  /*d9f0*/  STL [R1+0x760], R199 ;  /* 0x000760c701007387 */ /* 0x000fe80000100800 */
[----:B------:R-:W3:Y:S01]  /*da00*/  LDL.LU.64 R186, [R1+0x168] ;  /* 0x0001680001ba7983 */ /* 0x000ee20000300a00 */
[----:B------:R-:W-:-:S03]  /*da10*/  LOP3.LUT R208, R3, 0x5e, RZ, 0xfc, !PT ;  /* 0x0000005e03d07812 */ /* 0x000fc600078efcff */
[----:B------:R-:W-:Y:S04]  /*da20*/  LDGSTS.E [R240+-0x72000], desc[UR18][R174.64], P0 ;  /* 0x8e000000aef07fae */ /* 0x000fe80008121852 */
[----:B------:R1:W-:Y:S01]  /*da30*/  LDGSTS.E [R240+-0x71ff8], desc[UR18][R172.64], P3 ;  /* 0x8e008000acf07fae */ /* 0x0003e20009921852 */
[----:B--2---:R-:W-:-:S05]  /*da40*/  IMAD.WIDE R156, R13, 0x4, R156 ;  /* 0x000000040d9c7825 */ /* 0x004fca00078e029c */
[----:B------:R2:W-:Y:S04]  /*da50*/  STL.64 [R1+0x298], R156 ;  /* 0x0002989c01007387 */ /* 0x0005e80000100a00 */
[----:B------:R-:W-:Y:S04]  /*da60*/  STL.64 [R1+0x768], R240 ;  /* 0x000768f001007387 */ /* 0x000fe80000100a00 */
[----:B------:R-:W-:Y:S04]  /*da70*/  STL [R1+0x778], R208 ;  /* 0x000778d001007387 */ /* 0x000fe80000100800 */
[----:B------:R-:W-:Y:S04]  /*da80*/  LDGSTS.E [R159+-0x78000], desc[UR18][R156.64], P1 ;  /* 0x880000009c9f7fae */ /* 0x000fe80008921852 */
[----:B--2---:R-:W2:Y:S01]  /*da90*/  LDL.LU.64 R156, [R1+0x160] ;  /* 0x00016000019c7983 */ /* 0x004ea20000300a00 */
[----:B------:R-:W-:-:S03]  /*daa0*/  LOP3.LUT R185, R3, 0x3e, RZ, 0xfc, !PT ;  /* 0x0000003e03b97812 */ /* 0x000fc600078efcff */
[----:B------:R-:W2:Y:S01]  /*dab0*/  LDL.LU.64 R212, [R1+0x158] ;  /* 0x0001580001d47983 */ /* 0x000ea20000300a00 */
[----:B------:R-:W-:Y:S02]  /*dac0*/  SEL R170, RZ, 0x4, P4 ;  /* 0x00000004ffaa7807 */ /* 0x000fe40002000000 */
[----:B------:R-:W-:Y:S02]  /*dad0*/  ISETP.NE.U32.AND P2, PT, R171, RZ, PT ;  /* 0x000000ffab00720c */ /* 0x000fe40003f45070 */
[----:B------:R-:W-:Y:S02]  /*dae0*/  ISETP.GE.AND P4, PT, R185, UR4, PT ;  /* 0x00000004b9007c0c */ /* 0x000fe4000bf86270 */
[----:B------:R-:W-:Y:S02]  /*daf0*/  SEL R170, R170, RZ, P6 ;  /* 0x000000ffaaaa7207 */ /* 0x000fe40003000000 */
[----:B------:R-:W-:Y:S02]  /*db00*/  SEL R171, RZ, 0x4, P4 ;  /* 0x00000004ffab7807 */ /* 0x000fe40002000000 */
[----:B------:R-:W-:-:S02]  /*db10*/  ISETP.GE.AND P4, PT, R199, UR4, PT ;  /* 0x00000004c7007c0c */ /* 0x000fc4000bf86270 */
[----:B------:R-:W-:Y:S01]  /*db20*/  LOP3.LUT R211, R3, 0x7c, RZ, 0xfc, !PT ;  /* 0x0000007c03d37812 */ /* 0x000fe200078efcff */
[----:B----4-:R-:W-:Y:S01]  /*db30*/  IMAD.WIDE R4, R13, 0x4, R4 ;  /* 0x000000040d047825 */ /* 0x010fe200078e0204 */
[----:B------:R-:W-:Y:S02]  /*db40*/  ISETP.GE.AND P3, PT, R208, UR4, PT ;  /* 0x00000004d0007c0c */ /* 0x000fe4000bf66270 */
[----:B------:R-:W-:Y:S02]  /*db50*/  ISETP.NE.U32.AND P0, PT, R170, RZ, PT ;  /* 0x000000ffaa00720c */ /* 0x000fe40003f05070 */
[----:B------:R-:W-:Y:S01]  /*db60*/  SEL R170, RZ, 0x4, P4 ;  /* 0x00000004ffaa7807 */ /* 0x000fe20002000000 */
[----:B------:R4:W-:Y:S01]  /*db70*/  STL.64 [R1+0x290], R4 ;  /* 0x0002900401007387 */ /* 0x0009e20000100a00 */
[----:B------:R-:W-:Y:S02]  /*db80*/  LOP3.LUT R185, R3, 0x7e, RZ, 0xfc, !PT ;  /* 0x0000007e03b97812 */ /* 0x000fe400078efcff */
[----:B------:R-:W-:Y:S01]  /*db90*/  ISETP.GE.AND P1, PT, R211, UR4, PT ;  /* 0x00000004d3007c0c */ /* 0x000fe2000bf26270 */
[----:B------:R-:W-:Y:S01]  /*dba0*/  LDGSTS.E [R159+-0x77ff8], desc[UR18][R4.64], P2 ;  /* 0x88008000049f7fae */ /* 0x000fe20009121852 */
[----:B------:R-:W-:-:S02]  /*dbb0*/  SEL R171, R171, RZ, P6 ;  /* 0x000000ffabab7207 */ /* 0x000fc40003000000 */
[----:B-1----:R-:W-:Y:S01]  /*dbc0*/  SEL R172, RZ, 0x4, P3 ;  /* 0x00000004ffac7807 */ /* 0x002fe20001800000 */
[----:B------:R-:W2:Y:S01]  /*dbd0*/  LDL.LU.64 R210, [R1+0x150] ;  /* 0x0001500001d27983 */ /* 0x000ea20000300a00 */
[----:B------:R-:W-:Y:S02]  /*dbe0*/  SEL R170, R170, RZ, P6 ;  /* 0x000000ffaaaa7207 */ /* 0x000fe40003000000 */
[----:B------:R-:W-:Y:S01]  /*dbf0*/  ISETP.GE.AND P3, PT, R185, UR4, PT ;  /* 0x00000004b9007c0c */ /* 0x000fe2000bf66270 */
[----:B------:R-:W-:Y:S01]  /*dc00*/  IMAD.WIDE R176, R13, 0x4, R178 ;  /* 0x000000040db07825 */ /* 0x000fe200078e02b2 */
[----:B------:R-:W-:Y:S01]  /*dc10*/  ISETP.NE.U32.AND P4, PT, R171, RZ, PT ;  /* 0x000000ffab00720c */ /* 0x000fe20003f85070 */
[----:B------:R-:W-:Y:S01]  /*dc20*/  USHF.L.U32 UR16, UR9, 0x7, URZ ;  /* 0x0000000709107899 */ /* 0x000fe2000800063f */
[----:B----4-:R-:W4:Y:S01]  /*dc30*/  LDL.LU.64 R4, [R1+0x148] ;  /* 0x0001480001047983 */ /* 0x010f220000300a00 */
[----:B------:R-:W-:Y:S01]  /*dc40*/  SEL R172, R172, RZ, P6 ;  /* 0x000000ffacac7207 */ /* 0x000fe20003000000 */
[----:B------:R-:W-:Y:S01]  /*dc50*/  IMAD.WIDE R174, R13, 0x4, R180 ;  /* 0x000000040dae7825 */ /* 0x000fe200078e02b4 */
[----:B------:R-:W-:Y:S01]  /*dc60*/  SEL R171, RZ, 0x4, P1 ;  /* 0x00000004ffab7807 */ /* 0x000fe20000800000 */
[----:B------:R2:W-:Y:S01]  /*dc70*/  LDGSTS.E [R159+-0x76000], desc[UR18][R176.64], P0 ;  /* 0x8a000000b09f7fae */ /* 0x0005e20008121852 */
[----:B------:R-:W-:Y:S01]  /*dc80*/  ISETP.NE.U32.AND P1, PT, R170, RZ, PT ;  /* 0x000000ffaa00720c */ /* 0x000fe20003f25070 */
[----:B------:R-:W-:Y:S01]  /*dc90*/  ULDC UR4, c[0x0][0x230] ;  /* 0x00008c0000047ab9 */ /* 0x000fe20000000800 */
[----:B------:R-:W-:-:S02]  /*dca0*/  SEL R170, RZ, 0x4, P3 ;  /* 0x00000004ffaa7807 */ /* 0x000fc40001800000 */
[----:B------:R-:W-:Y:S01]  /*dcb0*/  ISETP.NE.U32.AND P3, PT, R172, RZ, PT ;  /* 0x000000ffac00720c */ /* 0x000fe20003f65070 */
[----:B------:R2:W-:Y:S01]  /*dcc0*/  STL.64 [R1+0x288], R176 ;  /* 0x000288b001007387 */ /* 0x0005e20000100a00 */
[----:B---3--:R-:W-:-:S03]  /*dcd0*/  IMAD.WIDE R172, R13, 0x4, R186 ;  /* 0x000000040dac7825 */ /* 0x008fc600078e02ba */
[----:B------:R1:W-:Y:S04]  /*dce0*/  STL.64 [R1+0x280], R174 ;  /* 0x000280ae01007387 */ /* 0x0003e80000100a00 */
[----:B------:R3:W-:Y:S04]  /*dcf0*/  STL.64 [R1+0x168], R172 ;  /* 0x000168ac01007387 */ /* 0x0007e80000100a00 */
[----:B------:R-:W4:Y:S04]  /*dd00*/  LDL.LU.64 R192, [R1+0x140] ;  /* 0x0001400001c07983 */ /* 0x000f280000300a00 */
[----:B------:R-:W4:Y:S01]  /*dd10*/  LDL.LU.64 R214, [R1+0x138] ;  /* 0x0001380001d67983 */ /* 0x000f220000300a00 */
[----:B------:R-:W-:-:S03]  /*dd20*/  SEL R171, R171, RZ, P6 ;  /* 0x000000ffabab7207 */ /* 0x000fc60003000000 */
[----:B------:R1:W-:Y:S01]  /*dd30*/  LDGSTS.E [R159+-0x75ff8], desc[UR18][R174.64], P4 ;  /* 0x8a008000ae9f7fae */ /* 0x0003e2000a121852 */
[----:B--2---:R-:W-:Y:S01]  /*dd40*/  IMAD.WIDE R176, R13, 0x4, R156 ;  /* 0x000000040db07825 */ /* 0x004fe200078e029c */
[----:B------:R-:W-:Y:S02]  /*dd50*/  SEL R170, R170, RZ, P6 ;  /* 0x000000ffaaaa7207 */ /* 0x000fe40003000000 */
[----:B------:R-:W2:Y:S01]  /*dd60*/  LDL.LU.64 R156, [R1+0x130] ;  /* 0x00013000019c7983 */ /* 0x000ea20000300a00 */
[----:B------:R-:W-:Y:S01]  /*dd70*/  ISETP.NE.U32.AND P2, PT, R171, RZ, PT ;  /* 0x000000ffab00720c */ /* 0x000fe20003f45070 */
[----:B-1----:R-:W-:Y:S01]  /*dd80*/  IMAD.WIDE R174, R13, 0x4, R212 ;  /* 0x000000040dae7825 */ /* 0x002fe200078e02d4 */
[----:B------:R-:W-:Y:S01]  /*dd90*/  ISETP.NE.U32.AND P6, PT, R170, RZ, PT ;  /* 0x000000ffaa00720c */ /* 0x000fe20003fc5070 */
[----:B------:R3:W-:Y:S04]  /*dda0*/  LDGSTS.E [R159+-0x74000], desc[UR18][R172.64], P1 ;  /* 0x8c000000ac9f7fae */ /* 0x0007e80008921852 */
[----:B------:R-:W-:Y:S01]  /*ddb0*/  STL.64 [R1+0x160], R176 ;  /* 0x000160b001007387 */ /* 0x000fe20000100a00 */
[----:B------:R-:W-:-:S03]  /*ddc0*/  UIADD3 UR4, UR4, -0x100, URZ ;  /* 0xffffff0004047890 */ /* 0x000fc6000fffe03f */
[----:B------:R-:W-:Y:S01]  /*ddd0*/  STL.64 [R1+0x158], R174 ;  /* 0x000158ae01007387 */ /* 0x000fe20000100a00 */
[----:B---3--:R-:W-:-:S03]  /*dde0*/  IMAD.WIDE R172, R13, 0x4, R238 ;  /* 0x000000040dac7825 */ /* 0x008fc600078e02ee */
[----:B------:R1:W-:Y:S01]  /*ddf0*/  STL.64 [R1+0x7d0], R12 ;  /* 0x0007d00c01007387 */ /* 0x0003e20000100a00 */
[----:B------:R-:W-:-:S03]  /*de00*/  LOP3.LUT R201, R3, 0x8, RZ, 0xfc, !PT ;  /* 0x0000000803c97812 */ /* 0x000fc600078efcff */
[----:B------:R-:W-:Y:S01]  /*de10*/  STL.64 [R1+0x450], R172 ;  /* 0x000450ac01007387 */ /* 0x000fe20000100a00 */
[----:B------:R-:W-:-:S03]  /*de20*/  IMAD.U32 R171, RZ, RZ, UR16 ;  /* 0x00000010ffab7e24 */ /* 0x000fc6000f8e00ff */
[----:B------:R-:W3:Y:S01]  /*de30*/  LDL.LU.64 R216, [R1+0x118] ;  /* 0x0001180001d87983 */ /* 0x000ee20000300a00 */
[----:B------:R-:W-:-:S03]  /*de40*/  LOP3.LUT R185, R3, 0x2, RZ, 0xfc, !PT ;  /* 0x0000000203b97812 */ /* 0x000fc600078efcff */
[----:B------:R4:W-:Y:S04]  /*de50*/  STL.64 [R1+0x780], R2 ;  /* 0x0007800201007387 */ /* 0x0009e80000100a00 */
[----:B------:R-:W3:Y:S04]  /*de60*/  LDL.LU.64 R190, [R1+0x110] ;  /* 0x0001100001be7983 */ /* 0x000ee80000300a00 */
[----:B------:R-:W-:Y:S01]  /*de70*/  LDGSTS.E [R159+-0x73ff8], desc[UR18][R176.64], P3 ;  /* 0x8c008000b09f7fae */ /* 0x000fe20009921852 */
[----:B------:R-:W-:-:S03]  /*de80*/  ISETP.GE.AND P1, PT, R185, UR4, PT ;  /* 0x00000004b9007c0c */ /* 0x000fc6000bf26270 */
[----:B------:R-:W-:Y:S01]  /*de90*/  LDGSTS.E [R159+-0x72000], desc[UR18][R174.64], P2 ;  /* 0x8e000000ae9f7fae */ /* 0x000fe20009121852 */
[----:B-1----:R-:W-:-:S03]  /*dea0*/  IMAD.WIDE R12, R171, 0x4, R210 ;  /* 0x00000004ab0c7825 */ /* 0x002fc600078e02d2 */
[----:B------:R1:W-:Y:S01]  /*deb0*/  LDGSTS.E [R159+-0x71ff8], desc[UR18][R172.64], P6 ;  /* 0x8e008000ac9f7fae */ /* 0x0003e2000b121852 */
[----:B------:R-:W-:Y:S02]  /*dec0*/  ISETP.GE.AND P6, PT, R201, UR4, PT ;  /* 0x00000004c9007c0c */ /* 0x000fe4000bfc6270 */
[C---:B------:R-:W-:Y:S01]  /*ded0*/  ISETP.GE.AND P4, PT, R3.reuse, UR4, PT ;  /* 0x0000000403007c0c */ /* 0x040fe2000bf86270 */
[----:B------:R-:W3:Y:S01]  /*dee0*/  LDL.LU.64 R250, [R1+0x108] ;  /* 0x0001080001fa7983 */ /* 0x000ee20000300a00 */
[----:B------:R-:W-:Y:S01]  /*def0*/  LOP3.LUT R185, R3, 0x4, RZ, 0xfc, !PT ;  /* 0x0000000403b97812 */ /* 0x000fe200078efcff */
[----:B----4-:R-:W-:Y:S02]  /*df00*/  IMAD.WIDE R2, R171, 0x4, R4 ;  /* 0x00000004ab027825 */ /* 0x010fe400078e0204 */
[----:B------:R-:W4:Y:S04]  /*df10*/  LDL.LU.64 R188, [R1+0x100] ;  /* 0x0001000001bc7983 */ /* 0x000f280000300a00 */
[----:B------:R1:W-:Y:S04]  /*df20*/  STL.64 [R1+0x788], R158 ;  /* 0x0007889e01007387 */ /* 0x0003e80000100a00 */
[----:B------:R-:W-:Y:S04]  /*df30*/  STL [R1+0x790], R201 ;  /* 0x000790c901007387 */ /* 0x000fe80000100800 */
[----:B------:R-:W4:Y:S01]  /*df40*/  LDL.LU.64 R186, [R1+0xf8] ;  /* 0x0000f80001ba7983 */ /* 0x000f220000300a00 */
[----:B------:R-:W-:-:S03]  /*df50*/  LOP3.LUT R247, R247, 0xfffffffb, RZ, 0xc0, !PT ;  /* 0xfffffffbf7f77812 */ /* 0x000fc600078ec0ff */
[----:B------:R-:W-:Y:S04]  /*df60*/  STL.64 [R1+0x150], R12 ;  /* 0x0001500c01007387 */ /* 0x000fe80000100a00 */
[----:B------:R-:W4:Y:S04]  /*df70*/  LDL.LU.64 R212, [R1+0xf0] ;  /* 0x0000f00001d47983 */ /* 0x000f280000300a00 */
[----:B------:R3:W-:Y:S04]  /*df80*/  STL.64 [R1+0x148], R2 ;  /* 0x0001480201007387 */ /* 0x0007e80000100a00 */
[----:B------:R-:W4:Y:S01]  /*df90*/  LDL.LU.64 R210, [R1+0xe8] ;  /* 0x0000e80001d27983 */ /* 0x000f220000300a00 */
[----:B------:R-:W-:-:S02]  /*dfa0*/  @P6 LOP3.LUT R247, R247, 0x4, RZ, 0xfc, !PT ;  /* 0x00000004f7f76812 */ /* 0x000fc400078efcff */
[----:B------:R-:W-:Y:S01]  /*dfb0*/  ISETP.GT.AND P0, PT, R158, 0x17f, PT ;  /* 0x0000017f9e00780c */ /* 0x000fe20003f04270 */
[C---:B-1----:R-:W-:Y:S01]  /*dfc0*/  IMAD.WIDE R158, R171.reuse, 0x4, R192 ;  /* 0x00000004ab9e7825 */ /* 0x042fe200078e02c0 */
[----:B------:R-:W4:Y:S03]  /*dfd0*/  LDL.LU.64 R4, [R1+0xe0] ;  /* 0x0000e00001047983 */ /* 0x000f260000300a00 */
[C---:B------:R-:W-:Y:S01]  /*dfe0*/  IMAD.WIDE R240, R171.reuse, 0x4, R214 ;  /* 0x00000004abf07825 */ /* 0x040fe200078e02d6 */
[----:B------:R-:W-:Y:S03]  /*dff0*/  STL.64 [R1+0x798], R246 ;  /* 0x000798f601007387 */ /* 0x000fe60000100a00 */
[C---:B------:R-:W-:Y:S01]  /*e000*/  IMAD.WIDE R214, R171.reuse, 0x4, R8 ;  /* 0x00000004abd67825 */ /* 0x040fe200078e0208 */
[----:B------:R-:W0:Y:S04]  /*e010*/  LDGDEPBAR ;  /* 0x00000000000079af */ /* 0x000e280000000000 */
[----:B------:R-:W4:Y:S04]  /*e020*/  LDL.LU.64 R8, [R1+0xd0] ;  /* 0x0000d00001087983 */ /* 0x000f280000300a00 */
[----:B------:R-:W-:Y:S04]  /*e030*/  STL.64 [R1+0x140], R158 ;  /* 0x0001409e01007387 */ /* 0x000fe80000100a00 */
[----:B------:R1:W-:Y:S01]  /*e040*/  STL.64 [R1+0x7a0], R158 ;  /* 0x0007a09e01007387 */ /* 0x0003e20000100a00 */
[----:B--2---:R-:W-:-:S04]  /*e050*/  IMAD.WIDE R242, R171, 0x4, R156 ;  /* 0x00000004abf27825 */ /* 0x004fc800078e029c */
[C---:B------:R-:W-:Y:S02]  /*e060*/  IMAD.WIDE R156, R171.reuse, 0x4, R10 ;  /* 0x00000004ab9c7825 */ /* 0x040fe400078e020a */
[----:B------:R-:W2:Y:S04]  /*e070*/  LDL.LU.64 R10, [R1+0xc8] ;  /* 0x0000c800010a7983 */ /* 0x000ea80000300a00 */
[----:B------:R-:W-:Y:S04]  /*e080*/  STL.64 [R1+0x138], R240 ;  /* 0x000138f001007387 */ /* 0x000fe80000100a00 */
[----:B------:R-:W-:Y:S04]  /*e090*/  STL.64 [R1+0x7a8], R240 ;  /* 0x0007a8f001007387 */ /* 0x000fe80000100a00 */
[----:B------:R-:W-:Y:S04]  /*e0a0*/  STL.64 [R1+0x130], R242 ;  /* 0x000130f201007387 */ /* 0x000fe80000100a00 */
[----:B------:R-:W-:Y:S01]  /*e0b0*/  STL.64 [R1+0x7b8], R242 ;  /* 0x0007b8f201007387 */ /* 0x000fe20000100a00 */
[----:B---3--:R-:W-:-:S03]  /*e0c0*/  IMAD.WIDE R216, R171, 0x4, R216 ;  /* 0x00000004abd87825 */ /* 0x008fc600078e02d8 */
[----:B------:R-:W-:Y:S01]  /*e0d0*/  STL.64 [R1+0x128], R214 ;  /* 0x000128d601007387 */ /* 0x000fe20000100a00 */
[----:B------:R-:W-:-:S03]  /*e0e0*/  IMAD.WIDE R2, R171, 0x4, R190 ;  /* 0x00000004ab027825 */ /* 0x000fc600078e02be */
[----:B------:R-:W-:Y:S04]  /*e0f0*/  STL.64 [R1+0x7c0], R214 ;  /* 0x0007c0d601007387 */ /* 0x000fe80000100a00 */
[----:B------:R4:W-:Y:S04]  /*e100*/  STL.64 [R1+0xc0], R2 ;  /* 0x0000c00201007387 */ /* 0x0009e80000100a00 */
[----:B------:R-:W-:Y:S04]  /*e110*/  STL.64 [R1+0x120], R156 ;  /* 0x0001209c01007387 */ /* 0x000fe80000100a00 */
[----:B------:R-:W-:Y:S01]  /*e120*/  STL.64 [R1+0x7c8], R156 ;  /* 0x0007c89c01007387 */ /* 0x000fe20000100a00 */
[----:B-1----:R-:W-:-:S03]  /*e130*/  IMAD.WIDE R158, R171, 0x4, R250 ;  /* 0x00000004ab9e7825 */ /* 0x002fc600078e02fa */
[----:B------:R-:W-:Y:S01]  /*e140*/  STL.64 [R1+0x118], R216 ;  /* 0x000118d801007387 */ /* 0x000fe20000100a00 */
[----:B----4-:R-:W-:-:S03]  /*e150*/  IMAD.WIDE R2, R171, 0x4, R188 ;  /* 0x00000004ab027825 */ /* 0x010fc600078e02bc */
[----:B------:R-:W-:Y:S04]  /*e160*/  STL.64 [R1+0x7d8], R216 ;  /* 0x0007d8d801007387 */ /* 0x000fe80000100a00 */
[----:B------:R-:W-:Y:S04]  /*e170*/  STL.64 [R1+0xb0], R158 ;  /* 0x0000b09e01007387 */ /* 0x000fe80000100a00 */
[----:B------:R-:W-:Y:S01]  /*e180*/  STL.64 [R1+0x7e0], R158 ;  /* 0x0007e09e01007387 */ /* 0x000fe20000100a00 */
[----:B------:R-:W-:-:S03]  /*e190*/  IMAD.WIDE R198, R171, 0x4, R186 ;  /* 0x00000004abc67825 */ /* 0x000fc600078e02ba */
        /* <DEDUP_REMOVED lines=10> */
[----:B------:R-:W-:Y:S04]  /*e240*/  STL.64 [R1+0x800], R250 ;  /* 0x000800fa01007387 */ /* 0x000fe80000100a00 */
[----:B------:R-:W3:Y:S01]  /*e250*/  LDL.LU.64 R196, [R1+0x170] ;  /* 0x0001700001c47983 */ /* 0x000ee20000300a00 */
[----:B------:R-:W-:-:S03]  /*e260*/  IMAD.WIDE R242, R171, 0x4, R8 ;  /* 0x00000004abf27825 */ /* 0x000fc600078e0208 */
[----:B------:R-:W4:Y:S01]  /*e270*/  LDL.LU.64 R194, [R1+0x178] ;  /* 0x0001780001c27983 */ /* 0x000f220000300a00 */
[----:B------:R-:W-:-:S03]  /*e280*/  IMAD.WIDE R206, R171, 0x4, R6 ;  /* 0x00000004abce7825 */ /* 0x000fc600078e0206 */
[----:B------:R-:W3:Y:S04]  /*e290*/  LDL.LU.64 R192, [R1+0x180] ;  /* 0x0001800001c07983 */ /* 0x000ee80000300a00 */
[----:B------:R-:W4:Y:S04]  /*e2a0*/  LDL.LU.64 R190, [R1+0x188] ;  /* 0x0001880001be7983 */ /* 0x000f280000300a00 */
[----:B------:R-:W4:Y:S04]  /*e2b0*/  LDL.LU.64 R188, [R1+0x190] ;  /* 0x0001900001bc7983 */ /* 0x000f280000300a00 */
[----:B------:R-:W4:Y:S01]  /*e2c0*/  LDL.LU.64 R186, [R1+0x198] ;  /* 0x0001980001ba7983 */ /* 0x000f220000300a00 */
[----:B------:R-:W-:-:S03]  /*e2d0*/  IMAD.WIDE R208, R171, 0x4, R14 ;  /* 0x00000004abd07825 */ /* 0x000fc600078e020e */
[----:B------:R-:W-:Y:S04]  /*e2e0*/  STL.64 [R1+0x88], R4 ;  /* 0x0000880401007387 */ /* 0x000fe80000100a00 */
[----:B------:R-:W-:Y:S01]  /*e2f0*/  STL.64 [R1+0x808], R4 ;  /* 0x0008080401007387 */ /* 0x000fe20000100a00 */
[----:B------:R-:W-:-:S03]  /*e300*/  IMAD.WIDE R226, R171, 0x4, R16 ;  /* 0x00000004abe27825 */ /* 0x000fc600078e0210 */
[----:B------:R-:W-:Y:S04]  /*e310*/  STL.64 [R1+0x78], R242 ;  /* 0x000078f201007387 */ /* 0x000fe80000100a00 */
[----:B------:R-:W-:Y:S01]  /*e320*/  STL.64 [R1+0x810], R242 ;  /* 0x000810f201007387 */ /* 0x000fe20000100a00 */
[----:B------:R-:W-:-:S03]  /*e330*/  IMAD.WIDE R244, R171, 0x4, R18 ;  /* 0x00000004abf47825 */ /* 0x000fc600078e0212 */
[----:B------:R-:W-:Y:S01]  /*e340*/  STL.64 [R1+0x80], R206 ;  /* 0x000080ce01007387 */ /* 0x000fe20000100a00 */
[----:B------:R-:W-:-:S03]  /*e350*/  IMAD.WIDE R212, R171, 0x4, R20 ;  /* 0x00000004abd47825 */ /* 0x000fc600078e0214 */
[----:B------:R-:W-:Y:S01]  /*e360*/  STL.64 [R1+0x818], R206 ;  /* 0x000818ce01007387 */ /* 0x000fe20000100a00 */
[----:B------:R-:W-:-:S04]  /*e370*/  IMAD.WIDE R238, R171, 0x4, R22 ;  /* 0x00000004abee7825 */ /* 0x000fc800078e0216 */
[----:B------:R-:W-:-:S04]  /*e380*/  IMAD.WIDE R202, R171, 0x4, R24 ;  /* 0x00000004abca7825 */ /* 0x000fc800078e0218 */
[----:B------:R-:W-:-:S04]  /*e390*/  IMAD.WIDE R200, R171, 0x4, R28 ;  /* 0x00000004abc87825 */ /* 0x000fc800078e021c */
[----:B------:R-:W-:-:S04]  /*e3a0*/  IMAD.WIDE R8, R171, 0x4, R30 ;  /* 0x00000004ab087825 */ /* 0x000fc800078e021e */
[----:B------:R-:W-:-:S04]  /*e3b0*/  IMAD.WIDE R204, R171, 0x4, R32 ;  /* 0x00000004abcc7825 */ /* 0x000fc800078e0220 */
[----:B------:R-:W-:-:S04]  /*e3c0*/  IMAD.WIDE R6, R171, 0x4, R34 ;  /* 0x00000004ab067825 */ /* 0x000fc800078e0222 */
[----:B------:R-:W-:-:S04]  /*e3d0*/  IMAD.WIDE R210, R171, 0x4, R36 ;  /* 0x00000004abd27825 */ /* 0x000fc800078e0224 */
[----:B------:R-:W-:-:S04]  /*e3e0*/  IMAD.WIDE R222, R171, 0x4, R38 ;  /* 0x00000004abde7825 */ /* 0x000fc800078e0226 */
[----:B--2---:R-:W-:-:S05]  /*e3f0*/  IMAD.WIDE R246, R171, 0x4, R10 ;  /* 0x00000004abf67825 */ /* 0x004fca00078e020a */
[----:B------:R-:W-:Y:S01]  /*e400*/  STL.64 [R1+0x70], R246 ;  /* 0x000070f601007387 */ /* 0x000fe20000100a00 */
[----:B------:R-:W-:-:S03]  /*e410*/  IMAD.WIDE R10, R171, 0x4, R26 ;  /* 0x00000004ab0a7825 */ /* 0x000fc600078e021a */
[----:B------:R-:W-:Y:S04]  /*e420*/  STL.64 [R1+0x820], R246 ;  /* 0x000820f601007387 */ /* 0x000fe80000100a00 */
[----:B------:R-:W-:Y:S04]  /*e430*/  STL.64 [R1+0x68], R208 ;  /* 0x000068d001007387 */ /* 0x000fe80000100a00 */
[----:B------:R-:W-:Y:S04]  /*e440*/  STL.64 [R1+0x828], R208 ;  /* 0x000828d001007387 */ /* 0x000fe80000100a00 */
[----:B------:R-:W-:Y:S04]  /*e450*/  STL.64 [R1+0x60], R226 ;  /* 0x000060e201007387 */ /* 0x000fe80000100a00 */
[----:B------:R1:W-:Y:S04]  /*e460*/  STL.64 [R1+0x830], R226 ;  /* 0x000830e201007387 */ /* 0x0003e80000100a00 */
[----:B------:R-:W-:Y:S04]  /*e470*/  STL.64 [R1+0x58], R244 ;  /* 0x000058f401007387 */ /* 0x000fe80000100a00 */
[----:B------:R-:W-:Y:S04]  /*e480*/  STL.64 [R1+0x50], R212 ;  /* 0x000050d401007387 */ /* 0x000fe80000100a00 */
[----:B------:R-:W-:Y:S04]  /*e490*/  STL.64 [R1+0x48], R238 ;  /* 0x000048ee01007387 */ /* 0x000fe80000100a00 */
[----:B------:R2:W-:Y:S04]  /*e4a0*/  STL.64 [R1+0x38], R10 ;  /* 0x0000380a01007387 */ /* 0x0005e80000100a00 */
[----:B------:R-:W-:Y:S04]  /*e4b0*/  STL.64 [R1+0x40], R202 ;  /* 0x000040ca01007387 */ /* 0x000fe80000100a00 */
[----:B------:R2:W-:Y:S04]  /*e4c0*/  STL.64 [R1+0x30], R200 ;  /* 0x000030c801007387 */ /* 0x0005e80000100a00 */
[----:B------:R2:W-:Y:S04]  /*e4d0*/  STL.64 [R1+0x20], R8 ;  /* 0x0000200801007387 */ /* 0x0005e80000100a00 */
[----:B------:R2:W-:Y:S04]  /*e4e0*/  STL.64 [R1+0x18], R204 ;  /* 0x000018cc01007387 */ /* 0x0005e80000100a00 */
[----:B------:R2:W-:Y:S04]  /*e4f0*/  STL.64 [R1+0x10], R6 ;  /* 0x0000100601007387 */ /* 0x0005e80000100a00 */
[----:B------:R2:W-:Y:S04]  /*e500*/  STL.64 [R1+0x8], R210 ;  /* 0x000008d201007387 */ /* 0x0005e80000100a00 */
[----:B------:R2:W-:Y:S04]  /*e510*/  STL.64 [R1], R222 ;  /* 0x000000de01007387 */ /* 0x0005e80000100a00 */
[----:B------:R-:W2:Y:S04]  /*e520*/  LDL.LU.64 R214, [R1+0x1a0] ;  /* 0x0001a00001d67983 */ /* 0x000ea80000300a00 */
[----:B-1----:R-:W2:Y:S04]  /*e530*/  LDL.LU.64 R226, [R1+0x1a8] ;  /* 0x0001a80001e27983 */ /* 0x002ea80000300a00 */
[----:B------:R-:W2:Y:S04]  /*e540*/  LDL.LU.64 R208, [R1+0x1b0] ;  /* 0x0001b00001d07983 */ /* 0x000ea80000300a00 */
        /* <DEDUP_REMOVED lines=10> */
[----:B------:R-:W2:Y:S01]  /*e5f0*/  LDL.LU.64 R12, [R1+0x208] ;  /* 0x00020800010c7983 */ /* 0x000ea20000300a00 */
[----:B------:R-:W-:-:S02]  /*e600*/  ISETP.GE.AND P3, PT, R185, UR4, PT ;  /* 0x00000004b9007c0c */ /* 0x000fc4000bf66270 */
[----:B------:R-:W1:Y:S01]  /*e610*/  S2R R185, SR_TID.X ;  /* 0x0000000000b97919 */ /* 0x000e620000002100 */
[----:B------:R-:W2:Y:S04]  /*e620*/  LDL.LU.64 R240, [R1+0x210] ;  /* 0x0002100001f07983 */ /* 0x000ea80000300a00 */
[----:B------:R-:W2:Y:S04]  /*e630*/  LDL.LU.64 R172, [R1+0x218] ;  /* 0x0002180001ac7983 */ /* 0x000ea80000300a00 */
[----:B------:R-:W2:Y:S01]  /*e640*/  LDL.LU.64 R174, [R1+0x220] ;  /* 0x0002200001ae7983 */ /* 0x000ea20000300a00 */
[----:B---3--:R-:W-:-:S03]  /*e650*/  IMAD.WIDE R18, R171, 0x4, R192 ;  /* 0x00000004ab127825 */ /* 0x008fc600078e02c0 */
[----:B------:R-:W3:Y:S04]  /*e660*/  LDL.LU.64 R176, [R1+0x228] ;  /* 0x0002280001b07983 */ /* 0x000ee80000300a00 */
[----:B------:R-:W3:Y:S01]  /*e670*/  LDL.LU.64 R178, [R1+0x230] ;  /* 0x0002300001b27983 */ /* 0x000ee20000300a00 */
[----:B----4-:R-:W-:-:S03]  /*e680*/  IMAD.WIDE R24, R171, 0x4, R186 ;  /* 0x00000004ab187825 */ /* 0x010fc600078e02ba */
[----:B------:R-:W4:Y:S01]  /*e690*/  LDL.LU.64 R180, [R1+0x238] ;  /* 0x0002380001b47983 */ /* 0x000f220000300a00 */
[----:B------:R-:W-:-:S03]  /*e6a0*/  IMAD.WIDE R22, R171, 0x4, R188 ;  /* 0x00000004ab167825 */ /* 0x000fc600078e02bc */
[----:B------:R-:W3:Y:S01]  /*e6b0*/  LDL.LU.64 R182, [R1+0x240] ;  /* 0x0002400001b67983 */ /* 0x000ee20000300a00 */
[----:B-1----:R-:W-:-:S03]  /*e6c0*/  SHF.R.U32.HI R185, RZ, 0x6, R185 ;  /* 0x00000006ffb97819 */ /* 0x002fc600000116b9 */
[----:B------:R-:W4:Y:S01]  /*e6d0*/  LDL.LU.64 R192, [R1+0x248] ;  /* 0x0002480001c07983 */ /* 0x000f220000300a00 */
[----:B------:R-:W-:-:S04]  /*e6e0*/  SGXT.U32 R185, R185, 0x1 ;  /* 0x00000001b9b9781a */ /* 0x000fc80000000000 */
[----:B------:R-:W-:Y:S01]  /*e6f0*/  LOP3.LUT R185, R185, 0x6, RZ, 0xfc, !PT ;  /* 0x00000006b9b97812 */ /* 0x000fe200078efcff */
[----:B------:R-:W-:-:S03]  /*e700*/  IMAD.WIDE R20, R171, 0x4, R190 ;  /* 0x00000004ab147825 */ /* 0x000fc600078e02be */
[----:B------:R-:W-:Y:S02]  /*e710*/  ISETP.GE.AND P2, PT, R185, UR4, PT ;  /* 0x00000004b9007c0c */ /* 0x000fe4000bf46270 */
[----:B------:R-:W4:Y:S01]  /*e720*/  LDL.LU.64 R184, [R1+0x250] ;  /* 0x0002500001b87983 */ /* 0x000f220000300a00 */
[----:B------:R-:W-:-:S03]  /*e730*/  IMAD.WIDE R14, R171, 0x4, R196 ;  /* 0x00000004ab0e7825 */ /* 0x000fc600078e02c4 */
[----:B------:R-:W4:Y:S01]  /*e740*/  LDL.LU.64 R186, [R1+0x258] ;  /* 0x0002580001ba7983 */ /* 0x000f220000300a00 */
[----:B------:R-:W-:-:S03]  /*e750*/  IMAD.WIDE R16, R171, 0x4, R194 ;  /* 0x00000004ab107825 */ /* 0x000fc600078e02c2 */
[----:B------:R-:W4:Y:S04]  /*e760*/  LDL.LU.64 R188, [R1+0x260] ;  /* 0x0002600001bc7983 */ /* 0x000f280000300a00 */
[----:B------:R-:W4:Y:S04]  /*e770*/  LDL.LU.64 R190, [R1+0x270] ;  /* 0x0002700001be7983 */ /* 0x000f280000300a00 */
[----:B------:R-:W4:Y:S04]  /*e780*/  LDL.LU.64 R196, [R1+0x268] ;  /* 0x0002680001c47983 */ /* 0x000f280000300a00 */
[----:B------:R-:W4:Y:S04]  /*e790*/  LDL.LU.64 R194, [R1+0x278] ;  /* 0x0002780001c27983 */ /* 0x000f280000300a00 */
[----:B------:R-:W3:Y:S01]  /*e7a0*/  LDL.64 R156, [R1+0x150] ;  /* 0x00015000019c7983 */ /* 0x000ee20000100a00 */
[----:B------:R-:W-:-:S04]  /*e7b0*/  IMAD.WIDE R248, R171, 0x4, R40 ;  /* 0x00000004abf87825 */ /* 0x000fc800078e0228 */
[----:B------:R-:W-:-:S04]  /*e7c0*/  IMAD.WIDE R236, R171, 0x4, R42 ;  /* 0x00000004abec7825 */ /* 0x000fc800078e022a */
[----:B------:R-:W-:-:S04]  /*e7d0*/  IMAD.WIDE R234, R171, 0x4, R44 ;  /* 0x00000004abea7825 */ /* 0x000fc800078e022c */
[----:B------:R-:W-:-:S04]  /*e7e0*/  IMAD.WIDE R232, R171, 0x4, R46 ;  /* 0x00000004abe87825 */ /* 0x000fc800078e022e */
[----:B------:R-:W-:-:S04]  /*e7f0*/  IMAD.WIDE R230, R171, 0x4, R48 ;  /* 0x00000004abe67825 */ /* 0x000fc800078e0230 */
[----:B------:R-:W-:-:S04]  /*e800*/  IMAD.WIDE R228, R171, 0x4, R50 ;  /* 0x00000004abe47825 */ /* 0x000fc800078e0232 */
[----:B------:R-:W-:-:S04]  /*e810*/  IMAD.WIDE R224, R171, 0x4, R52 ;  /* 0x00000004abe07825 */ /* 0x000fc800078e0234 */
[C---:B--2---:R-:W-:Y:S02]  /*e820*/  IMAD.WIDE R26, R171.reuse, 0x4, R214 ;  /* 0x00000004ab1a7825 */ /* 0x044fe400078e02d6 */
[----:B------:R-:W2:Y:S02]  /*e830*/  LDL.64 R214, [R1+0xc0] ;  /* 0x0000c00001d67983 */ /* 0x000ea40000100a00 */
[C---:B------:R-:W-:Y:S02]  /*e840*/  IMAD.WIDE R28, R171.reuse, 0x4, R226 ;  /* 0x00000004ab1c7825 */ /* 0x040fe400078e02e2 */
[----:B------:R-:W4:Y:S02]  /*e850*/  LDL.LU.64 R226, [R1+0x830] ;  /* 0x0008300001e27983 */ /* 0x000f240000300a00 */
[C---:B------:R-:W-:Y:S02]  /*e860*/  IMAD.WIDE R30, R171.reuse, 0x4, R208 ;  /* 0x00000004ab1e7825 */ /* 0x040fe400078e02d0 */
[----:B------:R-:W4:Y:S02]  /*e870*/  LDL.LU.64 R208, [R1+0x828] ;  /* 0x0008280001d07983 */ /* 0x000f240000300a00 */
[----:B------:R-:W-:-:S02]  /*e880*/  IMAD.WIDE R32, R171, 0x4, R246 ;  /* 0x00000004ab207825 */ /* 0x000fc400078e02f6 */
[----:B------:R-:W4:Y:S02]  /*e890*/  LDL.LU.64 R246, [R1+0x820] ;  /* 0x0008200001f67983 */ /* 0x000f240000300a00 */
        /* <DEDUP_REMOVED lines=19> */
[----:B------:R-:W3:Y:S02]  /*e9d0*/  LDL.LU.64 R12, [R1+0x7d0] ;  /* 0x0007d000010c7983 */ /* 0x000ee40000300a00 */
[----:B------:R-:W-:-:S04]  /*e9e0*/  IMAD.WIDE R220, R171, 0x4, R54 ;  /* 0x00000004abdc7825 */ /* 0x000fc800078e0236 */
[C---:B------:R-:W-:Y:S02]  /*e9f0*/  IMAD.WIDE R54, R171.reuse, 0x4, R240 ;  /* 0x00000004ab367825 */ /* 0x040fe400078e02f0 */
[----:B------:R-:W4:Y:S02]  /*ea00*/  LDL.64 R240, [R1+0x148] ;  /* 0x0001480001f07983 */ /* 0x000f240000100a00 */
[C---:B------:R-:W-:Y:S02]  /*ea10*/  IMAD.WIDE R58, R171.reuse, 0x4, R58 ;  /* 0x00000004ab3a7825 */ /* 0x040fe400078e023a */
[----:B---3--:R-:W-:Y:S04]  /*ea20*/  LDGSTS.E [R12+0x10000], desc[UR18][R156.64], P5 ;  /* 0x100000009c0c7fae */ /* 0x008fe8000a921852 */
[----:B--2---:R-:W-:Y:S04]  /*ea30*/  LDGSTS.E [R12+0x10400], desc[UR18][R214.64], P5 ;  /* 0x10400000d60c7fae */ /* 0x004fe8000a921852 */
[----:B----4-:R-:W-:Y:S04]  /*ea40*/  LDGSTS.E [R12+0x10800], desc[UR18][R242.64], P5 ;  /* 0x10800000f20c7fae */ /* 0x010fe8000a921852 */
[----:B------:R-:W2:Y:S04]  /*ea50*/  LDL.LU.64 R156, [R1+0x7c8] ;  /* 0x0007c800019c7983 */ /* 0x000ea80000300a00 */
[----:B------:R-:W3:Y:S04]  /*ea60*/  LDL.LU.64 R214, [R1+0x7c0] ;  /* 0x0007c00001d67983 */ /* 0x000ee80000300a00 */
[----:B------:R-:W4:Y:S04]  /*ea70*/  LDL.LU.64 R242, [R1+0x7b8] ;  /* 0x0007b80001f27983 */ /* 0x000f280000300a00 */
[----:B------:R-:W-:Y:S01]  /*ea80*/  LDGSTS.E [R12+0x10c00], desc[UR18][R10.64], P5 ;  /* 0x10c000000a0c7fae */ /* 0x000fe2000a921852 */
[----:B------:R-:W-:-:S03]  /*ea90*/  IMAD.WIDE R74, R171, 0x4, R74 ;  /* 0x00000004ab4a7825 */ /* 0x000fc600078e024a */
[----:B------:R-:W-:Y:S01]  /*eaa0*/  LDGSTS.E [R12+0x11000], desc[UR18][R236.64], P5 ;  /* 0x11000000ec0c7fae */ /* 0x000fe2000a921852 */
[----:B------:R-:W-:-:S03]  /*eab0*/  IMAD.WIDE R90, R171, 0x4, R90 ;  /* 0x00000004ab5a7825 */ /* 0x000fc600078e025a */
[----:B------:R-:W-:Y:S04]  /*eac0*/  LDGSTS.E [R12+0x11400], desc[UR18][R58.64], P5 ;  /* 0x114000003a0c7fae */ /* 0x000fe8000a921852 */
[----:B------:R-:W2:Y:S01]  /*ead0*/  LDL.LU.64 R10, [R1+0x7b0] ;  /* 0x0007b000010a7983 */ /* 0x000ea20000300a00 */
[----:B------:R-:W-:-:S03]  /*eae0*/  IMAD.WIDE R106, R171, 0x4, R106 ;  /* 0x00000004ab6a7825 */ /* 0x000fc600078e026a */
[----:B------:R-:W-:Y:S01]  /*eaf0*/  LDGSTS.E [R12+0x11800], desc[UR18][R74.64], P5 ;  /* 0x118000004a0c7fae */ /* 0x000fe2000a921852 */
[----:B------:R-:W-:-:S03]  /*eb00*/  IMAD.WIDE R122, R171, 0x4, R122 ;  /* 0x00000004ab7a7825 */ /* 0x000fc600078e027a */
[----:B------:R-:W-:Y:S01]  /*eb10*/  LDGSTS.E [R12+0x11c00], desc[UR18][R90.64], P5 ;  /* 0x11c000005a0c7fae */ /* 0x000fe2000a921852 */
[----:B------:R-:W-:-:S03]  /*eb20*/  IMAD.WIDE R138, R171, 0x4, R138 ;  /* 0x00000004ab8a7825 */ /* 0x000fc600078e028a */
[----:B------:R-:W-:Y:S01]  /*eb30*/  LDGSTS.E [R12+0x12000], desc[UR18][R106.64], P5 ;  /* 0x120000006a0c7fae */ /* 0x000fe2000a921852 */
[----:B------:R-:W-:-:S03]  /*eb40*/  IMAD.WIDE R154, R171, 0x4, R154 ;  /* 0x00000004ab9a7825 */ /* 0x000fc600078e029a */
[----:B------:R-:W-:Y:S01]  /*eb50*/  LDGSTS.E [R12+0x12400], desc[UR18][R122.64], P5 ;  /* 0x124000007a0c7fae */ /* 0x000fe2000a921852 */
[----:B------:R-:W-:-:S03]  /*eb60*/  IMAD.WIDE R182, R171, 0x4, R182 ;  /* 0x00000004abb67825 */ /* 0x000fc600078e02b6 */
[----:B------:R-:W-:Y:S04]  /*eb70*/  LDGSTS.E [R12+0x12800], desc[UR18][R138.64], P5 ;  /* 0x128000008a0c7fae */ /* 0x000fe8000a921852 */
[----:B------:R-:W-:Y:S04]  /*eb80*/  LDGSTS.E [R12+0x12c00], desc[UR18][R154.64], P5 ;  /* 0x12c000009a0c7fae */ /* 0x000fe8000a921852 */
[----:B------:R-:W-:Y:S04]  /*eb90*/  LDGSTS.E [R12+0x13000], desc[UR18][R18.64], P5 ;  /* 0x13000000120c7fae */ /* 0x000fe8000a921852 */
[----:B------:R-:W-:Y:S04]  /*eba0*/  LDGSTS.E [R12+0x13400], desc[UR18][R34.64], P5 ;  /* 0x13400000220c7fae */ /* 0x000fe8000a921852 */
[----:B------:R-:W-:Y:S04]  /*ebb0*/  LDGSTS.E [R12+0x13800], desc[UR18][R50.64], P5 ;  /* 0x13800000320c7fae */ /* 0x000fe8000a921852 */
[----:B------:R-:W-:Y:S04]  /*ebc0*/  LDGSTS.E [R12+0x13c00], desc[UR18][R182.64], P5 ;  /* 0x13c00000b60c7fae */ /* 0x000fe8000a921852 */
[----:B--2---:R-:W-:Y:S04]  /*ebd0*/  LDGSTS.E [R11+0x10080], desc[UR18][R240.64], P5 ;  /* 0x10080000f00b7fae */ /* 0x004fe8000a921852 */
[----:B------:R-:W-:Y:S01]  /*ebe0*/  LDGSTS.E [R11+0x10480], desc[UR18][R158.64], P5 ;  /* 0x104800009e0b7fae */ /* 0x000fe2000a921852 */
[----:B------:R-:W-:-:S03]  /*ebf0*/  IMAD.WIDE R60, R171, 0x4, R60 ;  /* 0x00000004ab3c7825 */ /* 0x000fc600078e023c */
[----:B------:R-:W-:Y:S04]  /*ec00*/  LDGSTS.E [R11+0x10880], desc[UR18][R246.64], P5 ;  /* 0x10880000f60b7fae */ /* 0x000fe8000a921852 */
[----:B------:R-:W2:Y:S04]  /*ec10*/  LDL.LU.64 R240, [R1+0x7a8] ;  /* 0x0007a80001f07983 */ /* 0x000ea80000300a00 */
[----:B------:R-:W3:Y:S01]  /*ec20*/  LDL.LU.64 R158, [R1+0x7a0] ;  /* 0x0007a000019e7983 */ /* 0x000ee20000300a00 */
        /* <DEDUP_REMOVED lines=19> */
[----:B------:R-:W4:Y:S04]  /*ed60*/  LDL.LU.64 R246, [R1+0x798] ;  /* 0x0007980001f67983 */ /* 0x000f280000300a00 */
[----:B------:R-:W-:Y:S04]  /*ed70*/  LDGSTS.E [R11+0x13c80], desc[UR18][R192.64], P5 ;  /* 0x13c80000c00b7fae */ /* 0x000fe8000a921852 */
[----:B------:R-:W4:Y:S04]  /*ed80*/  LDL.LU R201, [R1+0x790] ;  /* 0x0007900001c97983 */ /* 0x000f280000300800 */
[----:B---3--:R-:W-:Y:S04]  /*ed90*/  LDGSTS.E [R10+0x10100], desc[UR18][R158.64], P5 ;  /* 0x101000009e0a7fae */ /* 0x008fe8000a921852 */
[----:B------:R-:W-:Y:S04]  /*eda0*/  LDGSTS.E [R10+0x10500], desc[UR18][R2.64], P5 ;  /* 0x10500000020a7fae */ /* 0x000fe8000a921852 */
[----:B------:R-:W-:Y:S04]  /*edb0*/  LDGSTS.E [R10+0x10900], desc[UR18][R208.64], P5 ;  /* 0x10900000d00a7fae */ /* 0x000fe8000a921852 */
[----:B------:R-:W3:Y:S04]  /*edc0*/  LDL.LU.64 R158, [R1+0x788] ;  /* 0x00078800019e7983 */ /* 0x000ee80000300a00 */
[----:B------:R-:W3:Y:S04]  /*edd0*/  LDL.LU.64 R2, [R1+0x780] ;  /* 0x0007800001027983 */ /* 0x000ee80000300a00 */
[----:B------:R-:W3:Y:S04]  /*ede0*/  LDL.LU R208, [R1+0x778] ;  /* 0x0007780001d07983 */ /* 0x000ee80000300800 */
        /* <DEDUP_REMOVED lines=18> */
[----:B------:R-:W-:Y:S01]  /*ef10*/  LDGSTS.E [R10+0x13100], desc[UR18][R22.64], P5 ;  /* 0x13100000160a7fae */ /* 0x000fe2000a921852 */
[----:B------:R-:W-:-:S03]  /*ef20*/  IMAD.WIDE R64, R171, 0x4, R64 ;  /* 0x00000004ab407825 */ /* 0x000fc600078e0240 */
[----:B------:R-:W-:Y:S01]  /*ef30*/  LDGSTS.E [R10+0x13500], desc[UR18][R38.64], P5 ;  /* 0x13500000260a7fae */ /* 0x000fe2000a921852 */
[----:B------:R-:W-:-:S03]  /*ef40*/  IMAD.WIDE R80, R171, 0x4, R80 ;  /* 0x00000004ab507825 */ /* 0x000fc600078e0250 */
[----:B------:R-:W-:Y:S01]  /*ef50*/  LDGSTS.E [R10+0x13900], desc[UR18][R54.64], P5 ;  /* 0x13900000360a7fae */ /* 0x000fe2000a921852 */
[----:B------:R-:W-:-:S03]  /*ef60*/  IMAD.WIDE R96, R171, 0x4, R96 ;  /* 0x00000004ab607825 */ /* 0x000fc600078e0260 */
[----:B------:R-:W-:Y:S01]  /*ef70*/  LDGSTS.E [R10+0x13d00], desc[UR18][R184.64], P5 ;  /* 0x13d00000b80a7fae */ /* 0x000fe2000a921852 */
[----:B------:R-:W-:-:S04]  /*ef80*/  IMAD.WIDE R112, R171, 0x4, R112 ;  /* 0x00000004ab707825 */ /* 0x000fc800078e0270 */
[----:B------:R-:W-:-:S04]  /*ef90*/  IMAD.WIDE R128, R171, 0x4, R128 ;  /* 0x00000004ab807825 */ /* 0x000fc800078e0280 */
[----:B------:R-:W-:-:S04]  /*efa0*/  IMAD.WIDE R144, R171, 0x4, R144 ;  /* 0x00000004ab907825 */ /* 0x000fc800078e0290 */
[----:B------:R-:W-:-:S04]  /*efb0*/  IMAD.WIDE R164, R171, 0x4, R164 ;  /* 0x00000004aba47825 */ /* 0x000fc800078e02a4 */
[----:B------:R-:W-:-:S04]  /*efc0*/  IMAD.WIDE R172, R171, 0x4, R172 ;  /* 0x00000004abac7825 */ /* 0x000fc800078e02ac */
[C---:B------:R-:W-:Y:S01]  /*efd0*/  IMAD.WIDE R186, R171.reuse, 0x4, R186 ;  /* 0x00000004abba7825 */ /* 0x040fe200078e02ba */
        /* <DEDUP_REMOVED lines=13> */
[----:B------:R-:W2:Y:S04]  /*f0b0*/  LDL.LU.64 R240, [R1+0x768] ;  /* 0x0007680001f07983 */ /* 0x000ea80000300a00 */
[----:B------:R-:W-:Y:S04]  /*f0c0*/  LDGSTS.E [R9+0x13580], desc[UR18][R40.64], P5 ;  /* 0x1358000028097fae */ /* 0x000fe8000a921852 */
[----:B------:R-:W2:Y:S04]  /*f0d0*/  LDL.LU R199, [R1+0x760] ;  /* 0x0007600001c77983 */ /* 0x000ea80000300800 */
[----:B------:R-:W-:Y:S04]  /*f0e0*/  LDGSTS.E [R9+0x13980], desc[UR18][R172.64], P5 ;  /* 0x13980000ac097fae */ /* 0x000fe8000a921852 */
[----:B------:R-:W2:Y:S04]  /*f0f0*/  LDL.LU R227, [R1+0x75c] ;  /* 0x00075c0001e37983 */ /* 0x000ea80000300800 */
[----:B------:R-:W-:Y:S04]  /*f100*/  LDGSTS.E [R9+0x13d80], desc[UR18][R186.64], P5 ;  /* 0x13d80000ba097fae */ /* 0x000fe8000a921852 */
[----:B------:R-:W2:Y:S04]  /*f110*/  LDL.LU R205, [R1+0x758] ;  /* 0x0007580001cd7983 */ /* 0x000ea80000300800 */
[----:B----4-:R-:W-:Y:S04]  /*f120*/  LDGSTS.E [R8+0x10200], desc[UR18][R242.64], P5 ;  /* 0x10200000f2087fae */ /* 0x010fe8000a921852 */
[----:B------:R-:W-:Y:S04]  /*f130*/  LDGSTS.E [R8+0x10600], desc[UR18][R218.64], P5 ;  /* 0x10600000da087fae */ /* 0x000fe8000a921852 */
[----:B------:R-:W-:Y:S04]  /*f140*/  LDGSTS.E [R8+0x10a00], desc[UR18][R244.64], P5 ;  /* 0x10a00000f4087fae */ /* 0x000fe8000a921852 */
[----:B------:R-:W4:Y:S04]  /*f150*/  LDL.LU.64 R242, [R1+0x750] ;  /* 0x0007500001f27983 */ /* 0x000f280000300a00 */
[----:B------:R-:W2:Y:S04]  /*f160*/  LDL.LU.64 R218, [R1+0x748] ;  /* 0x0007480001da7983 */ /* 0x000ea80000300a00 */
[----:B------:R-:W4:Y:S04]  /*f170*/  LDL.LU.64 R244, [R1+0x740] ;  /* 0x0007400001f47983 */ /* 0x000f280000300a00 */
[----:B------:R-:W-:Y:S01]  /*f180*/  LDGSTS.E [R8+0x10e00], desc[UR18][R6.64], P5 ;  /* 0x10e0000006087fae */ /* 0x000fe2000a921852 */
[----:B------:R-:W-:-:S03]  /*f190*/  IMAD.WIDE R66, R171, 0x4, R66 ;  /* 0x00000004ab427825 */ /* 0x000fc600078e0242 */
[----:B------:R-:W-:Y:S01]  /*f1a0*/  LDGSTS.E [R8+0x11200], desc[UR18][R228.64], P5 ;  /* 0x11200000e4087fae */ /* 0x000fe2000a921852 */
[----:B------:R-:W-:-:S03]  /*f1b0*/  IMAD.WIDE R82, R171, 0x4, R82 ;  /* 0x00000004ab527825 */ /* 0x000fc600078e0252 */
[----:B------:R-:W-:Y:S04]  /*f1c0*/  LDGSTS.E [R8+0x11600], desc[UR18][R66.64], P5 ;  /* 0x1160000042087fae */ /* 0x000fe8000a921852 */
        /* <DEDUP_REMOVED lines=27> */
[----:B---3--:R1:W-:Y:S04]  /*f380*/  LDGSTS.E [R7+0x10280], desc[UR18][R214.64], P5 ;  /* 0x10280000d6077fae */ /* 0x0083e8000a921852 */
        /* <DEDUP_REMOVED lines=12> */
[----:B------:R-:W3:Y:S04]  /*f450*/  LDL.LU R215, [R1+0x730] ;  /* 0x0007300001d77983 */ /* 0x000ee80000300800 */
[----:B------:R-:W-:Y:S04]  /*f460*/  LDGSTS.E [R7+0x13680], desc[UR18][R44.64], P5 ;  /* 0x136800002c077fae */ /* 0x000fe8000a921852 */
[----:B------:R-:W4:Y:S04]  /*f470*/  LDL.LU.64 R250, [R1+0x728] ;  /* 0x0007280001fa7983 */ /* 0x000f280000300a00 */
[----:B------:R-:W-:Y:S04]  /*f480*/  LDGSTS.E [R7+0x13a80], desc[UR18][R176.64], P5 ;  /* 0x13a80000b0077fae */ /* 0x000fe8000a921852 */
[----:B------:R-:W4:Y:S04]  /*f490*/  LDL.LU.64 R212, [R1+0x720] ;  /* 0x0007200001d47983 */ /* 0x000f280000300a00 */
[----:B------:R-:W-:Y:S04]  /*f4a0*/  LDGSTS.E [R7+0x13e80], desc[UR18][R190.64], P5 ;  /* 0x13e80000be077fae */ /* 0x000fe8000a921852 */
[----:B------:R-:W4:Y:S04]  /*f4b0*/  LDL.LU.64 R210, [R1+0x718] ;  /* 0x0007180001d27983 */ /* 0x000f280000300a00 */
[----:B------:R-:W-:Y:S04]  /*f4c0*/  LDGSTS.E [R6+0x10300], desc[UR18][R156.64], P5 ;  /* 0x103000009c067fae */ /* 0x000fe8000a921852 */
[----:B------:R-:W-:Y:S01]  /*f4d0*/  LDGSTS.E [R6+0x10700], desc[UR18][R4.64], P5 ;  /* 0x1070000004067fae */ /* 0x000fe2000a921852 */
[----:B------:R-:W-:-:S03]  /*f4e0*/  IMAD.WIDE R70, R171, 0x4, R70 ;  /* 0x00000004ab467825 */ /* 0x000fc600078e0246 */
[----:B------:R-:W-:Y:S04]  /*f4f0*/  LDGSTS.E [R6+0x10b00], desc[UR18][R238.64], P5 ;  /* 0x10b00000ee067fae */ /* 0x000fe8000a921852 */
[----:B------:R-:W4:Y:S04]  /*f500*/  LDL.LU.64 R156, [R1+0x710] ;  /* 0x00071000019c7983 */ /* 0x000f280000300a00 */
[----:B------:R-:W2:Y:S01]  /*f510*/  LDL.LU.64 R4, [R1+0x708] ;  /* 0x0007080001047983 */ /* 0x000ea20000300a00 */
[----:B------:R-:W-:-:S03]  /*f520*/  IMAD.WIDE R86, R171, 0x4, R86 ;  /* 0x00000004ab567825 */ /* 0x000fc600078e0256 */
[----:B------:R1:W-:Y:S01]  /*f530*/  LDGSTS.E [R6+0x10f00], desc[UR18][R222.64], P5 ;  /* 0x10f00000de067fae */ /* 0x0003e2000a921852 */
        /* <DEDUP_REMOVED lines=26> */
[----:B------:R-:W-:Y:S01]  /*f6e0*/  IMAD.WIDE R194, R171, 0x4, R194 ;  /* 0x00000004abc27825 */ /* 0x000fe200078e02c2 */
[C---:B-1----:R-:W-:Y:S02]  /*f6f0*/  LOP3.LUT R214, R3.reuse, 0x22, RZ, 0xfc, !PT ;  /* 0x0000002203d67812 */ /* 0x042fe400078efcff */
[----:B------:R-:W-:Y:S02]  /*f700*/  SEL R198, RZ, 0x4, P4 ;  /* 0x00000004ffc67807 */ /* 0x000fe40002000000 */
[----:B------:R-:W-:Y:S02]  /*f710*/  ISETP.GE.AND P4, PT, R214, UR4, PT ;  /* 0x00000004d6007c0c */ /* 0x000fe4000bf86270 */
[----:B------:R-:W-:Y:S02]  /*f720*/  LOP3.LUT R214, R3, 0x42, RZ, 0xfc, !PT ;  /* 0x0000004203d67812 */ /* 0x000fe400078efcff */
[----:B------:R-:W-:Y:S02]  /*f730*/  SEL R170, RZ, 0x4, P1 ;  /* 0x00000004ffaa7807 */ /* 0x000fe40000800000 */
[----:B------:R-:W-:-:S02]  /*f740*/  LOP3.LUT R247, R247, 0xfffffff7, RZ, 0xc0, !PT ;  /* 0xfffffff7f7f77812 */ /* 0x000fc400078ec0ff */
[C---:B------:R-:W-:Y:S02]  /*f750*/  LOP3.LUT R222, R3.reuse, 0x46, RZ, 0xfc, !PT ;  /* 0x0000004603de7812 */ /* 0x040fe400078efcff */
[C---:B------:R-:W-:Y:S02]  /*f760*/  LOP3.LUT R223, R3.reuse, 0xe, RZ, 0xfc, !PT ;  /* 0x0000000e03df7812 */ /* 0x040fe400078efcff */
[C---:B------:R-:W-:Y:S02]  /*f770*/  LOP3.LUT R238, R3.reuse, 0x14, RZ, 0xfc, !PT ;  /* 0x0000001403ee7812 */ /* 0x040fe400078efcff */
[C---:B------:R-:W-:Y:S02]  /*f780*/  LOP3.LUT R209, R3.reuse, 0x16, RZ, 0xfc, !PT ;  /* 0x0000001603d17812 */ /* 0x040fe400078efcff */
[C---:B------:R-:W-:Y:S01]  /*f790*/  LOP3.LUT R239, R3.reuse, 0x18, RZ, 0xfc, !PT ;  /* 0x0000001803ef7812 */ /* 0x040fe200078efcff */
[----:B--2---:R1:W-:Y:S04]  /*f7a0*/  LDGSTS.E [R5+0x10380], desc[UR18][R216.64], P5 ;  /* 0x10380000d8057fae */ /* 0x0043e8000a921852 */
[----:B------:R-:W-:Y:S04]  /*f7b0*/  LDGSTS.E [R5+0x10780], desc[UR18][R206.64], P5 ;  /* 0x10780000ce057fae */ /* 0x000fe8000a921852 */
[----:B------:R2:W-:Y:S04]  /*f7c0*/  LDGSTS.E [R5+0x10b80], desc[UR18][R202.64], P5 ;  /* 0x10b80000ca057fae */ /* 0x0005e8000a921852 */
[----:B------:R-:W-:Y:S04]  /*f7d0*/  LDGSTS.E [R5+0x10f80], desc[UR18][R248.64], P5 ;  /* 0x10f80000f8057fae */ /* 0x000fe8000a921852 */
[----:B------:R-:W-:Y:S04]  /*f7e0*/  LDGSTS.E [R5+0x11380], desc[UR18][R56.64], P5 ;  /* 0x1138000038057fae */ /* 0x000fe8000a921852 */
[----:B------:R-:W-:Y:S04]  /*f7f0*/  LDGSTS.E [R5+0x11780], desc[UR18][R72.64], P5 ;  /* 0x1178000048057fae */ /* 0x000fe8000a921852 */
[----:B------:R-:W-:Y:S04]  /*f800*/  LDGSTS.E [R5+0x11b80], desc[UR18][R88.64], P5 ;  /* 0x11b8000058057fae */ /* 0x000fe8000a921852 */
[----:B------:R4:W-:Y:S04]  /*f810*/  LDGSTS.E [R5+0x11f80], desc[UR18][R104.64], P5 ;  /* 0x11f8000068057fae */ /* 0x0009e8000a921852 */
[----:B------:R-:W-:Y:S01]  /*f820*/  LDGSTS.E [R5+0x12380], desc[UR18][R120.64], P5 ;  /* 0x1238000078057fae */ /* 0x000fe2000a921852 */
[----:B-1----:R-:W-:-:S03]  /*f830*/  LOP3.LUT R217, R3, 0x20, RZ, 0xfc, !PT ;  /* 0x0000002003d97812 */ /* 0x002fc600078efcff */
[----:B------:R-:W-:Y:S04]  /*f840*/  LDGSTS.E [R5+0x12780], desc[UR18][R136.64], P5 ;  /* 0x1278000088057fae */ /* 0x000fe8000a921852 */
[----:B------:R-:W-:Y:S04]  /*f850*/  LDGSTS.E [R5+0x12b80], desc[UR18][R152.64], P5 ;  /* 0x12b8000098057fae */ /* 0x000fe8000a921852 */
[----:B------:R-:W-:Y:S04]  /*f860*/  LDGSTS.E [R5+0x12f80], desc[UR18][R16.64], P5 ;  /* 0x12f8000010057fae */ /* 0x000fe8000a921852 */
[----:B------:R-:W-:Y:S04]  /*f870*/  LDGSTS.E [R5+0x13380], desc[UR18][R32.64], P5 ;  /* 0x1338000020057fae */ /* 0x000fe8000a921852 */
[----:B------:R-:W-:Y:S04]  /*f880*/  LDGSTS.E [R5+0x13780], desc[UR18][R48.64], P5 ;  /* 0x1378000030057fae */ /* 0x000fe8000a921852 */
[----:B------:R-:W-:Y:S04]  /*f890*/  LDGSTS.E [R5+0x13b80], desc[UR18][R180.64], P5 ;  /* 0x13b80000b4057fae */ /* 0x000fe8000a921852 */
[----:B------:R1:W-:Y:S01]  /*f8a0*/  LDGSTS.E [R5+0x13f80], desc[UR18][R194.64], P5 ;  /* 0x13f80000c2057fae */ /* 0x0003e2000a921852 */
[----:B------:R-:W-:-:S02]  /*f8b0*/  ISETP.GE.AND P5, PT, R217, UR4, PT ;  /* 0x00000004d9007c0c */ /* 0x000fc4000bfa6270 */
[----:B------:R-:W-:Y:S01]  /*f8c0*/  LOP3.LUT R217, R3, 0x40, RZ, 0xfc, !PT ;  /* 0x0000004003d97812 */ /* 0x000fe200078efcff */
[----:B------:R-:W0:Y:S01]  /*f8d0*/  LDGDEPBAR ;  /* 0x00000000000079af */ /* 0x000e220000000000 */
[----:B------:R-:W-:Y:S02]  /*f8e0*/  SEL R200, RZ, 0x4, P5 ;  /* 0x00000004ffc87807 */ /* 0x000fe40002800000 */
[----:B------:R-:W-:Y:S02]  /*f8f0*/  ISETP.GE.AND P1, PT, R217, UR4, PT ;  /* 0x00000004d9007c0c */ /* 0x000fe4000bf26270 */
[C---:B------:R-:W-:Y:S02]  /*f900*/  LOP3.LUT R217, R3.reuse, 0x60, RZ, 0xfc, !PT ;  /* 0x0000006003d97812 */ /* 0x040fe400078efcff */
[----:B------:R-:W-:Y:S02]  /*f910*/  ISETP.GE.AND P5, PT, R214, UR4, PT ;  /* 0x00000004d6007c0c */ /* 0x000fe4000bfa6270 */
[----:B--2---:R-:W-:-:S02]  /*f920*/  LOP3.LUT R203, R3, 0xa, RZ, 0xfc, !PT ;  /* 0x0000000a03cb7812 */ /* 0x004fc400078efcff */
[----:B------:R-:W-:Y:S02]  /*f930*/  SEL R202, RZ, 0x4, P4 ;  /* 0x00000004ffca7807 */ /* 0x000fe40002000000 */
[----:B------:R-:W-:Y:S02]  /*f940*/  ISETP.GE.AND P4, PT, R217, UR4, PT ;  /* 0x00000004d9007c0c */ /* 0x000fe4000bf86270 */
[----:B------:R-:W-:Y:S02]  /*f950*/  LOP3.LUT R214, R3, 0x62, RZ, 0xfc, !PT ;  /* 0x0000006203d67812 */ /* 0x000fe400078efcff */
[----:B------:R-:W-:Y:S02]  /*f960*/  SEL R206, RZ, 0x4, P5 ;  /* 0x00000004ffce7807 */ /* 0x000fe40002800000 */
[----:B------:R-:W-:Y:S02]  /*f970*/  ISETP.GE.AND P5, PT, R203, UR4, PT ;  /* 0x00000004cb007c0c */ /* 0x000fe4000bfa6270 */
[----:B------:R-:W-:-:S02]  /*f980*/  SEL R204, RZ, 0x4, P1 ;  /* 0x00000004ffcc7807 */ /* 0x000fc40000800000 */
[----:B------:R-:W-:Y:S02]  /*f990*/  SEL R207, RZ, 0x4, P4 ;  /* 0x00000004ffcf7807 */ /* 0x000fe40002000000 */
[----:B------:R-:W-:Y:S02]  /*f9a0*/  ISETP.GE.AND P1, PT, R214, UR4, PT ;  /* 0x00000004d6007c0c */ /* 0x000fe4000bf26270 */
[----:B---3--:R-:W-:Y:S02]  /*f9b0*/  ISETP.GE.AND P4, PT, R215, UR4, PT ;  /* 0x00000004d7007c0c */ /* 0x008fe4000bf86270 */
[C---:B------:R-:W-:Y:S02]  /*f9c0*/  LOP3.LUT R215, R3.reuse, 0x24, RZ, 0xfc, !PT ;  /* 0x0000002403d77812 */ /* 0x040fe400078efcff */
[----:B------:R-:W-:Y:S02]  /*f9d0*/  LOP3.LUT R216, R3, 0x26, RZ, 0xfc, !PT ;  /* 0x0000002603d87812 */ /* 0x000fe400078efcff */
[----:B------:R-:W-:-:S02]  /*f9e0*/  SEL R214, RZ, 0x4, P1 ;  /* 0x00000004ffd67807 */ /* 0x000fc40000800000 */
[----:B------:R-:W-:Y:S02]  /*f9f0*/  ISETP.GE.AND P1, PT, R215, UR4, PT ;  /* 0x00000004d7007c0c */ /* 0x000fe4000bf26270 */
[----:B------:R-:W-:Y:S02]  /*fa00*/  LOP3.LUT R217, R3, 0x44, RZ, 0xfc, !PT ;  /* 0x0000004403d97812 */ /* 0x000fe400078efcff */
[----:B------:R-:W-:Y:S02]  /*fa10*/  SEL R215, RZ, 0x4, P3 ;  /* 0x00000004ffd77807 */ /* 0x000fe40001800000 */
[----:B------:R-:W-:Y:S02]  /*fa20*/  ISETP.GE.AND P3, PT, R216, UR4, PT ;  /* 0x00000004d8007c0c */ /* 0x000fe4000bf66270 */
[----:B------:R-:W-:Y:S02]  /*fa30*/  SEL R216, RZ, 0x4, P2 ;  /* 0x00000004ffd87807 */ /* 0x000fe40001000000 */
[----:B------:R-:W-:-:S02]  /*fa40*/  ISETP.GE.AND P2, PT, R217, UR4, PT ;  /* 0x00000004d9007c0c */ /* 0x000fc4000bf46270 */
[----:B------:R-:W-:Y:S02]  /*fa50*/  @P5 LOP3.LUT R247, R247, 0x8, RZ, 0xfc, !PT ;  /* 0x00000008f7f75812 */ /* 0x000fe400078efcff */
[----:B------:R-:W-:Y:S02]  /*fa60*/  SEL R217, RZ, 0x4, P1 ;  /* 0x00000004ffd97807 */ /* 0x000fe40000800000 */
[----:B------:R-:W-:Y:S02]  /*fa70*/  ISETP.GE.AND P1, PT, R222, UR4, PT ;  /* 0x00000004de007c0c */ /* 0x000fe4000bf26270 */
[----:B------:R-:W-:Y:S02]  /*fa80*/  SEL R222, RZ, 0x4, P3 ;  /* 0x00000004ffde7807 */ /* 0x000fe40001800000 */
[----:B------:R-:W-:Y:S02]  /*fa90*/  ISETP.GE.AND P3, PT, R223, UR4, PT ;  /* 0x00000004df007c0c */ /* 0x000fe4000bf66270 */
[----:B------:R-:W-:-:S02]  /*faa0*/  LOP3.LUT R247, R247, 0xfffffbff, RZ, 0xc0, !PT ;  /* 0xfffffbfff7f77812 */ /* 0x000fc400078ec0ff */
[----:B------:R-:W-:Y:S02]  /*fab0*/  SEL R223, RZ, 0x4, P2 ;  /* 0x00000004ffdf7807 */ /* 0x000fe40001000000 */
[----:B------:R-:W-:Y:S02]  /*fac0*/  @P4 LOP3.LUT R247, R247, 0x400, RZ, 0xfc, !PT ;  /* 0x00000400f7f74812 */ /* 0x000fe400078efcff */
[----:B------:R-:W-:Y:S02]  /*fad0*/  ISETP.GE.AND P2, PT, R218, UR4, PT ;  /* 0x00000004da007c0c */ /* 0x000fe4000bf46270 */
[----:B------:R-:W-:Y:S02]  /*fae0*/  LOP3.LUT R247, R247, 0xfffff7ff, RZ, 0xc0, !PT ;  /* 0xfffff7fff7f77812 */ /* 0x000fe400078ec0ff */
[----:B------:R-:W-:Y:S02]  /*faf0*/  SEL R226, RZ, 0x4, P1 ;  /* 0x00000004ffe27807 */ /* 0x000fe40000800000 */
[----:B------:R-:W-:-:S02]  /*fb00*/  @P3 LOP3.LUT R247, R247, 0x800, RZ, 0xfc, !PT ;  /* 0x00000800f7f73812 */ /* 0x000fc400078efcff */
[----:B------:R-:W-:Y:S02]  /*fb10*/  ISETP.GE.AND P1, PT, R219, UR4, PT ;  /* 0x00000004db007c0c */ /* 0x000fe4000bf26270 */
[----:B------:R-:W-:-:S04]  /*fb20*/  LOP3.LUT R247, R247, 0xfffeffff, RZ, 0xc0, !PT ;  /* 0xfffefffff7f77812 */ /* 0x000fc800078ec0ff */
[----:B------:R-:W-:Y:S02]  /*fb30*/  @P2 LOP3.LUT R247, R247, 0x10000, RZ, 0xfc, !PT ;  /* 0x00010000f7f72812 */ /* 0x000fe400078efcff */
[----:B------:R-:W-:Y:S02]  /*fb40*/  ISETP.GE.AND P2, PT, R238, UR4, PT ;  /* 0x00000004ee007c0c */ /* 0x000fe4000bf46270 */
[----:B------:R-:W-:-:S04]  /*fb50*/  LOP3.LUT R247, R247, 0xfffdffff, RZ, 0xc0, !PT ;  /* 0xfffdfffff7f77812 */ /* 0x000fc800078ec0ff */
[----:B------:R-:W-:Y:S02]  /*fb60*/  @P1 LOP3.LUT R247, R247, 0x20000, RZ, 0xfc, !PT ;  /* 0x00020000f7f71812 */ /* 0x000fe400078efcff */
[----:B------:R-:W-:Y:S02]  /*fb70*/  ISETP.GE.AND P3, PT, R209, UR4, PT ;  /* 0x00000004d1007c0c */ /* 0x000fe4000bf66270 */
[----:B------:R-:W-:Y:S02]  /*fb80*/  LOP3.LUT R247, R247, 0xffbfffff, RZ, 0xc0, !PT ;  /* 0xffbffffff7f77812 */ /* 0x000fe400078ec0ff */
[----:B------:R-:W-:Y:S02]  /*fb90*/  LOP3.LUT R209, R3, 0x1a, RZ, 0xfc, !PT ;  /* 0x0000001a03d17812 */ /* 0x000fe400078efcff */
[----:B------:R-:W-:Y:S02]  /*fba0*/  @P2 LOP3.LUT R247, R247, 0x400000, RZ, 0xfc, !PT ;  /* 0x00400000f7f72812 */ /* 0x000fe400078efcff */
[----:B------:R-:W-:-:S02]  /*fbb0*/  ISETP.GE.AND P2, PT, R209, UR4, PT ;  /* 0x00000004d1007c0c */ /* 0x000fc4000bf46270 */
[----:B------:R-:W-:Y:S02]  /*fbc0*/  ISETP.GE.AND P1, PT, R239, UR4, PT ;  /* 0x00000004ef007c0c */ /* 0x000fe4000bf26270 */
[----:B------:R-:W-:Y:S02]  /*fbd0*/  LOP3.LUT R247, R247, 0xff7fffff, RZ, 0xc0, !PT ;  /* 0xff7ffffff7f77812 */ /* 0x000fe400078ec0ff */
[----:B----4-:R-:W-:Y:S02]  /*fbe0*/  LOP3.LUT R250, R250, 0xfffffffb, RZ, 0xc0, !PT ;  /* 0xfffffffbfafa7812 */ /* 0x010fe400078ec0ff */
[----:B------:R-:W-:Y:S02]  /*fbf0*/  @P3 LOP3.LUT R247, R247, 0x800000, RZ, 0xfc, !PT ;  /* 0x00800000f7f73812 */ /* 0x000fe400078efcff */
[----:B------:R-:W-:Y:S02]  /*fc00*/  ISETP.GE.AND P3, PT, R205, UR4, PT ;  /* 0x00000004cd007c0c */ /* 0x000fe4000bf66270 */
[----:B------:R-:W-:-:S02]  /*fc10*/  LOP3.LUT R205, R3, 0x28, RZ, 0xfc, !PT ;  /* 0x0000002803cd7812 */ /* 0x000fc400078efcff */
[----:B------:R-:W-:Y:S02]  /*fc20*/  LOP3.LUT R247, R247, 0xefffffff, RZ, 0xc0, !PT ;  /* 0xeffffffff7f77812 */ /* 0x000fe400078ec0ff */
[----:B------:R-:W-:Y:S02]  /*fc30*/  @P2 LOP3.LUT R250, R250, 0x4, RZ, 0xfc, !PT ;  /* 0x00000004fafa2812 */ /* 0x000fe400078efcff */
[----:B------:R-:W-:Y:S02]  /*fc40*/  ISETP.GE.AND P2, PT, R205, UR4, PT ;  /* 0x00000004cd007c0c */ /* 0x000fe4000bf46270 */
[----:B------:R-:W-:Y:S02]  /*fc50*/  @P1 LOP3.LUT R247, R247, 0x10000000, RZ, 0xfc, !PT ;  /* 0x10000000f7f71812 */ /* 0x000fe400078efcff */
[----:B------:R-:W-:Y:S02]  /*fc60*/  ISETP.GE.AND P1, PT, R227, UR4, PT ;  /* 0x00000004e3007c0c */ /* 0x000fe4000bf26270 */
[----:B------:R-:W-:-:S02]  /*fc70*/  LOP3.LUT R250, R250, 0xfffffffd, RZ, 0xc0, !PT ;  /* 0xfffffffdfafa7812 */ /* 0x000fc400078ec0ff */
[----:B------:R-:W-:Y:S02]  /*fc80*/  LOP3.LUT R209, R3, 0x2a, RZ, 0xfc, !PT ;  /* 0x0000002a03d17812 */ /* 0x000fe400078efcff */
[----:B------:R-:W-:Y:S02]  /*fc90*/  @P3 LOP3.LUT R250, R250, 0x2, RZ, 0xfc, !PT ;  /* 0x00000002fafa3812 */ /* 0x000fe400078efcff */
[----:B------:R-:W-:Y:S02]  /*fca0*/  ISETP.GE.AND P3, PT, R209, UR4, PT ;  /* 0x00000004d1007c0c */ /* 0x000fe4000bf66270 */
[----:B------:R-:W-:Y:S02]  /*fcb0*/  LOP3.LUT R247, R247, 0xffffffef, RZ, 0xc0, !PT ;  /* 0xffffffeff7f77812 */ /* 0x000fe400078ec0ff */
[----:B------:R-:W-:Y:S02]  /*fcc0*/  LOP3.LUT R250, R250, 0xfffffffe, RZ, 0xc0, !PT ;  /* 0xfffffffefafa7812 */ /* 0x000fe400078ec0ff */
[----:B------:R-:W-:-:S02]  /*fcd0*/  LOP3.LUT R239, R3, 0x2c, RZ, 0xfc, !PT ;  /* 0x0000002c03ef7812 */ /* 0x000fc400078efcff */
[----:B------:R-:W-:Y:S02]  /*fce0*/  @P2 LOP3.LUT R247, R247, 0x10, RZ, 0xfc, !PT ;  /* 0x00000010f7f72812 */ /* 0x000fe400078efcff */
[----:B------:R-:W-:Y:S02]  /*fcf0*/  @P1 LOP3.LUT R250, R250, 0x1, RZ, 0xfc, !PT ;  /* 0x00000001fafa1812 */ /* 0x000fe400078efcff */
[----:B------:R-:W-:Y:S02]  /*fd00*/  ISETP.GE.AND P1, PT, R239, UR4, PT ;  /* 0x00000004ef007c0c */ /* 0x000fe4000bf26270 */
[----:B------:R-:W-:Y:S02]  /*fd10*/  LOP3.LUT R247, R247, 0xffffffdf, RZ, 0xc0, !PT ;  /* 0xffffffdff7f77812 */ /* 0x000fe400078ec0ff */
[----:B------:R-:W-:Y:S02]  /*fd20*/  LOP3.LUT R227, R3, 0x2e, RZ, 0xfc, !PT ;  /* 0x0000002e03e37812 */ /* 0x000fe400078efcff */
[----:B------:R-:W-:-:S02]  /*fd30*/  @P3 LOP3.LUT R247, R247, 0x20, RZ, 0xfc, !PT ;  /* 0x00000020f7f73812 */ /* 0x000fc400078efcff */
[----:B------:R-:W-:Y:S02]  /*fd40*/  ISETP.GE.AND P2, PT, R227, UR4, PT ;  /* 0x00000004e3007c0c */ /* 0x000fe4000bf46270 */
[----:B------:R-:W-:Y:S02]  /*fd50*/  LOP3.LUT R247, R247, 0xffffefff, RZ, 0xc0, !PT ;  /* 0xffffeffff7f77812 */ /* 0x000fe400078ec0ff */
[----:B------:R-:W-:Y:S02]  /*fd60*/  LOP3.LUT R238, R3, 0x30, RZ, 0xfc, !PT ;  /* 0x0000003003ee7812 */ /* 0x000fe400078efcff */
        /* <DEDUP_REMOVED lines=40> */
[----:B------:R-:W-:Y:S02]  /*fff0*/  LOP3.LUT R247, R247, 0xffffff7f, RZ, 0xc0, !PT ;  /* 0xffffff7ff7f77812 */ /* 0x000fe400078ec0ff */
[----:B------:R-:W-:Y:S02]  /*10000*/  LOP3.LUT R238, R3, 0x4e, RZ, 0xfc, !PT ;  /* 0x0000004e03ee7812 */ /* 0x000fe400078efcff */
[----:B------:R-:W-:Y:S02]  /*10010*/  @P3 LOP3.LUT R247, R247, 0x80, RZ, 0xfc, !PT ;  /* 0x00000080f7f73812 */ /* 0x000fe400078efcff */
[----:B------:R-:W-:Y:S02]  /*10020*/  ISETP.GE.AND P2, PT, R238, UR4, PT ;  /* 0x00000004ee007c0c */ /* 0x000fe4000bf46270 */
[----:B------:R-:W-:Y:S02]  /*10030*/  LOP3.LUT R247, R247, 0xffffbfff, RZ, 0xc0, !PT ;  /* 0xffffbffff7f77812 */ /* 0x000fe400078ec0ff */
[----:B------:R-:W-:-:S02]  /*10040*/  LOP3.LUT R250, R3, 0x50, RZ, 0xfc, !PT ;  /* 0x0000005003fa7812 */ /* 0x000fc400078efcff */
        /* <DEDUP_REMOVED lines=18> */
[----:B------:R-:W-:Y:S01]  /*10170*/  LOP3.LUT R247, R247, 0xfffffdff, RZ, 0xc0, !PT ;  /* 0xfffffdfff7f77812 */ /* 0x000fe200078ec0ff */
[----:B------:R-:W-:Y:S01]  /*10180*/  IMAD.WIDE R218, R13, 0x4, R156 ;  /* 0x000000040dda7825 */ /* 0x000fe200078e029c */
[----:B------:R-:W-:Y:S01]  /*10190*/  LOP3.LUT R238, R3, 0x5a, RZ, 0xfc, !PT ;  /* 0x0000005a03ee7812 */ /* 0x000fe200078efcff */
[----:B------:R-:W2:Y:S01]  /*101a0*/  LDL.LU.64 R156, [R1+0x700] ;  /* 0x00070000019c7983 */ /* 0x000ea20000300a00 */
[----:B------:R-:W-:Y:S02]  /*101b0*/  @P3 LOP3.LUT R247, R247, 0x200, RZ, 0xfc, !PT ;  /* 0x00000200f7f73812 */ /* 0x000fe400078efcff */
[----:B------:R-:W-:Y:S01]  /*101c0*/  ISETP.GE.AND P2, PT, R238, UR4, PT ;  /* 0x00000004ee007c0c */ /* 0x000fe2000bf46270 */
[----:B------:R-:W-:Y:S01]  /*101d0*/  STL.64 [R1+0x448], R218 ;  /* 0x000448da01007387 */ /* 0x000fe20000100a00 */
        /* <DEDUP_REMOVED lines=9> */
[C---:B------:R-:W-:Y:S02]  /*10270*/  LOP3.LUT R238, R3.reuse, 0x66, RZ, 0xfc, !PT ;  /* 0x0000006603ee7812 */ /* 0x040fe400078efcff */
[C---:B------:R-:W-:Y:S02]  /*10280*/  LOP3.LUT R208, R3.reuse, 0x68, RZ, 0xfc, !PT ;  /* 0x0000006803d07812 */ /* 0x040fe400078efcff */
[----:B------:R-:W-:Y:S02]  /*10290*/  LOP3.LUT R199, R3, 0x6a, RZ, 0xfc, !PT ;  /* 0x0000006a03c77812 */ /* 0x000fe400078efcff */
[----:B------:R-:W-:-:S02]  /*102a0*/  @P3 LOP3.LUT R247, R247, 0x1, RZ, 0xfc, !PT ;  /* 0x00000001f7f73812 */ /* 0x000fc400078efcff */
[----:B------:R-:W-:Y:S02]  /*102b0*/  SEL R198, R198, RZ, P0 ;  /* 0x000000ffc6c67207 */ /* 0x000fe40000000000 */
[----:B------:R-:W-:Y:S02]  /*102c0*/  ISETP.GE.AND P3, PT, R238, UR4, PT ;  /* 0x00000004ee007c0c */ /* 0x000fe4000bf66270 */
[----:B------:R-:W-:Y:S02]  /*102d0*/  ISETP.GE.AND P4, PT, R208, UR4, PT ;  /* 0x00000004d0007c0c */ /* 0x000fe4000bf86270 */
[----:B------:R-:W-:Y:S01]  /*102e0*/  ISETP.GE.AND P5, PT, R199, UR4, PT ;  /* 0x00000004c7007c0c */ /* 0x000fe2000bfa6270 */
[----:B------:R3:W-:Y:S01]  /*102f0*/  STL.64 [R1+0xe68], R196 ;  /* 0x000e68c401007387 */ /* 0x0007e20000100a00 */
[----:B------:R-:W-:Y:S01]  /*10300*/  ISETP.NE.U32.AND P6, PT, R198, RZ, PT ;  /* 0x000000ffc600720c */ /* 0x000fe20003fc5070 */
[----:B------:R-:W-:Y:S01]  /*10310*/  BAR.SYNC.DEFER_BLOCKING 0x0 ;  /* 0x0000000000007b1d */ /* 0x000fe20000010000 */
[----:B------:R-:W-:-:S02]  /*10320*/  SEL R170, R170, RZ, P0 ;  /* 0x000000ffaaaa7207 */ /* 0x000fc40000000000 */
[----:B------:R-:W-:Y:S02]  /*10330*/  SEL R238, RZ, 0x4, P2 ;  /* 0x00000004ffee7807 */ /* 0x000fe40001000000 */
[----:B------:R-:W-:Y:S02]  /*10340*/  SEL R206, R206, RZ, P0 ;  /* 0x000000ffcece7207 */ /* 0x000fe40000000000 */
[----:B------:R-:W-:Y:S01]  /*10350*/  SEL R214, R214, RZ, P0 ;  /* 0x000000ffd6d67207 */ /* 0x000fe20000000000 */
[----:B---3--:R-:W3:Y:S01]  /*10360*/  LDL.LU.64 R196, [R1+0x400] ;  /* 0x0004000001c47983 */ /* 0x008ee20000300a00 */
[----:B------:R-:W-:Y:S02]  /*10370*/  SEL R215, R215, RZ, P0 ;  /* 0x000000ffd7d77207 */ /* 0x000fe40000000000 */
[----:B------:R-:W-:Y:S01]  /*10380*/  SEL R216, R216, RZ, P0 ;  /* 0x000000ffd8d87207 */ /* 0x000fe20000000000 */
[----:B------:R4:W-:Y:S01]  /*10390*/  STL.64 [R1+0xe60], R194 ;  /* 0x000e60c201007387 */ /* 0x0009e20000100a00 */
[----:B------:R-:W-:-:S02]  /*103a0*/  SEL R217, R217, RZ, P0 ;  /* 0x000000ffd9d97207 */ /* 0x000fc40000000000 */
[----:B------:R-:W-:Y:S02]  /*103b0*/  SEL R222, R222, RZ, P0 ;  /* 0x000000ffdede7207 */ /* 0x000fe40000000000 */
[C---:B------:R-:W-:Y:S02]  /*103c0*/  LOP3.LUT R250, R3.reuse, 0xc, RZ, 0xfc, !PT ;  /* 0x0000000c03fa7812 */ /* 0x040fe400078efcff */
[----:B------:R-:W-:Y:S01]  /*103d0*/  LOP3.LUT R247, R3, 0xe, RZ, 0xfc, !PT ;  /* 0x0000000e03f77812 */ /* 0x000fe200078efcff */
[----:B------:R-:W-:Y:S01]  /*103e0*/  IMAD.WIDE R104, R171, 0x4, R104 ;  /* 0x00000004ab687825 */ /* 0x000fe200078e0268 */
[----:B------:R-:W-:Y:S01]  /*103f0*/  ULDC UR5, c[0x0][0x230] ;  /* 0x00008c0000057ab9 */ /* 0x000fe20000000800 */
[----:B------:R-:W-:Y:S01]  /*10400*/  ULDC UR12, c[0x0][0x230] ;  /* 0x00008c00000c7ab9 */ /* 0x000fe20000000800 */
[----:B----4-:R-:W4:Y:S04]  /*10410*/  LDL.LU.64 R194, [R1+0x418] ;  /* 0x0004180001c27983 */ /* 0x010f280000300a00 */
[----:B------:R1:W-:Y:S04]  /*10420*/  STL.64 [R1+0xe50], R10 ;  /* 0x000e500a01007387 */ /* 0x0003e80000100a00 */
[----:B------:R-:W-:Y:S01]  /*10430*/  @!PT LDS RZ, [RZ] ;  /* 0x00000000fffff984 */ /* 0x000fe20000000800 */
[----:B------:R-:W-:Y:S01]  /*10440*/  @!PT LDS RZ, [RZ] ;  /* 0x00000000fffff984 */ /* 0x000fe20000000800 */
[----:B------:R-:W-:Y:S01]  /*10450*/  @!PT LDS RZ, [RZ] ;  /* 0x00000000fffff984 */ /* 0x000fe20000000800 */
[----:B------:R3:W-:Y:S04]  /*10460*/  LDGSTS.E [R246+-0x70000], desc[UR18][R218.64], P6 ;  /* 0x90000000daf67fae */ /* 0x0007e8000b121852 */
[----:B-1----:R-:W3:Y:S04]  /*10470*/  LDL.LU.64 R10, [R1+0x420] ;  /* 0x00042000010a7983 */ /* 0x002ee80000300a00 */
[----:B------:R1:W-:Y:S04]  /*10480*/  STL.64 [R1+0xe10], R8 ;  /* 0x000e100801007387 */ /* 0x0003e80000100a00 */
[----:B-1----:R-:W4:Y:S04]  /*10490*/  LDL.LU.64 R8, [R1+0x440] ;  /* 0x0004400001087983 */ /* 0x002f280000300a00 */
[----:B------:R-:W-:Y:S04]  /*104a0*/  STL.64 [R1+0xdb0], R6 ;  /* 0x000db00601007387 */ /* 0x000fe80000100a00 */
[----:B------:R1:W-:Y:S04]  /*104b0*/  STL.64 [R1+0xd48], R4 ;  /* 0x000d480401007387 */ /* 0x0003e80000100a00 */
[----:B------:R-:W-:Y:S04]  /*104c0*/  STL [R1+0xaa0], R0 ;  /* 0x000aa00001007387 */ /* 0x000fe80000100800 */
[----:B--2---:R2:W-:Y:S04]  /*104d0*/  STL.64 [R1+0x700], R156 ;  /* 0x0007009c01007387 */ /* 0x0045e80000100a00 */
[----:B------:R-:W4:Y:S01]  /*104e0*/  LDL.LU.64 R218, [R1+0x3f8] ;  /* 0x0003f80001da7983 */ /* 0x000f220000300a00 */
[----:B------:R-:W-:-:S02]  /*104f0*/  ISETP.NE.U32.AND P2, PT, R170, RZ, PT ;  /* 0x000000ffaa00720c */ /* 0x000fc40003f45070 */
[----:B------:R-:W-:Y:S02]  /*10500*/  SEL R170, R200, RZ, P0 ;  /* 0x000000ffc8aa7207 */ /* 0x000fe40000000000 */
[----:B------:R-:W-:Y:S02]  /*10510*/  ISETP.GE.AND P6, PT, R201, UR4, PT ;  /* 0x00000004c9007c0c */ /* 0x000fe4000bfc6270 */
[----:B-1----:R-:W-:Y:S02]  /*10520*/  SEL R5, RZ, 0x4, P3 ;  /* 0x00000004ff057807 */ /* 0x002fe40001800000 */
[----:B------:R-:W-:Y:S02]  /*10530*/  SEL R4, RZ, 0x4, P6 ;  /* 0x00000004ff047807 */ /* 0x000fe40003000000 */
[----:B------:R-:W-:-:S04]  /*10540*/  ISETP.GE.AND P6, PT, R203, UR4, PT ;  /* 0x00000004cb007c0c */ /* 0x000fc8000bfc6270 */
[----:B--2---:R-:W-:Y:S02]  /*10550*/  SEL R156, RZ, 0x4, P6 ;  /* 0x00000004ff9c7807 */ /* 0x004fe40003000000 */
[----:B------:R-:W-:Y:S01]  /*10560*/  ISETP.GE.AND P6, PT, R205, UR4, PT ;  /* 0x00000004cd007c0c */ /* 0x000fe2000bfc6270 */
[----:B---3--:R-:W-:-:S04]  /*10570*/  IMAD.WIDE R200, R13, 0x4, R10 ;  /* 0x000000040dc87825 */ /* 0x008fc800078e020a */
[----:B----4-:R-:W-:-:S05]  /*10580*/  IMAD.WIDE R198, R13, 0x4, R8 ;  /* 0x000000040dc67825 */ /* 0x010fca00078e0208 */
[----:B------:R-:W-:Y:S01]  /*10590*/  LDGSTS.E [R246+-0x6fff8], desc[UR18][R198.64], P2 ;  /* 0x90008000c6f67fae */ /* 0x000fe20009121852 */
[----:B------:R-:W-:Y:S02]  /*105a0*/  ISETP.NE.U32.AND P2, PT, R170, RZ, PT ;  /* 0x000000ffaa00720c */ /* 0x000fe40003f45070 */
[----:B------:R-:W-:Y:S01]  /*105b0*/  SEL R170, R202, RZ, P0 ;  /* 0x000000ffcaaa7207 */ /* 0x000fe20000000000 */
[----:B------:R-:W-:Y:S01]  /*105c0*/  IMAD.WIDE R202, R13, 0x4, R194 ;  /* 0x000000040dca7825 */ /* 0x000fe200078e02c2 */
[----:B------:R1:W-:Y:S04]  /*105d0*/  STL.64 [R1+0xd20], R198 ;  /* 0x000d20c601007387 */ /* 0x0003e80000100a00 */
[----:B------:R-:W-:Y:S04]  /*105e0*/  STL.64 [R1+0xd28], R200 ;  /* 0x000d28c801007387 */ /* 0x000fe80000100a00 */
[----:B------:R2:W-:Y:S04]  /*105f0*/  STL.64 [R1+0xd30], R202 ;  /* 0x000d30ca01007387 */ /* 0x0005e80000100a00 */
[----:B-1----:R-:W3:Y:S04]  /*10600*/  LDL.LU.64 R198, [R1+0x438] ;  /* 0x0004380001c67983 */ /* 0x002ee80000300a00 */
[----:B------:R-:W4:Y:S04]  /*10610*/  LDL.LU.64 R10, [R1+0x430] ;  /* 0x00043000010a7983 */ /* 0x000f280000300a00 */
[----:B------:R-:W-:Y:S01]  /*10620*/  LDGSTS.E [R246+-0x6e000], desc[UR18][R200.64], P2 ;  /* 0x92000000c8f67fae */ /* 0x000fe20009121852 */
[----:B------:R-:W-:-:S02]  /*10630*/  ISETP.NE.U32.AND P2, PT, R170, RZ, PT ;  /* 0x000000ffaa00720c */ /* 0x000fc40003f45070 */
[----:B------:R-:W-:Y:S01]  /*10640*/  SEL R170, R204, RZ, P0 ;  /* 0x000000ffccaa7207 */ /* 0x000fe20000000000 */
[----:B------:R-:W-:-:S05]  /*10650*/  IMAD.WIDE R204, R13, 0x4, R196 ;  /* 0x000000040dcc7825 */ /* 0x000fca00078e02c4 */
[----:B------:R-:W-:Y:S04]  /*10660*/  STL.64 [R1+0xd38], R204 ;  /* 0x000d38cc01007387 */ /* 0x000fe80000100a00 */
[----:B------:R-:W2:Y:S04]  /*10670*/  LDL.LU.64 R196, [R1+0x410] ;  /* 0x0004100001c47983 */ /* 0x000ea80000300a00 */
[----:B------:R1:W-:Y:S01]  /*10680*/  LDGSTS.E [R246+-0x6dff8], desc[UR18][R202.64], P2 ;  /* 0x92008000caf67fae */ /* 0x0003e20009121852 */
[----:B------:R-:W-:Y:S02]  /*10690*/  ISETP.NE.U32.AND P2, PT, R170, RZ, PT ;  /* 0x000000ffaa00720c */ /* 0x000fe40003f45070 */
[----:B------:R-:W-:-:S02]  /*106a0*/  SEL R6, RZ, 0x4, P6 ;  /* 0x00000004ff067807 */ /* 0x000fc40003000000 */
[----:B------:R-:W-:Y:S01]  /*106b0*/  ISETP.GE.AND P6, PT, R209, UR4, PT ;  /* 0x00000004d1007c0c */ /* 0x000fe2000bfc6270 */
[----:B------:R-:W-:Y:S01]  /*106c0*/  IMAD.WIDE R208, R13, 0x4, R218 ;  /* 0x000000040dd07825 */ /* 0x000fe200078e02da */
[----:B------:R-:W-:-:S04]  /*106d0*/  SEL R170, R207, RZ, P0 ;  /* 0x000000ffcfaa7207 */ /* 0x000fc80000000000 */
[----:B------:R-:W-:Y:S04]  /*106e0*/  STL.64 [R1+0xd40], R208 ;  /* 0x000d40d001007387 */ /* 0x000fe80000100a00 */
[----:B------:R1:W-:Y:S01]  /*106f0*/  LDGSTS.E [R246+-0x6c000], desc[UR18][R204.64], P2 ;  /* 0x94000000ccf67fae */ /* 0x0003e20009121852 */
[----:B------:R-:W-:Y:S01]  /*10700*/  ISETP.NE.U32.AND P2, PT, R206, RZ, PT ;  /* 0x000000ffce00720c */ /* 0x000fe20003f45070 */
[C---:B------:R-:W-:Y:S02]  /*10710*/  IMAD.WIDE R206, R13.reuse, 0x4, R210 ;  /* 0x000000040dce7825 */ /* 0x040fe400078e02d2 */
[----:B------:R-:W2:Y:S04]  /*10720*/  LDL.LU.64 R8, [R1+0x408] ;  /* 0x0004080001087983 */ /* 0x000ea80000300a00 */
[----:B------:R-:W-:Y:S04]  /*10730*/  STL.64 [R1+0xd50], R206 ;  /* 0x000d50ce01007387 */ /* 0x000fe80000100a00 */
[----:B------:R-:W2:Y:S01]  /*10740*/  LDL.LU.64 R194, [R1+0x3f0] ;  /* 0x0003f00001c27983 */ /* 0x000ea20000300a00 */
[----:B------:R-:W-:-:S03]  /*10750*/  IMAD.WIDE R218, R13, 0x4, R212 ;  /* 0x000000040dda7825 */ /* 0x000fc600078e02d4 */
[----:B------:R-:W-:Y:S04]  /*10760*/  LDGSTS.E [R246+-0x6bff8], desc[UR18][R208.64], P2 ;  /* 0x94008000d0f67fae */ /* 0x000fe80009121852 */
[----:B------:R-:W-:Y:S01]  /*10770*/  STL.64 [R1+0xd58], R218 ;  /* 0x000d58da01007387 */ /* 0x000fe20000100a00 */
[----:B------:R-:W-:-:S13]  /*10780*/  ISETP.NE.U32.AND P2, PT, R170, RZ, PT ;  /* 0x000000ffaa00720c */ /* 0x000fda0003f45070 */
[----:B------:R-:W-:Y:S01]  /*10790*/  LDGSTS.E [R246+-0x6a000], desc[UR18][R206.64], P2 ;  /* 0x96000000cef67fae */ /* 0x000fe20009121852 */
[----:B------:R-:W-:-:S13]  /*107a0*/  ISETP.NE.U32.AND P2, PT, R214, RZ, PT ;  /* 0x000000ffd600720c */ /* 0x000fda0003f45070 */
[----:B------:R-:W-:Y:S01]  /*107b0*/  LDGSTS.E [R246+-0x69ff8], desc[UR18][R218.64], P2 ;  /* 0x96008000daf67fae */ /* 0x000fe20009121852 */
[----:B---3--:R-:W-:-:S04]  /*107c0*/  IMAD.WIDE R212, R13, 0x4, R198 ;  /* 0x000000040dd47825 */ /* 0x008fc800078e02c6 */
[----:B----4-:R-:W-:Y:S01]  /*107d0*/  IMAD.WIDE R210, R13, 0x4, R10 ;  /* 0x000000040dd27825 */ /* 0x010fe200078e020a */
[----:B------:R-:W-:Y:S04]  /*107e0*/  STL.64 [R1+0xd60], R212 ;  /* 0x000d60d401007387 */ /* 0x000fe80000100a00 */
[----:B------:R-:W3:Y:S01]  /*107f0*/  LDL.LU.64 R10, [R1+0x3e0] ;  /* 0x0003e000010a7983 */ /* 0x000ee20000300a00 */
[----:B------:R-:W-:-:S03]  /*10800*/  ISETP.NE.U32.AND P2, PT, R215, RZ, PT ;  /* 0x000000ffd700720c */ /* 0x000fc60003f45070 */
[----:B------:R-:W-:Y:S01]  /*10810*/  STL.64 [R1+0xd68], R210 ;  /* 0x000d68d201007387 */ /* 0x000fe20000100a00 */
[----:B--2---:R-:W-:-:S09]  /*10820*/  IMAD.WIDE R214, R13, 0x4, R196 ;  /* 0x000000040dd67825 */ /* 0x004fd200078e02c4 */
[----:B------:R-:W-:Y:S01]  /*10830*/  LDGSTS.E [R245+-0x70000], desc[UR18][R212.64], P2 ;  /* 0x90000000d4f57fae */ /* 0x000fe20009121852 */
[----:B------:R-:W-:-:S03]  /*10840*/  ISETP.NE.U32.AND P2, PT, R216, RZ, PT ;  /* 0x000000ffd800720c */ /* 0x000fc60003f45070 */
[----:B------:R-:W2:Y:S04]  /*10850*/  LDL.LU.64 R196, [R1+0x3d8] ;  /* 0x0003d80001c47983 */ /* 0x000ea80000300a00 */
[----:B------:R-:W-:Y:S04]  /*10860*/  STL.64 [R1+0xd70], R214 ;  /* 0x000d70d601007387 */ /* 0x000fe80000100a00 */
[----:B------:R-:W1:Y:S04]  /*10870*/  LDL.LU.64 R202, [R1+0x28] ;  /* 0x0000280001ca7983 */ /* 0x000e680000300a00 */
[----:B------:R-:W-:Y:S01]  /*10880*/  LDGSTS.E [R245+-0x6fff8], desc[UR18][R210.64], P2 ;  /* 0x90008000d2f57fae */ /* 0x000fe20009121852 */
[----:B------:R-:W-:Y:S01]  /*10890*/  ISETP.NE.U32.AND P2, PT, R217, RZ, PT ;  /* 0x000000ffd900720c */ /* 0x000fe20003f45070 */
[----:B------:R-:W-:Y:S01]  /*108a0*/  IMAD.WIDE R216, R13, 0x4, R8 ;  /* 0x000000040dd87825 */ /* 0x000fe200078e0208 */
[----:B------:R-:W-:-:S04]  /*108b0*/  SEL R170, R223, RZ, P0 ;  /* 0x000000ffdfaa7207 */ /* 0x000fc80000000000 */
[----:B------:R-:W-:Y:S07]  /*108c0*/  STL.64 [R1+0xd78], R216 ;  /* 0x000d78d801007387 */ /* 0x000fee0000100a00 */
[----:B------:R-:W-:Y:S01]  /*108d0*/  LDGSTS.E [R245+-0x6e000], desc[UR18][R214.64], P2 ;  /* 0x92000000d6f57fae */ /* 0x000fe20009121852 */
[----:B------:R-:W-:Y:S01]  /*108e0*/  ISETP.NE.U32.AND P2, PT, R222, RZ, PT ;  /* 0x000000ffde00720c */ /* 0x000fe20003f45070 */
[----:B------:R-:W-:Y:S02]  /*108f0*/  IMAD.WIDE R222, R13, 0x4, R194 ;  /* 0x000000040dde7825 */ /* 0x000fe400078e02c2 */
[----:B------:R-:W4:Y:S01]  /*10900*/  LDL.LU.64 R194, [R1+0x428] ;  /* 0x0004280001c27983 */ /* 0x000f220000300a00 */
[----:B------:R-:W-:-:S02]  /*10910*/  SEL R0, RZ, 0x4, P6 ;  /* 0x00000004ff007807 */ /* 0x000fc40003000000 */
[----:B------:R-:W-:Y:S01]  /*10920*/  ISETP.GE.AND P6, PT, R252, UR4, PT ;  /* 0x00000004fc007c0c */ /* 0x000fe2000bfc6270 */
[----:B------:R-:W-:Y:S04]  /*10930*/  STL.64 [R1+0xd80], R222 ;  /* 0x000d80de01007387 */ /* 0x000fe80000100a00 */
[----:B------:R-:W4:Y:S01]  /*10940*/  LDL.LU.64 R200, [R1+0x3d0] ;  /* 0x0003d00001c87983 */ /* 0x000f220000300a00 */
[----:B------:R-:W-:Y:S02]  /*10950*/  SEL R252, RZ, 0x4, P6 ;  /* 0x00000004fffc7807 */ /* 0x000fe40003000000 */
[----:B------:R-:W-:Y:S01]  /*10960*/  ISETP.GE.AND P6, PT, R251, UR4, PT ;  /* 0x00000004fb007c0c */ /* 0x000fe2000bfc6270 */
[----:B------:R-:W-:Y:S03]  /*10970*/  LDGSTS.E [R245+-0x6dff8], desc[UR18][R216.64], P2 ;  /* 0x92008000d8f57fae */ /* 0x000fe60009121852 */
[----:B------:R-:W-:-:S02]  /*10980*/  SEL R251, RZ, 0x4, P6 ;  /* 0x00000004fffb7807 */ /* 0x000fc40003000000 */
[----:B------:R-:W-:Y:S02]  /*10990*/  ISETP.GE.AND P6, PT, R250, UR4, PT ;  /* 0x00000004fa007c0c */ /* 0x000fe4000bfc6270 */
[----:B------:R-:W-:Y:S02]  /*109a0*/  LOP3.LUT R9, R3, 0x2c, RZ, 0xfc, !PT ;  /* 0x0000002c03097812 */ /* 0x000fe400078efcff */
[----:B------:R-:W-:Y:S02]  /*109b0*/  SEL R250, RZ, 0x4, P6 ;  /* 0x00000004fffa7807 */ /* 0x000fe40003000000 */
[----:B------:R-:W-:-:S04]  /*109c0*/  ISETP.GE.AND P6, PT, R247, UR4, PT ;  /* 0x00000004f7007c0c */ /* 0x000fc8000bfc6270 */
[----:B------:R-:W-:Y:S02]  /*109d0*/  SEL R247, RZ, 0x4, P6 ;  /* 0x00000004fff77807 */ /* 0x000fe40003000000 */
[----:B------:R-:W-:Y:S02]  /*109e0*/  ISETP.GE.AND P6, PT, R9, UR4, PT ;  /* 0x0000000409007c0c */ /* 0x000fe4000bfc6270 */
[----:B------:R-:W-:Y:S02]  /*109f0*/  ISETP.NE.U32.AND P2, PT, R170, RZ, PT ;  /* 0x000000ffaa00720c */ /* 0x000fe40003f45070 */
[----:B------:R-:W-:Y:S02]  /*10a00*/  SEL R157, RZ, 0x4, P6 ;  /* 0x00000004ff9d7807 */ /* 0x000fe40003000000 */
[----:B------:R-:W-:Y:S02]  /*10a10*/  SEL R170, R226, RZ, P0 ;  /* 0x000000ffe2aa7207 */ /* 0x000fe40000000000 */
[----:B------:R-:W-:-:S07]  /*10a20*/  ISETP.GE.AND P6, PT, R227, UR4, PT ;  /* 0x00000004e3007c0c */ /* 0x000fce000bfc6270 */
[----:B------:R-:W-:Y:S01]  /*10a30*/  LDGSTS.E [R245+-0x6c000], desc[UR18][R222.64], P2 ;  /* 0x94000000def57fae */ /* 0x000fe20009121852 */
[----:B---3--:R-:W-:-:S03]  /*10a40*/  IMAD.WIDE R226, R13, 0x4, R10 ;  /* 0x000000040de27825 */ /* 0x008fc600078e020a */
[----:B------:R-:W3:Y:S01]  /*10a50*/  LDL.LU.64 R10, [R1+0x3c8] ;  /* 0x0003c800010a7983 */ /* 0x000ee20000300a00 */
[----:B------:R-:W-:Y:S02]  /*10a60*/  ISETP.NE.U32.AND P2, PT, R170, RZ, PT ;  /* 0x000000ffaa00720c */ /* 0x000fe40003f45070 */
[----:B------:R-:W-:Y:S02]  /*10a70*/  SEL R170, R238, RZ, P0 ;  /* 0x000000ffeeaa7207 */ /* 0x000fe40000000000 */
[----:B------:R-:W-:-:S09]  /*10a80*/  SEL R9, RZ, 0x4, P6 ;  /* 0x00000004ff097807 */ /* 0x000fd20003000000 */
[----:B------:R-:W-:Y:S01]  /*10a90*/  LDGSTS.E [R245+-0x6bff8], desc[UR18][R226.64], P2 ;  /* 0x94008000e2f57fae */ /* 0x000fe20009121852 */
[----:B------:R-:W-:Y:S02]  /*10aa0*/  ISETP.NE.U32.AND P2, PT, R170, RZ, PT ;  /* 0x000000ffaa00720c */ /* 0x000fe40003f45070 */
[----:B------:R-:W-:Y:S01]  /*10ab0*/  ISETP.GE.AND P6, PT, R239, UR4, PT ;  /* 0x00000004ef007c0c */ /* 0x000fe2000bfc6270 */
[----:B--2---:R-:W-:Y:S01]  /*10ac0*/  IMAD.WIDE R238, R13, 0x4, R196 ;  /* 0x000000040dee7825 */ /* 0x004fe200078e02c4 */
[----:B------:R-:W-:Y:S01]  /*10ad0*/  SEL R170, R5, RZ, P0 ;  /* 0x000000ff05aa7207 */ /* 0x000fe20000000000 */
[----:B------:R-:W-:Y:S04]  /*10ae0*/  STL.64 [R1+0xd88], R226 ;  /* 0x000d88e201007387 */ /* 0x000fe80000100a00 */
[----:B------:R-:W2:Y:S04]  /*10af0*/  LDL.LU.64 R196, [R1+0x3c0] ;  /* 0x0003c00001c47983 */ /* 0x000ea80000300a00 */
[----:B------:R-:W-:Y:S01]  /*10b00*/  LDGSTS.E [R245+-0x6a000], desc[UR18][R238.64], P2 ;  /* 0x96000000eef57fae */ /* 0x000fe20009121852 */
[----:B------:R-:W-:Y:S01]  /*10b10*/  ISETP.NE.U32.AND P2, PT, R170, RZ, PT ;  /* 0x000000ffaa00720c */ /* 0x000fe20003f45070 */
[C---:B-1----:R-:W-:Y:S01]  /*10b20*/  IMAD.WIDE R202, R13.reuse, 0x4, R202 ;  /* 0x000000040dca7825 */ /* 0x042fe200078e02ca */
[----:B------:R-:W-:Y:S01]  /*10b30*/  SEL R170, R4, RZ, P0 ;  /* 0x000000ff04aa7207 */ /* 0x000fe20000000000 */
[----:B------:R-:W-:Y:S04]  /*10b40*/  STL.64 [R1+0xd90], R238 ;  /* 0x000d90ee01007387 */ /* 0x000fe80000100a00 */
[----:B------:R1:W-:Y:S06]  /*10b50*/  STL.64 [R1+0x28], R202 ;  /* 0x000028ca01007387 */ /* 0x0003ec0000100a00 */
[----:B------:R2:W-:Y:S01]  /*10b60*/  LDGSTS.E [R245+-0x69ff8], desc[UR18][R202.64], P2 ;  /* 0x96008000caf57fae */ /* 0x0005e20009121852 */
[----:B------:R-:W-:Y:S01]  /*10b70*/  ISETP.NE.U32.AND P2, PT, R170, RZ, PT ;  /* 0x000000ffaa00720c */ /* 0x000fe20003f45070 */
[----:B----4-:R-:W-:-:S02]  /*10b80*/  IMAD.WIDE R194, R13, 0x4, R194 ;  /* 0x000000040dc27825 */ /* 0x010fc400078e02c2 */
[----:B-1----:R-:W4:Y:S01]  /*10b90*/  LDL.LU.64 R202, [R1+0xb8] ;  /* 0x0000b80001ca7983 */ /* 0x002f220000300a00 */
[----:B------:R-:W-:-:S03]  /*10ba0*/  SEL R170, R156, RZ, P0 ;  /* 0x000000ff9caa7207 */ /* 0x000fc60000000000 */
[----:B------:R1:W-:Y:S06]  /*10bb0*/  STL.64 [R1+0x3d8], R194 ;  /* 0x0003d8c201007387 */ /* 0x0003ec0000100a00 */
[----:B------:R4:W-:Y:S01]  /*10bc0*/  LDGSTS.E [R244+-0x70000], desc[UR18][R194.64], P2 ;  /* 0x90000000c2f47fae */ /* 0x0009e20009121852 */
[----:B------:R-:W-:Y:S01]  /*10bd0*/  ISETP.NE.U32.AND P2, PT, R170, RZ, PT ;  /* 0x000000ffaa00720c */ /* 0x000fe20003f45070 */
[----:B------:R-:W-:Y:S02]  /*10be0*/  IMAD.WIDE R200, R13, 0x4, R200 ;  /* 0x000000040dc87825 */ /* 0x000fe400078e02c8 */
[----:B-1----:R-:W4:Y:S01]  /*10bf0*/  LDL.LU.64 R194, [R1+0x3b0] ;  /* 0x0003b00001c27983 */ /* 0x002f220000300a00 */
[----:B------:R-:W-:-:S03]  /*10c00*/  LOP3.LUT R7, R3, 0x4e, RZ, 0xfc, !PT ;  /* 0x0000004e03077812 */ /* 0x000fc600078efcff */
[----:B------:R1:W-:Y:S06]  /*10c10*/  STL.64 [R1+0x3d0], R200 ;  /* 0x0003d0c801007387 */ /* 0x0003ec0000100a00 */
[----:B------:R4:W-:Y:S01]  /*10c20*/  LDGSTS.E [R244+-0x6fff8], desc[UR18][R200.64], P2 ;  /* 0x90008000c8f47fae */ /* 0x0009e20009121852 */
[----:B------:R-:W-:Y:S02]  /*10c30*/  SEL R8, RZ, 0x4, P6 ;  /* 0x00000004ff087807 */ /* 0x000fe40003000000 */
[----:B------:R-:W-:Y:S02]  /*10c40*/  ISETP.GE.AND P6, PT, R7, UR4, PT ;  /* 0x0000000407007c0c */ /* 0x000fe4000bfc6270 */
[----:B------:R-:W-:Y:S01]  /*10c50*/  LOP3.LUT R7, R3, 0x10, RZ, 0xfc, !PT ;  /* 0x0000001003077812 */ /* 0x000fe200078efcff */
[----:B-1----:R-:W4:Y:S01]  /*10c60*/  LDL.LU.64 R200, [R1+0x3a8] ;  /* 0x0003a80001c87983 */ /* 0x002f220000300a00 */
[----:B------:R-:W-:-:S02]  /*10c70*/  SEL R5, RZ, 0x4, P6 ;  /* 0x00000004ff057807 */ /* 0x000fc40003000000 */
[----:B------:R-:W-:Y:S02]  /*10c80*/  SEL R170, R6, RZ, P0 ;  /* 0x000000ff06aa7207 */ /* 0x000fe40000000000 */
[----:B------:R-:W-:Y:S02]  /*10c90*/  ISETP.GE.AND P6, PT, R7, UR4, PT ;  /* 0x0000000407007c0c */ /* 0x000fe4000bfc6270 */
[----:B------:R-:W-:Y:S02]  /*10ca0*/  LOP3.LUT R7, R3, 0x12, RZ, 0xfc, !PT ;  /* 0x0000001203077812 */ /* 0x000fe400078efcff */
[----:B------:R-:W-:Y:S02]  /*10cb0*/  ISETP.NE.U32.AND P2, PT, R170, RZ, PT ;  /* 0x000000ffaa00720c */ /* 0x000fe40003f45070 */
[----:B------:R-:W-:Y:S02]  /*10cc0*/  SEL R4, RZ, 0x4, P6 ;  /* 0x00000004ff047807 */ /* 0x000fe40003000000 */
[----:B------:R-:W-:-:S02]  /*10cd0*/  ISETP.GE.AND P6, PT, R7, UR4, PT ;  /* 0x0000000407007c0c */ /* 0x000fc4000bfc6270 */
[----:B------:R-:W-:Y:S02]  /*10ce0*/  LOP3.LUT R7, R3, 0x30, RZ, 0xfc, !PT ;  /* 0x0000003003077812 */ /* 0x000fe400078efcff */
[----:B------:R-:W-:Y:S02]  /*10cf0*/  SEL R156, RZ, 0x4, P6 ;  /* 0x00000004ff9c7807 */ /* 0x000fe40003000000 */
[----:B------:R-:W-:Y:S01]  /*10d00*/  ISETP.GE.AND P6, PT, R7, UR4, PT ;  /* 0x0000000407007c0c */ /* 0x000fe2000bfc6270 */
[----:B---3--:R-:W-:-:S05]  /*10d10*/  IMAD.WIDE R6, R13, 0x4, R10 ;  /* 0x000000040d067825 */ /* 0x008fca00078e020a */
[----:B------:R1:W-:Y:S04]  /*10d20*/  STL.64 [R1+0x3c8], R6 ;  /* 0x0003c80601007387 */ /* 0x0003e80000100a00 */
[----:B------:R3:W-:Y:S04]  /*10d30*/  LDGSTS.E [R244+-0x6e000], desc[UR18][R6.64], P2 ;  /* 0x9200000006f47fae */ /* 0x0007e80009121852 */
[----:B-1----:R-:W3:Y:S01]  /*10d40*/  LDL.LU.64 R6, [R1+0x3a0] ;  /* 0x0003a00001067983 */ /* 0x002ee20000300a00 */
[----:B------:R-:W-:-:S04]  /*10d50*/  SEL R170, R0, RZ, P0 ;  /* 0x000000ff00aa7207 */ /* 0x000fc80000000000 */
[----:B------:R-:W-:Y:S02]  /*10d60*/  ISETP.NE.U32.AND P2, PT, R170, RZ, PT ;  /* 0x000000ffaa00720c */ /* 0x000fe40003f45070 */
[----:B------:R-:W-:Y:S01]  /*10d70*/  LOP3.LUT R11, R3, 0x32, RZ, 0xfc, !PT ;  /* 0x00000032030b7812 */ /* 0x000fe200078efcff */
[----:B--2---:R-:W-:Y:S01]  /*10d80*/  IMAD.WIDE R204, R13, 0x4, R196 ;  /* 0x000000040dcc7825 */ /* 0x004fe200078e02c4 */
[----:B------:R-:W-:Y:S02]  /*10d90*/  SEL R10, RZ, 0x4, P6 ;  /* 0x00000004ff0a7807 */ /* 0x000fe40003000000 */
[----:B------:R-:W-:Y:S02]  /*10da0*/  ISETP.GE.AND P6, PT, R11, UR4, PT ;  /* 0x000000040b007c0c */ /* 0x000fe4000bfc6270 */
[----:B------:R-:W-:Y:S02]  /*10db0*/  LOP3.LUT R197, R3, 0x50, RZ, 0xfc, !PT ;  /* 0x0000005003c57812 */ /* 0x000fe400078efcff */
[----:B------:R-:W-:Y:S01]  /*10dc0*/  SEL R170, R252, RZ, P0 ;  /* 0x000000fffcaa7207 */ /* 0x000fe20000000000 */
[----:B------:R1:W-:Y:S01]  /*10dd0*/  STL.64 [R1+0x3c0], R204 ;  /* 0x0003c0cc01007387 */ /* 0x0003e20000100a00 */
[----:B------:R-:W-:-:S02]  /*10de0*/  SEL R0, RZ, 0x4, P6 ;  /* 0x00000004ff007807 */ /* 0x000fc40003000000 */
[----:B------:R-:W-:Y:S01]  /*10df0*/  ISETP.GE.AND P6, PT, R197, UR4, PT ;  /* 0x00000004c5007c0c */ /* 0x000fe2000bfc6270 */
[----:B------:R2:W-:Y:S01]  /*10e00*/  LDGSTS.E [R244+-0x6dff8], desc[UR18][R204.64], P2 ;  /* 0x92008000ccf47fae */ /* 0x0005e20009121852 */
[----:B------:R-:W-:-:S03]  /*10e10*/  ISETP.NE.U32.AND P2, PT, R170, RZ, PT ;  /* 0x000000ffaa00720c */ /* 0x000fc60003f45070 */
[----:B------:R-:W2:Y:S01]  /*10e20*/  LDL.LU.64 R196, [R1+0x3b8] ;  /* 0x0003b80001c47983 */ /* 0x000ea20000300a00 */
[----:B------:R-:W-:Y:S01]  /*10e30*/  SEL R170, R251, RZ, P0 ;  /* 0x000000fffbaa7207 */ /* 0x000fe20000000000 */
[----:B----4-:R-:W-:-:S05]  /*10e40*/  IMAD.WIDE R202, R13, 0x4, R202 ;  /* 0x000000040dca7825 */ /* 0x010fca00078e02ca */
[----:B------:R-:W-:Y:S04]  /*10e50*/  STL.64 [R1+0xb8], R202 ;  /* 0x0000b8ca01007387 */ /* 0x000fe80000100a00 */
[----:B------:R-:W-:Y:S01]  /*10e60*/  LDGSTS.E [R244+-0x6c000], desc[UR18][R202.64], P2 ;  /* 0x94000000caf47fae */ /* 0x000fe20009121852 */
[----:B------:R-:W-:-:S03]  /*10e70*/  ISETP.NE.U32.AND P2, PT, R170, RZ, PT ;  /* 0x000000ffaa00720c */ /* 0x000fc60003f45070 */
[----:B-1----:R-:W4:Y:S01]  /*10e80*/  LDL.LU.64 R204, [R1+0x398] ;  /* 0x0003980001cc7983 */ /* 0x002f220000300a00 */
[----:B------:R-:W-:-:S05]  /*10e90*/  IMAD.WIDE R194, R13, 0x4, R194 ;  /* 0x000000040dc27825 */ /* 0x000fca00078e02c2 */
[----:B------:R1:W-:Y:S04]  /*10ea0*/  STL.64 [R1+0xc8], R194 ;  /* 0x0000c8c201007387 */ /* 0x0003e80000100a00 */
[----:B------:R-:W-:Y:S01]  /*10eb0*/  LDGSTS.E [R244+-0x6bff8], desc[UR18][R194.64], P2 ;  /* 0x94008000c2f47fae */ /* 0x000fe20009121852 */
[----:B------:R-:W-:-:S03]  /*10ec0*/  SEL R199, RZ, 0x4, P4 ;  /* 0x00000004ffc77807 */ /* 0x000fc60002000000 */
[----:B-1----:R-:W4:Y:S01]  /*10ed0*/  LDL.LU.64 R194, [R1+0x390] ;  /* 0x0003900001c27983 */ /* 0x002f220000300a00 */
[----:B------:R-:W-:Y:S01]  /*10ee0*/  IMAD.WIDE R200, R13, 0x4, R200 ;  /* 0x000000040dc87825 */ /* 0x000fe200078e02c8 */
[----:B------:R-:W-:-:S04]  /*10ef0*/  SEL R170, R199, RZ, P0 ;  /* 0x000000ffc7aa7207 */ /* 0x000fc80000000000 */
[----:B------:R1:W-:Y:S01]  /*10f00*/  STL.64 [R1+0xd8], R200 ;  /* 0x0000d8c801007387 */ /* 0x0003e20000100a00 */
[----:B------:R-:W-:-:S03]  /*10f10*/  ISETP.NE.U32.AND P2, PT, R170, RZ, PT ;  /* 0x000000ffaa00720c */ /* 0x000fc60003f45070 */
[----:B------:R-:W4:Y:S01]  /*10f20*/  LDL.LU.64 R202, [R1+0x388] ;  /* 0x0003880001ca7983 */ /* 0x000f220000300a00 */
[----:B------:R-:W-:-:S04]  /*10f30*/  SEL R198, RZ, 0x4, P5 ;  /* 0x00000004ffc67807 */ /* 0x000fc80002800000 */
[----:B------:R-:W-:-:S05]  /*10f40*/  SEL R170, R198, RZ, P0 ;  /* 0x000000ffc6aa7207 */ /* 0x000fca0000000000 */
[----:B------:R-:W-:Y:S01]  /*10f50*/  LDGSTS.E [R244+-0x6a000], desc[UR18][R200.64], P2 ;  /* 0x96000000c8f47fae */ /* 0x000fe20009121852 */
[----:B------:R-:W-:-:S03]  /*10f60*/  ISETP.NE.U32.AND P2, PT, R170, RZ, PT ;  /* 0x000000ffaa00720c */ /* 0x000fc60003f45070 */
[----:B-1----:R-:W4:Y:S01]  /*10f70*/  LDL.LU.64 R200, [R1+0x380] ;  /* 0x0003800001c87983 */ /* 0x002f220000300a00 */
[----:B---3--:R-:W-:-:S05]  /*10f80*/  IMAD.WIDE R6, R13, 0x4, R6 ;  /* 0x000000040d067825 */ /* 0x008fca00078e0206 */
[----:B------:R1:W-:Y:S04]  /*10f90*/  STL.64 [R1+0xe8], R6 ;  /* 0x0000e80601007387 */ /* 0x0003e80000100a00 */
[----:B------:R-:W-:Y:S04]  /*10fa0*/  LDGSTS.E [R244+-0x69ff8], desc[UR18][R6.64], P2 ;  /* 0x9600800006f47fae */ /* 0x000fe80009121852 */
[----:B------:R-:W-:Y:S04]  /*10fb0*/  STL.64 [R1+0xd98], R244 ;  /* 0x000d98f401007387 */ /* 0x000fe80000100a00 */
[----:B-1----:R-:W3:Y:S01]  /*10fc0*/  LDL.LU.64 R6, [R1+0x378] ;  /* 0x0003780001067983 */ /* 0x002ee20000300a00 */
[----:B------:R-:W-:-:S04]  /*10fd0*/  SEL R170, R250, RZ, P0 ;  /* 0x000000fffaaa7207 */ /* 0x000fc80000000000 */
[----:B------:R-:W-:Y:S01]  /*10fe0*/  ISETP.NE.U32.AND P2, PT, R170, RZ, PT ;  /* 0x000000ffaa00720c */ /* 0x000fe20003f45070 */
[----:B--2---:R-:W-:Y:S01]  /*10ff0*/  IMAD.WIDE R208, R13, 0x4, R196 ;  /* 0x000000040dd07825 */ /* 0x004fe200078e02c4 */
[----:B------:R-:W-:-:S11]  /*11000*/  SEL R170, R247, RZ, P0 ;  /* 0x000000fff7aa7207 */ /* 0x000fd60000000000 */
[----:B------:R-:W-:Y:S01]  /*11010*/  LDGSTS.E [R243+-0x70000], desc[UR18][R208.64], P2 ;  /* 0x90000000d0f37fae */ /* 0x000fe20009121852 */
[----:B------:R-:W-:Y:S02]  /*11020*/  ISETP.NE.U32.AND P2, PT, R170, RZ, PT ;  /* 0x000000ffaa00720c */ /* 0x000fe40003f45070 */
[----:B------:R-:W-:Y:S01]  /*11030*/  SEL R170, R157, RZ, P0 ;  /* 0x000000ff9daa7207 */ /* 0x000fe20000000000 */
[----:B----4-:R-:W-:-:S10]  /*11040*/  IMAD.WIDE R204, R13, 0x4, R204 ;  /* 0x000000040dcc7825 */ /* 0x010fd400078e02cc */
[----:B------:R1:W-:Y:S01]  /*11050*/  LDGSTS.E [R243+-0x6fff8], desc[UR18][R204.64], P2 ;  /* 0x90008000ccf37fae */ /* 0x0003e20009121852 */
[----:B------:R-:W-:Y:S02]  /*11060*/  ISETP.NE.U32.AND P2, PT, R170, RZ, PT ;  /* 0x000000ffaa00720c */ /* 0x000fe40003f45070 */
[----:B------:R-:W-:Y:S01]  /*11070*/  LOP3.LUT R11, R3, 0x52, RZ, 0xfc, !PT ;  /* 0x00000052030b7812 */ /* 0x000fe200078efcff */
[----:B------:R-:W-:Y:S01]  /*11080*/  STL.64 [R1+0x3b0], R208 ;  /* 0x0003b0d001007387 */ /* 0x000fe20000100a00 */
[----:B------:R-:W-:-:S03]  /*11090*/  SEL R210, RZ, 0x4, P6 ;  /* 0x00000004ffd27807 */ /* 0x000fc60003000000 */
[----:B------:R1:W-:Y:S01]  /*110a0*/  STL.64 [R1+0x3a8], R204 ;  /* 0x0003a8cc01007387 */ /* 0x0003e20000100a00 */
[----:B------:R-:W-:Y:S02]  /*110b0*/  ISETP.GE.AND P6, PT, R11, UR4, PT ;  /* 0x000000040b007c0c */ /* 0x000fe4000bfc6270 */
[----:B------:R-:W-:Y:S02]  /*110c0*/  SEL R170, R9, RZ, P0 ;  /* 0x000000ff09aa7207 */ /* 0x000fe40000000000 */
[----:B------:R-:W-:Y:S02]  /*110d0*/  LOP3.LUT R11, R3, 0x14, RZ, 0xfc, !PT ;  /* 0x00000014030b7812 */ /* 0x000fe400078efcff */
[----:B------:R-:W-:Y:S01]  /*110e0*/  SEL R207, RZ, 0x4, P6 ;  /* 0x00000004ffcf7807 */ /* 0x000fe20003000000 */
[----:B-1----:R-:W-:Y:S01]  /*110f0*/  IMAD.WIDE R204, R13, 0x4, R194 ;  /* 0x000000040dcc7825 */ /* 0x002fe200078e02c2 */
[----:B------:R-:W-:-:S04]  /*11100*/  ISETP.GE.AND P6, PT, R11, UR4, PT ;  /* 0x000000040b007c0c */ /* 0x000fc8000bfc6270 */
[----:B------:R-:W-:Y:S01]  /*11110*/  LDGSTS.E [R243+-0x6e000], desc[UR18][R204.64], P2 ;  /* 0x92000000ccf37fae */ /* 0x000fe20009121852 */
[----:B------:R-:W-:Y:S02]  /*11120*/  ISETP.NE.U32.AND P2, PT, R170, RZ, PT ;  /* 0x000000ffaa00720c */ /* 0x000fe40003f45070 */
[----:B------:R-:W-:Y:S02]  /*11130*/  LOP3.LUT R11, R3, 0x16, RZ, 0xfc, !PT ;  /* 0x00000016030b7812 */ /* 0x000fe400078efcff */
[----:B------:R-:W-:Y:S02]  /*11140*/  SEL R206, RZ, 0x4, P6 ;  /* 0x00000004ffce7807 */ /* 0x000fe40003000000 */
[----:B------:R-:W-:Y:S01]  /*11150*/  ISETP.GE.AND P6, PT, R11, UR4, PT ;  /* 0x000000040b007c0c */ /* 0x000fe2000bfc6270 */
[----:B------:R-:W-:Y:S01]  /*11160*/  IMAD.WIDE R202, R13, 0x4, R202 ;  /* 0x000000040dca7825 */ /* 0x000fe200078e02ca */
[----:B------:R-:W-:Y:S02]  /*11170*/  LOP3.LUT R11, R3, 0x34, RZ, 0xfc, !PT ;  /* 0x00000034030b7812 */ /* 0x000fe400078efcff */
[----:B------:R-:W-:-:S02]  /*11180*/  SEL R198, RZ, 0x4, P6 ;  /* 0x00000004ffc67807 */ /* 0x000fc40003000000 */
[----:B------:R-:W-:Y:S01]  /*11190*/  SEL R170, R8, RZ, P0 ;  /* 0x000000ff08aa7207 */ /* 0x000fe20000000000 */
[----:B------:R1:W-:Y:S01]  /*111a0*/  LDGSTS.E [R243+-0x6dff8], desc[UR18][R202.64], P2 ;  /* 0x92008000caf37fae */ /* 0x0003e20009121852 */
[----:B------:R-:W-:Y:S02]  /*111b0*/  ISETP.GE.AND P6, PT, R11, UR4, PT ;  /* 0x000000040b007c0c */ /* 0x000fe4000bfc6270 */
[----:B------:R-:W-:Y:S02]  /*111c0*/  LOP3.LUT R196, R3, 0x36, RZ, 0xfc, !PT ;  /* 0x0000003603c47812 */ /* 0x000fe400078efcff */
[----:B------:R-:W-:Y:S02]  /*111d0*/  ISETP.NE.U32.AND P2, PT, R170, RZ, PT ;  /* 0x000000ffaa00720c */ /* 0x000fe40003f45070 */
[----:B------:R-:W-:Y:S02]  /*111e0*/  SEL R197, RZ, 0x4, P6 ;  /* 0x00000004ffc57807 */ /* 0x000fe40003000000 */
[----:B------:R-:W-:-:S02]  /*111f0*/  ISETP.GE.AND P6, PT, R196, UR4, PT ;  /* 0x00000004c4007c0c */ /* 0x000fc4000bfc6270 */
[----:B------:R-:W-:Y:S02]  /*11200*/  LOP3.LUT R11, R3, 0x54, RZ, 0xfc, !PT ;  /* 0x00000054030b7812 */ /* 0x000fe400078efcff */
[----:B------:R-:W-:Y:S01]  /*11210*/  SEL R196, RZ, 0x4, P6 ;  /* 0x00000004ffc47807 */ /* 0x000fe20003000000 */
[----:B------:R-:W-:Y:S01]  /*11220*/  IMAD.WIDE R200, R13, 0x4, R200 ;  /* 0x000000040dc87825 */ /* 0x000fe200078e02c8 */
[----:B------:R-:W-:Y:S02]  /*11230*/  ISETP.GE.AND P6, PT, R11, UR4, PT ;  /* 0x000000040b007c0c */ /* 0x000fe4000bfc6270 */
[----:B------:R-:W-:Y:S02]  /*11240*/  LOP3.LUT R194, R3, 0x56, RZ, 0xfc, !PT ;  /* 0x0000005603c27812 */ /* 0x000fe400078efcff */
[----:B------:R-:W-:Y:S01]  /*11250*/  SEL R170, R5, RZ, P0 ;  /* 0x000000ff05aa7207 */ /* 0x000fe20000000000 */
[----:B------:R2:W-:Y:S01]  /*11260*/  LDGSTS.E [R243+-0x6c000], desc[UR18][R200.64], P2 ;  /* 0x94000000c8f37fae */ /* 0x0005e20009121852 */
[----:B------:R-:W-:-:S02]  /*11270*/  SEL R195, RZ, 0x4, P6 ;  /* 0x00000004ffc37807 */ /* 0x000fc40003000000 */
[----:B------:R-:W-:Y:S02]  /*11280*/  ISETP.GE.AND P6, PT, R194, UR4, PT ;  /* 0x00000004c2007c0c */ /* 0x000fe4000bfc6270 */
[C---:B------:R-:W-:Y:S02]  /*11290*/  LOP3.LUT R194, R3.reuse, 0x18, RZ, 0xfc, !PT ;  /* 0x0000001803c27812 */ /* 0x040fe400078efcff */
[----:B------:R-:W-:Y:S02]  /*112a0*/  ISETP.NE.U32.AND P2, PT, R170, RZ, PT ;  /* 0x000000ffaa00720c */ /* 0x000fe40003f45070 */
[----:B------:R-:W-:Y:S02]  /*112b0*/  SEL R9, RZ, 0x4, P6 ;  /* 0x00000004ff097807 */ /* 0x000fe40003000000 */
[----:B------:R-:W-:Y:S02]  /*112c0*/  ISETP.GE.AND P6, PT, R194, UR4, PT ;  /* 0x00000004c2007c0c */ /* 0x000fe4000bfc6270 */
[----:B------:R-:W-:-:S02]  /*112d0*/  LOP3.LUT R194, R3, 0x1a, RZ, 0xfc, !PT ;  /* 0x0000001a03c27812 */ /* 0x000fc400078efcff */
[----:B------:R-:W-:Y:S02]  /*112e0*/  SEL R8, RZ, 0x4, P6 ;  /* 0x00000004ff087807 */ /* 0x000fe40003000000 */
[----:B------:R-:W-:Y:S01]  /*112f0*/  ISETP.GE.AND P6, PT, R194, UR4, PT ;  /* 0x00000004c2007c0c */ /* 0x000fe2000bfc6270 */
[----:B------:R-:W-:Y:S01]  /*11300*/  STL.64 [R1+0x390], R204 ;  /* 0x000390cc01007387 */ /* 0x000fe20000100a00 */
[C---:B------:R-:W-:Y:S02]  /*11310*/  LOP3.LUT R194, R3.reuse, 0x38, RZ, 0xfc, !PT ;  /* 0x0000003803c27812 */ /* 0x040fe400078efcff */
[----:B------:R-:W-:Y:S01]  /*11320*/  LOP3.LUT R11, R3, 0x3a, RZ, 0xfc, !PT ;  /* 0x0000003a030b7812 */ /* 0x000fe200078efcff */
[----:B------:R1:W-:Y:S01]  /*11330*/  STL.64 [R1+0x388], R202 ;  /* 0x000388ca01007387 */ /* 0x0003e20000100a00 */
[----:B------:R-:W-:-:S03]  /*11340*/  ISETP.GE.AND P3, PT, R194, UR4, PT ;  /* 0x00000004c2007c0c */ /* 0x000fc6000bf66270 */
[----:B------:R2:W-:Y:S01]  /*11350*/  STL.64 [R1+0x380], R200 ;  /* 0x000380c801007387 */ /* 0x0005e20000100a00 */
[----:B------:R-:W-:Y:S02]  /*11360*/  SEL R194, RZ, 0x4, P6 ;  /* 0x00000004ffc27807 */ /* 0x000fe40003000000 */
[----:B------:R-:W-:Y:S02]  /*11370*/  ISETP.GE.AND P6, PT, R11, UR4, PT ;  /* 0x000000040b007c0c */ /* 0x000fe4000bfc6270 */
[C---:B------:R-:W-:Y:S02]  /*11380*/  LOP3.LUT R5, R3.reuse, 0x58, RZ, 0xfc, !PT ;  /* 0x0000005803057812 */ /* 0x040fe400078efcff */
[----:B------:R-:W-:Y:S02]  /*11390*/  SEL R11, RZ, 0x4, P3 ;  /* 0x00000004ff0b7807 */ /* 0x000fe40001800000 */
[----:B------:R-:W-:Y:S02]  /*113a0*/  LOP3.LUT R157, R3, 0x1e, RZ, 0xfc, !PT ;  /* 0x0000001e039d7812 */ /* 0x000fe400078efcff */
[----:B------:R-:W-:-:S02]  /*113b0*/  SEL R170, R4, RZ, P0 ;  /* 0x000000ff04aa7207 */ /* 0x000fc40000000000 */
[----:B-1----:R-:W-:Y:S02]  /*113c0*/  SEL R202, RZ, 0x4, P6 ;  /* 0x00000004ffca7807 */ /* 0x002fe40003000000 */
[----:B------:R-:W-:Y:S02]  /*113d0*/  ISETP.GE.AND P4, PT, R5, UR4, PT ;  /* 0x0000000405007c0c */ /* 0x000fe4000bf86270 */
[C---:B------:R-:W-:Y:S02]  /*113e0*/  LOP3.LUT R199, R3.reuse, 0x70, RZ, 0xfc, !PT ;  /* 0x0000007003c77812 */ /* 0x040fe400078efcff */
[C---:B--2---:R-:W-:Y:S02]  /*113f0*/  LOP3.LUT R200, R3.reuse, 0x78, RZ, 0xfc, !PT ;  /* 0x0000007803c87812 */ /* 0x044fe400078efcff */
[----:B------:R-:W-:Y:S02]  /*11400*/  LOP3.LUT R201, R3, 0x7a, RZ, 0xfc, !PT ;  /* 0x0000007a03c97812 */ /* 0x000fe400078efcff */
[----:B------:R-:W-:-:S02]  /*11410*/  SEL R244, R198, RZ, P0 ;  /* 0x000000ffc6f47207 */ /* 0x000fc40000000000 */
[----:B------:R-:W-:Y:S02]  /*11420*/  SEL R217, R197, RZ, P0 ;  /* 0x000000ffc5d97207 */ /* 0x000fe40000000000 */
[----:B------:R-:W-:Y:S02]  /*11430*/  SEL R213, R196, RZ, P0 ;  /* 0x000000ffc4d57207 */ /* 0x000fe40000000000 */
[----:B------:R-:W-:Y:S02]  /*11440*/  SEL R198, R195, RZ, P0 ;  /* 0x000000ffc3c67207 */ /* 0x000fe40000000000 */
[----:B------:R-:W-:Y:S02]  /*11450*/  SEL R212, R194, RZ, P0 ;  /* 0x000000ffc2d47207 */ /* 0x000fe40000000000 */
[----:B------:R-:W-:Y:S01]  /*11460*/  LOP3.LUT R219, R3, 0x7e, RZ, 0xfc, !PT ;  /* 0x0000007e03db7812 */ /* 0x000fe200078efcff */
[----:B---3--:R-:W-:-:S05]  /*11470*/  IMAD.WIDE R6, R13, 0x4, R6 ;  /* 0x000000040d067825 */ /* 0x008fca00078e0206 */
[----:B------:R1:W-:Y:S04]  /*11480*/  STL.64 [R1+0x378], R6 ;  /* 0x0003780601007387 */ /* 0x0003e80000100a00 */
[----:B------:R1:W-:Y:S01]  /*11490*/  LDGSTS.E [R243+-0x6bff8], desc[UR18][R6.64], P2 ;  /* 0x9400800006f37fae */ /* 0x0003e20009121852 */
[----:B------:R-:W-:-:S03]  /*114a0*/  ISETP.NE.U32.AND P2, PT, R170, RZ, PT ;  /* 0x000000ffaa00720c */ /* 0x000fc60003f45070 */
[----:B------:R-:W2:Y:S01]  /*114b0*/  LDL.LU.64 R208, [R1+0x370] ;  /* 0x0003700001d07983 */ /* 0x000ea20000300a00 */
[----:B-1----:R-:W-:-:S03]  /*114c0*/  LOP3.LUT R6, R3, 0x5a, RZ, 0xfc, !PT ;  /* 0x0000005a03067812 */ /* 0x002fc600078efcff */
[----:B------:R-:W3:Y:S01]  /*114d0*/  LDL.LU.64 R196, [R1+0x368] ;  /* 0x0003680001c47983 */ /* 0x000ee20000300a00 */
[----:B------:R-:W-:Y:S02]  /*114e0*/  LOP3.LUT R7, R3, 0x1c, RZ, 0xfc, !PT ;  /* 0x0000001c03077812 */ /* 0x000fe400078efcff */
[----:B------:R-:W-:Y:S01]  /*114f0*/  ISETP.GE.AND P3, PT, R6, UR4, PT ;  /* 0x0000000406007c0c */ /* 0x000fe2000bf66270 */
[----:B------:R-:W4:Y:S01]  /*11500*/  LDL.LU.64 R194, [R1+0x360] ;  /* 0x0003600001c27983 */ /* 0x000f220000300a00 */
[----:B------:R-:W-:Y:S02]  /*11510*/  ISETP.GE.AND P6, PT, R7, UR4, PT ;  /* 0x0000000407007c0c */ /* 0x000fe4000bfc6270 */
[----:B------:R-:W-:Y:S01]  /*11520*/  SEL R5, RZ, 0x4, P3 ;  /* 0x00000004ff057807 */ /* 0x000fe20001800000 */
[----:B------:R-:W4:Y:S01]  /*11530*/  LDL.LU.64 R222, [R1+0x358] ;  /* 0x0003580001de7983 */ /* 0x000f220000300a00 */
[----:B------:R-:W-:Y:S02]  /*11540*/  LOP3.LUT R6, R3, 0x3c, RZ, 0xfc, !PT ;  /* 0x0000003c03067812 */ /* 0x000fe400078efcff */
[----:B------:R-:W-:-:S02]  /*11550*/  ISETP.GE.AND P3, PT, R157, UR4, PT ;  /* 0x000000049d007c0c */ /* 0x000fc4000bf66270 */
[----:B------:R-:W-:Y:S02]  /*11560*/  SEL R170, R156, RZ, P0 ;  /* 0x000000ff9caa7207 */ /* 0x000fe40000000000 */
[----:B------:R-:W-:Y:S02]  /*11570*/  SEL R4, RZ, 0x4, P6 ;  /* 0x00000004ff047807 */ /* 0x000fe40003000000 */
[----:B------:R-:W-:Y:S02]  /*11580*/  ISETP.GE.AND P6, PT, R6, UR4, PT ;  /* 0x0000000406007c0c */ /* 0x000fe4000bfc6270 */
[----:B------:R-:W-:Y:S02]  /*11590*/  SEL R6, RZ, 0x4, P3 ;  /* 0x00000004ff067807 */ /* 0x000fe40001800000 */
[----:B------:R-:W-:Y:S02]  /*115a0*/  ISETP.NE.U32.AND P3, PT, R170, RZ, PT ;  /* 0x000000ffaa00720c */ /* 0x000fe40003f65070 */
[----:B------:R-:W-:-:S02]  /*115b0*/  SEL R170, R10, RZ, P0 ;  /* 0x000000ff0aaa7207 */ /* 0x000fc40000000000 */
[----:B------:R-:W1:Y:S01]  /*115c0*/  S2R R10, SR_TID.X ;  /* 0x00000000000a7919 */ /* 0x000e620000002100 */
[----:B------:R-:W-:Y:S02]  /*115d0*/  LOP3.LUT R156, R3, 0x5c, RZ, 0xfc, !PT ;  /* 0x0000005c039c7812 */ /* 0x000fe400078efcff */
[----:B------:R-:W-:Y:S02]  /*115e0*/  SEL R205, RZ, 0x4, P6 ;  /* 0x00000004ffcd7807 */ /* 0x000fe40003000000 */
[----:B------:R-:W-:Y:S02]  /*115f0*/  SEL R7, RZ, 0x4, P4 ;  /* 0x00000004ff077807 */ /* 0x000fe40002000000 */
[----:B------:R-:W-:Y:S02]  /*11600*/  ISETP.GE.AND P6, PT, R156, UR4, PT ;  /* 0x000000049c007c0c */ /* 0x000fe4000bfc6270 */
[----:B------:R-:W-:Y:S02]  /*11610*/  ISETP.NE.U32.AND P4, PT, R170, RZ, PT ;  /* 0x000000ffaa00720c */ /* 0x000fe40003f85070 */
[----:B------:R-:W-:-:S02]  /*11620*/  SEL R170, R0, RZ, P0 ;  /* 0x000000ff00aa7207 */ /* 0x000fc40000000000 */
[C---:B------:R-:W-:Y:S02]  /*11630*/  LOP3.LUT R0, R3.reuse, 0x6c, RZ, 0xfc, !PT ;  /* 0x0000006c03007812 */ /* 0x040fe400078efcff */
[----:B------:R-:W-:Y:S02]  /*11640*/  LOP3.LUT R157, R3, 0x3e, RZ, 0xfc, !PT ;  /* 0x0000003e039d7812 */ /* 0x000fe400078efcff */
[----:B------:R-:W-:Y:S02]  /*11650*/  SEL R252, RZ, 0x4, P6 ;  /* 0x00000004fffc7807 */ /* 0x000fe40003000000 */
[----:B------:R-:W-:Y:S02]  /*11660*/  SEL R156, RZ, 0x4, P1 ;  /* 0x00000004ff9c7807 */ /* 0x000fe40000800000 */
[----:B------:R-:W-:Y:S02]  /*11670*/  ISETP.GE.AND P1, PT, R0, UR4, PT ;  /* 0x0000000400007c0c */ /* 0x000fe4000bf26270 */
[----:B------:R-:W-:-:S02]  /*11680*/  ISETP.GE.AND P5, PT, R157, UR4, PT ;  /* 0x000000049d007c0c */ /* 0x000fc4000bfa6270 */
[----:B-1----:R-:W-:-:S04]  /*11690*/  LOP3.LUT R10, R10, 0x7f, RZ, 0xc0, !PT ;  /* 0x0000007f0a0a7812 */ /* 0x002fc800078ec0ff */
[----:B------:R-:W-:Y:S02]  /*116a0*/  ISETP.GE.AND P6, PT, R10, UR4, PT ;  /* 0x000000040a007c0c */ /* 0x000fe4000bfc6270 */
[C---:B------:R-:W-:Y:S02]  /*116b0*/  LOP3.LUT R10, R3.reuse, 0x6e, RZ, 0xfc, !PT ;  /* 0x0000006e030a7812 */ /* 0x040fe400078efcff */
[----:B------:R-:W-:Y:S02]  /*116c0*/  SEL R0, RZ, 0x4, P6 ;  /* 0x00000004ff007807 */ /* 0x000fe40003000000 */
[----:B------:R-:W-:Y:S02]  /*116d0*/  ISETP.GE.AND P6, PT, R10, UR4, PT ;  /* 0x000000040a007c0c */ /* 0x000fe4000bfc6270 */
[----:B------:R-:W-:Y:S02]  /*116e0*/  SEL R247, RZ, 0x4, P1 ;  /* 0x00000004fff77807 */ /* 0x000fe40000800000 */
[----:B------:R-:W-:-:S02]  /*116f0*/  LOP3.LUT R10, R3, 0x72, RZ, 0xfc, !PT ;  /* 0x00000072030a7812 */ /* 0x000fc400078efcff */
[----:B------:R-:W-:Y:S02]  /*11700*/  SEL R204, RZ, 0x4, P5 ;  /* 0x00000004ffcc7807 */ /* 0x000fe40002800000 */
[----:B------:R-:W-:Y:S02]  /*11710*/  ISETP.GE.AND P1, PT, R199, UR4, PT ;  /* 0x00000004c7007c0c */ /* 0x000fe4000bf26270 */
[----:B------:R-:W-:Y:S02]  /*11720*/  ISETP.NE.U32.AND P5, PT, R170, RZ, PT ;  /* 0x000000ffaa00720c */ /* 0x000fe40003fa5070 */
[----:B------:R-:W-:Y:S02]  /*11730*/  LOP3.LUT R199, R3, 0x74, RZ, 0xfc, !PT ;  /* 0x0000007403c77812 */ /* 0x000fe400078efcff */
[----:B------:R-:W-:Y:S02]  /*11740*/  SEL R170, RZ, 0x4, P6 ;  /* 0x00000004ffaa7807 */ /* 0x000fe40003000000 */
[----:B------:R-:W-:-:S02]  /*11750*/  ISETP.GE.AND P6, PT, R10, UR4, PT ;  /* 0x000000040a007c0c */ /* 0x000fc4000bfc6270 */
[----:B------:R-:W-:Y:S02]  /*11760*/  SEL R211, RZ, 0x4, P1 ;  /* 0x00000004ffd37807 */ /* 0x000fe40000800000 */
[----:B------:R-:W-:Y:S02]  /*11770*/  LOP3.LUT R10, R3, 0x76, RZ, 0xfc, !PT ;  /* 0x00000076030a7812 */ /* 0x000fe400078efcff */
[----:B------:R-:W-:Y:S02]  /*11780*/  ISETP.GE.AND P1, PT, R199, UR4, PT ;  /* 0x00000004c7007c0c */ /* 0x000fe4000bf26270 */
[----:B------:R-:W-:Y:S02]  /*11790*/  SEL R199, RZ, 0x4, P6 ;  /* 0x00000004ffc77807 */ /* 0x000fe40003000000 */
[----:B------:R-:W-:Y:S02]  /*117a0*/  ISETP.GE.AND P6, PT, R10, UR4, PT ;  /* 0x000000040a007c0c */ /* 0x000fe4000bfc6270 */
[----:B------:R-:W-:-:S02]  /*117b0*/  SEL R10, RZ, 0x4, P1 ;  /* 0x00000004ff0a7807 */ /* 0x000fc40000800000 */
[----:B------:R-:W-:Y:S02]  /*117c0*/  ISETP.GE.AND P1, PT, R200, UR4, PT ;  /* 0x00000004c8007c0c */ /* 0x000fe4000bf26270 */
[----:B------:R-:W-:Y:S02]  /*117d0*/  LOP3.LUT R200, R3, 0x7c, RZ, 0xfc, !PT ;  /* 0x0000007c03c87812 */ /* 0x000fe400078efcff */
[----:B------:R-:W-:Y:S02]  /*117e0*/  SEL R203, RZ, 0x4, P6 ;  /* 0x00000004ffcb7807 */ /* 0x000fe40003000000 */
[----:B------:R-:W-:Y:S02]  /*117f0*/  ISETP.GE.AND P6, PT, R201, UR4, PT ;  /* 0x00000004c9007c0c */ /* 0x000fe4000bfc6270 */
[----:B------:R-:W-:Y:S02]  /*11800*/  SEL R201, RZ, 0x4, P1 ;  /* 0x00000004ffc97807 */ /* 0x000fe40000800000 */
[----:B------:R-:W-:-:S04]  /*11810*/  ISETP.GE.AND P1, PT, R200, UR4, PT ;  /* 0x00000004c8007c0c */ /* 0x000fc8000bf26270 */
[----:B------:R-:W-:Y:S02]  /*11820*/  SEL R251, RZ, 0x4, P1 ;  /* 0x00000004fffb7807 */ /* 0x000fe40000800000 */
[----:B------:R-:W-:Y:S01]  /*11830*/  ISETP.GE.AND P1, PT, R219, UR4, PT ;  /* 0x00000004db007c0c */ /* 0x000fe2000bf26270 */
[----:B------:R-:W-:Y:S01]  /*11840*/  ULDC UR4, c[0x0][0x230] ;  /* 0x00008c0000047ab9 */ /* 0x000fe20000000800 */
[----:B------:R-:W4:Y:S01]  /*11850*/  LDL.LU.64 R218, [R1+0x350] ;  /* 0x0003500001da7983 */ /* 0x000f220000300a00 */
[----:B------:R-:W-:Y:S02]  /*11860*/  SEL R170, R170, RZ, P0 ;  /* 0x000000ffaaaa7207 */ /* 0x000fe40000000000 */
[----:B------:R-:W-:Y:S02]  /*11870*/  SEL R200, RZ, 0x4, P6 ;  /* 0x00000004ffc87807 */ /* 0x000fe40003000000 */
[----:B------:R-:W-:Y:S02]  /*11880*/  ISETP.NE.U32.AND P6, PT, R170, RZ, PT ;  /* 0x000000ffaa00720c */ /* 0x000fe40003fc5070 */
[----:B------:R-:W-:-:S02]  /*11890*/  SEL R170, R247, RZ, P0 ;  /* 0x000000fff7aa7207 */ /* 0x000fc40000000000 */
[----:B------:R-:W-:Y:S02]  /*118a0*/  SEL R250, RZ, 0x4, P1 ;  /* 0x00000004fffa7807 */ /* 0x000fe40000800000 */
[----:B------:R-:W-:Y:S02]  /*118b0*/  ISETP.NE.U32.AND P1, PT, R170, RZ, PT ;  /* 0x000000ffaa00720c */ /* 0x000fe40003f25070 */
[----:B------:R-:W-:Y:S02]  /*118c0*/  SEL R170, R207, RZ, P0 ;  /* 0x000000ffcfaa7207 */ /* 0x000fe40000000000 */
[----:B------:R-:W-:Y:S02]  /*118d0*/  SEL R245, R206, RZ, P0 ;  /* 0x000000ffcef57207 */ /* 0x000fe40000000000 */
[----:B------:R-:W4:Y:S01]  /*118e0*/  LDL.LU.64 R206, [R1+0x348] ;  /* 0x0003480001ce7983 */ /* 0x000f220000300a00 */
[----:B------:R-:W-:Y:S02]  /*118f0*/  SEL R247, R210, RZ, P0 ;  /* 0x000000ffd2f77207 */ /* 0x000fe40000000000 */
[----:B------:R-:W-:-:S02]  /*11900*/  SEL R210, R205, RZ, P0 ;  /* 0x000000ffcdd27207 */ /* 0x000fc40000000000 */
[----:B------:R-:W-:Y:S02]  /*11910*/  SEL R205, R204, RZ, P0 ;  /* 0x000000ffcccd7207 */ /* 0x000fe40000000000 */
[----:B------:R-:W-:Y:S02]  /*11920*/  SEL R204, R252, RZ, P0 ;  /* 0x000000fffccc7207 */ /* 0x000fe40000000000 */
[----:B------:R-:W-:Y:S02]  /*11930*/  SEL R252, R211, RZ, P0 ;  /* 0x000000ffd3fc7207 */ /* 0x000fe40000000000 */
[----:B------:R-:W-:Y:S02]  /*11940*/  SEL R216, R201, RZ, P0 ;  /* 0x000000ffc9d87207 */ /* 0x000fe40000000000 */
[----:B------:R-:W-:Y:S01]  /*11950*/  SEL R211, R200, RZ, P0 ;  /* 0x000000ffc8d37207 */ /* 0x000fe20000000000 */
[C---:B--2---:R-:W-:Y:S02]  /*11960*/  IMAD.WIDE R226, R13.reuse, 0x4, R208 ;  /* 0x000000040de27825 */ /* 0x044fe400078e02d0 */
[----:B------:R-:W2:Y:S04]  /*11970*/  LDL.LU.64 R208, [R1+0x340] ;  /* 0x0003400001d07983 */ /* 0x000ea80000300a00 */
[----:B------:R1:W-:Y:S04]  /*11980*/  STL.64 [R1+0x370], R226 ;  /* 0x000370e201007387 */ /* 0x0003e80000100a00 */
[----:B------:R-:W2:Y:S01]  /*11990*/  LDL.LU.64 R200, [R1+0x330] ;  /* 0x0003300001c87983 */ /* 0x000ea20000300a00 */
[----:B---3--:R-:W-:-:S03]  /*119a0*/  IMAD.WIDE R196, R13, 0x4, R196 ;  /* 0x000000040dc47825 */ /* 0x008fc600078e02c4 */
[----:B------:R-:W3:Y:S01]  /*119b0*/  LDL.LU.64 R214, [R1+0x328] ;  /* 0x0003280001d67983 */ /* 0x000ee20000300a00 */
[----:B----4-:R-:W-:-:S03]  /*119c0*/  IMAD.WIDE R194, R13, 0x4, R194 ;  /* 0x000000040dc27825 */ /* 0x010fc600078e02c2 */
[----:B------:R-:W4:Y:S04]  /*119d0*/  LDL.LU.64 R238, [R1+0x320] ;  /* 0x0003200001ee7983 */ /* 0x000f280000300a00 */
[----:B------:R-:W-:Y:S01]  /*119e0*/  LDGSTS.E [R243+-0x6a000], desc[UR18][R226.64], P1 ;  /* 0x96000000e2f37fae */ /* 0x000fe20008921852 */
[----:B------:R-:W-:-:S03]  /*119f0*/  IMAD.WIDE R222, R13, 0x4, R222 ;  /* 0x000000040dde7825 */ /* 0x000fc600078e02de */
[----:B------:R-:W-:Y:S01]  /*11a00*/  LDGSTS.E [R243+-0x69ff8], desc[UR18][R196.64], P6 ;  /* 0x96008000c4f37fae */ /* 0x000fe2000b121852 */
[----:B------:R-:W-:-:S03]  /*11a10*/  ISETP.NE.U32.AND P6, PT, R245, RZ, PT ;  /* 0x000000fff500720c */ /* 0x000fc60003fc5070 */
[----:B------:R-:W-:Y:S04]  /*11a20*/  LDGSTS.E [R242+-0x70000], desc[UR18][R194.64], P2 ;  /* 0x90000000c2f27fae */ /* 0x000fe80009121852 */
[----:B-1----:R-:W4:Y:S01]  /*11a30*/  LDL.LU.64 R226, [R1+0x318] ;  /* 0x0003180001e27983 */ /* 0x002f220000300a00 */
[----:B------:R-:W-:-:S03]  /*11a40*/  ISETP.NE.U32.AND P2, PT, R244, RZ, PT ;  /* 0x000000fff400720c */ /* 0x000fc60003f45070 */
[----:B------:R1:W-:Y:S04]  /*11a50*/  STL.64 [R1+0x368], R196 ;  /* 0x000368c401007387 */ /* 0x0003e80000100a00 */
[----:B------:R-:W-:Y:S04]  /*11a60*/  LDGSTS.E [R242+-0x6fff8], desc[UR18][R222.64], P3 ;  /* 0x90008000def27fae */ /* 0x000fe80009921852 */
[----:B-1----:R-:W4:Y:S04]  /*11a70*/  LDL.LU.64 R196, [R1+0xe68] ;  /* 0x000e680001c47983 */ /* 0x002f280000300a00 */
[----:B------:R1:W-:Y:S04]  /*11a80*/  STL.64 [R1+0x3a0], R194 ;  /* 0x0003a0c201007387 */ /* 0x0003e80000100a00 */
[----:B-1----:R-:W4:Y:S01]  /*11a90*/  LDL.LU.64 R194, [R1+0xe60] ;  /* 0x000e600001c27983 */ /* 0x002f220000300a00 */
[----:B------:R-:W-:-:S03]  /*11aa0*/  IMAD.WIDE R244, R13, 0x4, R218 ;  /* 0x000000040df47825 */ /* 0x000fc600078e02da */
[----:B------:R-:W4:Y:S04]  /*11ab0*/  LDL.LU.64 R218, [R1+0x310] ;  /* 0x0003100001da7983 */ /* 0x000f280000300a00 */
[----:B------:R1:W-:Y:S04]  /*11ac0*/  STL.64 [R1+0x398], R222 ;  /* 0x000398de01007387 */ /* 0x0003e80000100a00 */
[----:B------:R2:W-:Y:S01]  /*11ad0*/  STL.64 [R1+0x350], R244 ;  /* 0x000350f401007387 */ /* 0x0005e20000100a00 */
[----:B------:R-:W-:Y:S02]  /*11ae0*/  SEL R9, R9, RZ, P0 ;  /* 0x000000ff09097207 */ /* 0x000fe40000000000 */
[----:B------:R-:W-:Y:S01]  /*11af0*/  SEL R8, R8, RZ, P0 ;  /* 0x000000ff08087207 */ /* 0x000fe20000000000 */
[----:B------:R2:W-:Y:S04]  /*11b00*/  LDGSTS.E [R242+-0x6e000], desc[UR18][R244.64], P4 ;  /* 0x92000000f4f27fae */ /* 0x0005e8000a121852 */
[----:B-1----:R-:W4:Y:S01]  /*11b10*/  LDL.LU.64 R222, [R1+0x308] ;  /* 0x0003080001de7983 */ /* 0x002f220000300a00 */
[----:B------:R-:W-:-:S02]  /*11b20*/  SEL R11, R11, RZ, P0 ;  /* 0x000000ff0b0b7207 */ /* 0x000fc40000000000 */
[----:B------:R-:W-:Y:S02]  /*11b30*/  SEL R202, R202, RZ, P0 ;  /* 0x000000ffcaca7207 */ /* 0x000fe40000000000 */
[----:B------:R-:W-:Y:S02]  /*11b40*/  SEL R7, R7, RZ, P0 ;  /* 0x000000ff07077207 */ /* 0x000fe40000000000 */
[----:B------:R-:W-:Y:S02]  /*11b50*/  SEL R5, R5, RZ, P0 ;  /* 0x000000ff05057207 */ /* 0x000fe40000000000 */
[----:B------:R-:W-:Y:S02]  /*11b60*/  SEL R4, R4, RZ, P0 ;  /* 0x000000ff04047207 */ /* 0x000fe40000000000 */
[----:B------:R-:W-:Y:S02]  /*11b70*/  SEL R6, R6, RZ, P0 ;  /* 0x000000ff06067207 */ /* 0x000fe40000000000 */
[----:B------:R-:W-:-:S02]  /*11b80*/  SEL R156, R156, RZ, P0 ;  /* 0x000000ff9c9c7207 */ /* 0x000fc40000000000 */
[----:B------:R-:W-:Y:S02]  /*11b90*/  SEL R0, R0, RZ, P0 ;  /* 0x000000ff00007207 */ /* 0x000fe40000000000 */
[----:B------:R-:W-:Y:S02]  /*11ba0*/  SEL R199, R199, RZ, P0 ;  /* 0x000000ffc7c77207 */ /* 0x000fe40000000000 */
[----:B------:R-:W-:Y:S02]  /*11bb0*/  SEL R10, R10, RZ, P0 ;  /* 0x000000ff0a0a7207 */ /* 0x000fe40000000000 */
[----:B------:R-:W-:Y:S02]  /*11bc0*/  SEL R203, R203, RZ, P0 ;  /* 0x000000ffcbcb7207 */ /* 0x000fe40000000000 */
[----:B------:R-:W-:Y:S02]  /*11bd0*/  SEL R251, R251, RZ, P0 ;  /* 0x000000fffbfb7207 */ /* 0x000fe40000000000 */
[----:B------:R-:W-:-:S02]  /*11be0*/  SEL R250, R250, RZ, P0 ;  /* 0x000000fffafa7207 */ /* 0x000fc40000000000 */
[----:B------:R-:W-:Y:S01]  /*11bf0*/  ISETP.NE.U32.AND P0, PT, R247, RZ, PT ;  /* 0x000000fff700720c */ /* 0x000fe20003f05070 */
[----:B------:R-:W-:Y:S01]  /*11c00*/  IMAD.WIDE R206, R13, 0x4, R206 ;  /* 0x000000040dce7825 */ /* 0x000fe200078e02ce */
[----:B------:R-:W-:Y:S02]  /*11c10*/  ISETP.NE.U32.AND P1, PT, R170, RZ, PT ;  /* 0x000000ffaa00720c */ /* 0x000fe40003f25070 */
[----:B------:R-:W-:Y:S02]  /*11c20*/  ISETP.NE.U32.AND P4, PT, R252, RZ, PT ;  /* 0x000000fffc00720c */ /* 0x000fe40003f85070 */
[----:B------:R1:W-:Y:S04]  /*11c30*/  STL.64 [R1+0x348], R206 ;  /* 0x000348ce01007387 */ /* 0x0003e80000100a00 */
[----:B------:R-:W-:Y:S01]  /*11c40*/  LDGSTS.E [R242+-0x6dff8], desc[UR18][R206.64], P5 ;  /* 0x92008000cef27fae */ /* 0x000fe2000a921852 */
[----:B------:R-:W-:-:S02]  /*11c50*/  ISETP.NE.U32.AND P3, PT, R217, RZ, PT ;  /* 0x000000ffd900720c */ /* 0x000fc40003f65070 */
[----:B------:R-:W-:Y:S01]  /*11c60*/  ISETP.NE.U32.AND P5, PT, R213, RZ, PT ;  /* 0x000000ffd500720c */ /* 0x000fe20003fa5070 */
[----:B--2---:R-:W-:Y:S02]  /*11c70*/  IMAD.WIDE R244, R13, 0x4, R208 ;  /* 0x000000040df47825 */ /* 0x004fe400078e02d0 */
[----:B------:R-:W2:Y:S04]  /*11c80*/  LDL.LU.64 R208, [R1+0x300] ;  /* 0x0003000001d07983 */ /* 0x000ea80000300a00 */
[----:B------:R-:W-:Y:S01]  /*11c90*/  LDGSTS.E [R242+-0x6c000], desc[UR18][R244.64], P0 ;  /* 0x94000000f4f27fae */ /* 0x000fe20008121852 */
[----:B------:R-:W-:Y:S01]  /*11ca0*/  ISETP.NE.U32.AND P0, PT, R199, RZ, PT ;  /* 0x000000ffc700720c */ /* 0x000fe20003f05070 */
[C---:B------:R-:W-:Y:S02]  /*11cb0*/  IMAD.WIDE R200, R13.reuse, 0x4, R200 ;  /* 0x000000040dc87825 */ /* 0x040fe400078e02c8 */
[----:B-1----:R-:W2:Y:S02]  /*11cc0*/  LDL.LU.64 R206, [R1+0x2f8] ;  /* 0x0002f80001ce7983 */ /* 0x002ea40000300a00 */
[----:B---3--:R-:W-:-:S02]  /*11cd0*/  IMAD.WIDE R214, R13, 0x4, R214 ;  /* 0x000000040dd67825 */ /* 0x008fc400078e02d6 */
[----:B------:R-:W-:Y:S02]  /*11ce0*/  STL.64 [R1+0x340], R244 ;  /* 0x000340f401007387 */ /* 0x000fe40000100a00 */
[----:B----4-:R-:W-:Y:S02]  /*11cf0*/  IMAD.WIDE R238, R13, 0x4, R238 ;  /* 0x000000040dee7825 */ /* 0x010fe400078e02ee */
[----:B------:R1:W-:Y:S04]  /*11d00*/  STL.64 [R1+0x330], R200 ;  /* 0x000330c801007387 */ /* 0x0003e80000100a00 */
[----:B------:R-:W-:Y:S01]  /*11d10*/  LDGSTS.E [R242+-0x6bff8], desc[UR18][R200.64], P1 ;  /* 0x94008000c8f27fae */ /* 0x000fe20008921852 */
[----:B------:R-:W-:-:S03]  /*11d20*/  ISETP.NE.U32.AND P1, PT, R198, RZ, PT ;  /* 0x000000ffc600720c */ /* 0x000fc60003f25070 */
[----:B------:R-:W-:Y:S01]  /*11d30*/  LDGSTS.E [R242+-0x6a000], desc[UR18][R214.64], P4 ;  /* 0x96000000d6f27fae */ /* 0x000fe2000a121852 */
[----:B------:R-:W-:-:S03]  /*11d40*/  ISETP.NE.U32.AND P4, PT, R9, RZ, PT ;  /* 0x000000ff0900720c */ /* 0x000fc60003f85070 */
[----:B------:R-:W-:Y:S01]  /*11d50*/  LDGSTS.E [R242+-0x69ff8], desc[UR18][R238.64], P0 ;  /* 0x96008000eef27fae */ /* 0x000fe20008121852 */
[----:B------:R-:W-:-:S03]  /*11d60*/  IMAD.WIDE R226, R13, 0x4, R226 ;  /* 0x000000040de27825 */ /* 0x000fc600078e02e2 */
[----:B-1----:R-:W3:Y:S04]  /*11d70*/  LDL.LU.64 R200, [R1+0x2f0] ;  /* 0x0002f00001c87983 */ /* 0x002ee80000300a00 */
[----:B------:R1:W-:Y:S04]  /*11d80*/  STL.64 [R1+0x328], R214 ;  /* 0x000328d601007387 */ /* 0x0003e80000100a00 */
[----:B------:R-:W4:Y:S01]  /*11d90*/  LDL.LU.64 R198, [R1+0x2e8] ;  /* 0x0002e80001c67983 */ /* 0x000f220000300a00 */
[----:B------:R-:W-:-:S03]  /*11da0*/  ISETP.NE.U32.AND P0, PT, R8, RZ, PT ;  /* 0x000000ff0800720c */ /* 0x000fc60003f05070 */
[----:B------:R1:W-:Y:S04]  /*11db0*/  LDGSTS.E [R241+-0x70000], desc[UR18][R226.64], P6 ;  /* 0x90000000e2f17fae */ /* 0x0003e8000b121852 */
[----:B-1----:R-:W4:Y:S04]  /*11dc0*/  LDL.LU.64 R214, [R1+0x2e0] ;  /* 0x0002e00001d67983 */ /* 0x002f280000300a00 */
[----:B------:R-:W-:Y:S04]  /*11dd0*/  STL.64 [R1+0x320], R238 ;  /* 0x000320ee01007387 */ /* 0x000fe80000100a00 */
[----:B------:R-:W-:Y:S04]  /*11de0*/  STL.64 [R1+0xda0], R242 ;  /* 0x000da0f201007387 */ /* 0x000fe80000100a00 */
[----:B------:R1:W-:Y:S01]  /*11df0*/  STL.64 [R1+0x360], R226 ;  /* 0x000360e201007387 */ /* 0x0003e20000100a00 */
[----:B------:R-:W-:-:S03]  /*11e00*/  ISETP.NE.U32.AND P6, PT, R212, RZ, PT ;  /* 0x000000ffd400720c */ /* 0x000fc60003fc5070 */
[----:B------:R-:W4:Y:S01]  /*11e10*/  LDL.LU.64 R8, [R1+0x2d8] ;  /* 0x0002d80001087983 */ /* 0x000f220000300a00 */
[----:B-1----:R-:W-:-:S03]  /*11e20*/  IMAD.WIDE R226, R13, 0x4, R218 ;  /* 0x000000040de27825 */ /* 0x002fc600078e02da */
[----:B------:R-:W4:Y:S04]  /*11e30*/  LDL.LU.64 R218, [R1+0x2d0] ;  /* 0x0002d00001da7983 */ /* 0x000f280000300a00 */
[----:B------:R-:W4:Y:S04]  /*11e40*/  LDL.LU.64 R212, [R1+0x2c8] ;  /* 0x0002c80001d47983 */ /* 0x000f280000300a00 */
[----:B------:R-:W-:Y:S01]  /*11e50*/  LDGSTS.E [R241+-0x6fff8], desc[UR18][R226.64], P2 ;  /* 0x90008000e2f17fae */ /* 0x000fe20009121852 */
[----:B------:R-:W-:-:S03]  /*11e60*/  IMAD.WIDE R222, R13, 0x4, R222 ;  /* 0x000000040dde7825 */ /* 0x000fc600078e02de */
[----:B------:R-:W-:Y:S01]  /*11e70*/  STL.64 [R1+0x358], R226 ;  /* 0x000358e201007387 */ /* 0x000fe20000100a00 */
[----:B------:R-:W-:-:S03]  /*11e80*/  ISETP.NE.U32.AND P2, PT, R11, RZ, PT ;  /* 0x000000ff0b00720c */ /* 0x000fc60003f45070 */
[----:B------:R3:W-:Y:S01]  /*11e90*/  LDGSTS.E [R241+-0x6e000], desc[UR18][R222.64], P3 ;  /* 0x92000000def17fae */ /* 0x0007e20009921852 */
[----:B------:R-:W-:-:S03]  /*11ea0*/  ISETP.NE.U32.AND P3, PT, R10, RZ, PT ;  /* 0x000000ff0a00720c */ /* 0x000fc60003f65070 */
[----:B------:R-:W-:Y:S04]  /*11eb0*/  STL.64 [R1+0x308], R222 ;  /* 0x000308de01007387 */ /* 0x000fe80000100a00 */
[----:B------:R-:W4:Y:S01]  /*11ec0*/  LDL.LU.64 R10, [R1+0x2c0] ;  /* 0x0002c000010a7983 */ /* 0x000f220000300a00 */
[----:B--2---:R-:W-:-:S05]  /*11ed0*/  IMAD.WIDE R208, R13, 0x4, R208 ;  /* 0x000000040dd07825 */ /* 0x004fca00078e02d0 */
[----:B------:R-:W-:Y:S01]  /*11ee0*/  LDGSTS.E [R241+-0x6dff8], desc[UR18][R208.64], P5 ;  /* 0x92008000d0f17fae */ /* 0x000fe2000a921852 */
[----:B------:R-:W-:Y:S01]  /*11ef0*/  ISETP.NE.U32.AND P5, PT, R203, RZ, PT ;  /* 0x000000ffcb00720c */ /* 0x000fe20003fa5070 */
[----:B------:R-:W-:Y:S02]  /*11f00*/  IMAD.WIDE R206, R13, 0x4, R206 ;  /* 0x000000040dce7825 */ /* 0x000fe400078e02ce */
[----:B------:R1:W-:Y:S04]  /*11f10*/  STL.64 [R1+0x300], R208 ;  /* 0x000300d001007387 */ /* 0x0003e80000100a00 */
[----:B------:R-:W-:Y:S01]  /*11f20*/  LDGSTS.E [R241+-0x6c000], desc[UR18][R206.64], P1 ;  /* 0x94000000cef17fae */ /* 0x000fe20008921852 */
[----:B------:R-:W-:-:S03]  /*11f30*/  ISETP.NE.U32.AND P1, PT, R202, RZ, PT ;  /* 0x000000ffca00720c */ /* 0x000fc60003f25070 */
[----:B-1----:R-:W2:Y:S04]  /*11f40*/  LDL.LU.64 R208, [R1+0x2b8] ;  /* 0x0002b80001d07983 */ /* 0x002ea80000300a00 */
[----:B------:R1:W-:Y:S01]  /*11f50*/  STL.64 [R1+0x2f8], R206 ;  /* 0x0002f8ce01007387 */ /* 0x0003e20000100a00 */
[----:B---3--:R-:W-:-:S03]  /*11f60*/  IMAD.WIDE R222, R13, 0x4, R200 ;  /* 0x000000040dde7825 */ /* 0x008fc600078e02c8 */
[----:B-1----:R-:W3:Y:S01]  /*11f70*/  LDL.LU.64 R206, [R1+0x2b0] ;  /* 0x0002b00001ce7983 */ /* 0x002ee20000300a00 */
[----:B----4-:R-:W-:-:S03]  /*11f80*/  IMAD.WIDE R198, R13, 0x4, R198 ;  /* 0x000000040dc67825 */ /* 0x010fc600078e02c6 */
[----:B------:R-:W4:Y:S04]  /*11f90*/  LDL.LU.64 R202, [R1+0x2a8] ;  /* 0x0002a80001ca7983 */ /* 0x000f280000300a00 */
[----:B------:R-:W4:Y:S01]  /*11fa0*/  LDL.LU.64 R200, [R1+0x2a0] ;  /* 0x0002a00001c87983 */ /* 0x000f220000300a00 */
[----:B------:R-:W-:-:S03]  /*11fb0*/  IMAD.WIDE R214, R13, 0x4, R214 ;  /* 0x000000040dd67825 */ /* 0x000fc600078e02d6 */
[----:B------:R-:W-:Y:S04]  /*11fc0*/  STL.64 [R1+0x2f0], R222 ;  /* 0x0002f0de01007387 */ /* 0x000fe80000100a00 */
[----:B------:R-:W-:Y:S04]  /*11fd0*/  LDGSTS.E [R241+-0x6bff8], desc[UR18][R222.64], P4 ;  /* 0x94008000def17fae */ /* 0x000fe8000a121852 */
[----:B------:R1:W-:Y:S04]  /*11fe0*/  STL.64 [R1+0x2e8], R198 ;  /* 0x0002e8c601007387 */ /* 0x0003e80000100a00 */
[----:B------:R-:W-:Y:S01]  /*11ff0*/  LDGSTS.E [R241+-0x6a000], desc[UR18][R198.64], P3 ;  /* 0x96000000c6f17fae */ /* 0x000fe20009921852 */
[----:B------:R-:W-:-:S03]  /*12000*/  IMAD.WIDE R8, R13, 0x4, R8 ;  /* 0x000000040d087825 */ /* 0x000fc600078e0208 */
[----:B------:R1:W-:Y:S01]  /*12010*/  STL.64 [R1+0x2e0], R214 ;  /* 0x0002e0d601007387 */ /* 0x0003e20000100a00 */
[----:B------:R-:W-:-:S03]  /*12020*/  ISETP.NE.U32.AND P3, PT, R5, RZ, PT ;  /* 0x000000ff0500720c */ /* 0x000fc60003f65070 */
[----:B------:R1:W-:Y:S01]  /*12030*/  LDGSTS.E [R241+-0x69ff8], desc[UR18][R214.64], P5 ;  /* 0x96008000d6f17fae */ /* 0x0003e2000a921852 */
[----:B------:R-:W-:-:S03]  /*12040*/  ISETP.NE.U32.AND P5, PT, R4, RZ, PT ;  /* 0x000000ff0400720c */ /* 0x000fc60003fa5070 */
[----:B-1----:R-:W4:Y:S04]  /*12050*/  LDL.LU.64 R198, [R1+0x298] ;  /* 0x0002980001c67983 */ /* 0x002f280000300a00 */
[----:B------:R-:W4:Y:S04]  /*12060*/  LDL.LU.64 R4, [R1+0x290] ;  /* 0x0002900001047983 */ /* 0x000f280000300a00 */
[----:B------:R1:W-:Y:S01]  /*12070*/  STL.64 [R1+0x318], R8 ;  /* 0x0003180801007387 */ /* 0x0003e20000100a00 */
[----:B------:R-:W-:-:S03]  /*12080*/  ISETP.NE.U32.AND P4, PT, R7, RZ, PT ;  /* 0x000000ff0700720c */ /* 0x000fc60003f85070 */
[----:B------:R-:W-:Y:S01]  /*12090*/  LDGSTS.E [R240+-0x70000], desc[UR18][R8.64], P0 ;  /* 0x9000000008f07fae */ /* 0x000fe20008121852 */
[----:B------:R-:W-:Y:S01]  /*120a0*/  ISETP.NE.U32.AND P0, PT, R6, RZ, PT ;  /* 0x000000ff0600720c */ /* 0x000fe20003f05070 */
[----:B------:R-:W-:-:S04]  /*120b0*/  IMAD.WIDE R218, R13, 0x4, R218 ;  /* 0x000000040dda7825 */ /* 0x000fc800078e02da */
[C---:B------:R-:W-:Y:S01]  /*120c0*/  IMAD.WIDE R214, R13.reuse, 0x4, R212 ;  /* 0x000000040dd67825 */ /* 0x040fe200078e02d4 */
[----:B------:R-:W-:Y:S04]  /*120d0*/  STL.64 [R1+0x310], R218 ;  /* 0x000310da01007387 */ /* 0x000fe80000100a00 */
[----:B-1----:R-:W4:Y:S04]  /*120e0*/  LDL.LU.64 R8, [R1+0x288] ;  /* 0x0002880001087983 */ /* 0x002f280000300a00 */
[----:B------:R-:W-:Y:S04]  /*120f0*/  STL.64 [R1+0x2d0], R214 ;  /* 0x0002d0d601007387 */ /* 0x000fe80000100a00 */
[----:B------:R-:W4:Y:S04]  /*12100*/  LDL.LU.64 R6, [R1+0x280] ;  /* 0x0002800001067983 */ /* 0x000f280000300a00 */
[----:B------:R-:W-:Y:S01]  /*12110*/  LDGSTS.E [R240+-0x6fff8], desc[UR18][R218.64], P6 ;  /* 0x90008000daf07fae */ /* 0x000fe2000b121852 */
[----:B------:R-:W-:Y:S01]  /*12120*/  IMAD.WIDE R212, R13, 0x4, R10 ;  /* 0x000000040dd47825 */ /* 0x000fe200078e020a */
[----:B------:R-:W-:-:S02]  /*12130*/  ISETP.NE.U32.AND P6, PT, R216, RZ, PT ;  /* 0x000000ffd800720c */ /* 0x000fc40003fc5070 */
[----:B------:R-:W4:Y:S04]  /*12140*/  LDL.LU.64 R10, [R1+0x168] ;  /* 0x00016800010a7983 */ /* 0x000f280000300a00 */
[----:B------:R-:W-:Y:S01]  /*12150*/  LDGSTS.E [R240+-0x6e000], desc[UR18][R214.64], P2 ;  /* 0x92000000d6f07fae */ /* 0x000fe20009121852 */
[----:B------:R-:W-:-:S03]  /*12160*/  ISETP.NE.U32.AND P2, PT, R211, RZ, PT ;  /* 0x000000ffd300720c */ /* 0x000fc60003f45070 */
[----:B------:R-:W-:Y:S01]  /*12170*/  LDGSTS.E [R240+-0x6dff8], desc[UR18][R212.64], P1 ;  /* 0x92008000d4f07fae */ /* 0x000fe20008921852 */
[----:B------:R-:W-:-:S03]  /*12180*/  ISETP.NE.U32.AND P1, PT, R210, RZ, PT ;  /* 0x000000ffd200720c */ /* 0x000fc60003f25070 */
[----:B------:R-:W-:Y:S01]  /*12190*/  STL.64 [R1+0x2c8], R212 ;  /* 0x0002c8d401007387 */ /* 0x000fe20000100a00 */
[----:B------:R-:W-:Y:S01]  /*121a0*/  UIADD3 UR4, UR4, -0x180, URZ ;  /* 0xfffffe8004047890 */ /* 0x000fe2000fffe03f */
[----:B--2---:R-:W-:-:S05]  /*121b0*/  IMAD.WIDE R208, R13, 0x4, R208 ;  /* 0x000000040dd07825 */ /* 0x004fca00078e02d0 */
[----:B------:R-:W-:Y:S04]  /*121c0*/  STL.64 [R1+0x2c0], R208 ;  /* 0x0002c0d001007387 */ /* 0x000fe80000100a00 */
[----:B------:R-:W-:Y:S01]  /*121d0*/  LDGSTS.E [R240+-0x6c000], desc[UR18][R208.64], P4 ;  /* 0x94000000d0f07fae */ /* 0x000fe2000a121852 */
[----:B---3--:R-:W-:-:S04]  /*121e0*/  IMAD.WIDE R206, R13, 0x4, R206 ;  /* 0x000000040dce7825 */ /* 0x008fc800078e02ce */
[C---:B----4-:R-:W-:Y:S01]  /*121f0*/  IMAD.WIDE R202, R13.reuse, 0x4, R202 ;  /* 0x000000040dca7825 */ /* 0x050fe200078e02ca */
[----:B------:R-:W-:Y:S03]  /*12200*/  STL.64 [R1+0x2b8], R206 ;  /* 0x0002b8ce01007387 */ /* 0x000fe60000100a00 */
[----:B------:R-:W-:Y:S01]  /*12210*/  IMAD.WIDE R200, R13, 0x4, R200 ;  /* 0x000000040dc87825 */ /* 0x000fe200078e02c8 */
[----:B------:R-:W-:Y:S01]  /*12220*/  LDGSTS.E [R240+-0x6bff8], desc[UR18][R206.64], P3 ;  /* 0x94008000cef07fae */ /* 0x000fe20009921852 */
[----:B------:R-:W-:-:S03]  /*12230*/  ISETP.NE.U32.AND P4, PT, R205, RZ, PT ;  /* 0x000000ffcd00720c */ /* 0x000fc60003f85070 */
[----:B------:R-:W-:Y:S04]  /*12240*/  STL.64 [R1+0x2b0], R202 ;  /* 0x0002b0ca01007387 */ /* 0x000fe80000100a00 */
[----:B------:R-:W-:Y:S04]  /*12250*/  LDGSTS.E [R240+-0x6a000], desc[UR18][R202.64], P6 ;  /* 0x96000000caf07fae */ /* 0x000fe8000b121852 */
[----:B------:R1:W-:Y:S04]  /*12260*/  STL.64 [R1+0x2a8], R200 ;  /* 0x0002a8c801007387 */ /* 0x0003e80000100a00 */
[----:B------:R1:W-:Y:S04]  /*12270*/  LDGSTS.E [R240+-0x69ff8], desc[UR18][R200.64], P2 ;  /* 0x96008000c8f07fae */ /* 0x0003e80009121852 */
[----:B------:R-:W-:Y:S01]  /*12280*/  STL.64 [R1+0xda8], R240 ;  /* 0x000da8f001007387 */ /* 0x000fe20000100a00 */
[----:B------:R-:W-:-:S04]  /*12290*/  IMAD.WIDE R198, R13, 0x4, R198 ;  /* 0x000000040dc67825 */ /* 0x000fc800078e02c6 */
[C---:B-1----:R-:W-:Y:S01]  /*122a0*/  IMAD.WIDE R200, R13.reuse, 0x4, R4 ;  /* 0x000000040dc87825 */ /* 0x042fe200078e0204 */
[----:B------:R1:W-:Y:S04]  /*122b0*/  STL.64 [R1+0x2d8], R198 ;  /* 0x0002d8c601007387 */ /* 0x0003e80000100a00 */
[----:B------:R-:W2:Y:S04]  /*122c0*/  LDL.LU.64 R4, [R1+0x160] ;  /* 0x0001600001047983 */ /* 0x000ea80000300a00 */
[----:B------:R1:W-:Y:S04]  /*122d0*/  LDGSTS.E [R159+-0x70000], desc[UR18][R198.64], P5 ;  /* 0x90000000c69f7fae */ /* 0x0003e8000a921852 */
[----:B------:R-:W-:Y:S04]  /*122e0*/  STL.64 [R1+0x2a0], R200 ;  /* 0x0002a0c801007387 */ /* 0x000fe80000100a00 */
[----:B------:R-:W-:Y:S01]  /*122f0*/  LDGSTS.E [R159+-0x6fff8], desc[UR18][R200.64], P0 ;  /* 0x90008000c89f7fae */ /* 0x000fe20008121852 */
[----:B------:R-:W-:Y:S01]  /*12300*/  ISETP.NE.U32.AND P3, PT, R204, RZ, PT ;  /* 0x000000ffcc00720c */ /* 0x000fe20003f65070 */
[----:B------:R-:W-:-:S05]  /*12310*/  IMAD.WIDE R8, R13, 0x4, R8 ;  /* 0x000000040d087825 */ /* 0x000fca00078e0208 */
[----:B------:R3:W-:Y:S01]  /*12320*/  LDGSTS.E [R159+-0x6e000], desc[UR18][R8.64], P1 ;  /* 0x92000000089f7fae */ /* 0x0007e20008921852 */
[----:B-1----:R-:W-:-:S03]  /*12330*/  IMAD.WIDE R198, R13, 0x4, R6 ;  /* 0x000000040dc67825 */ /* 0x002fc600078e0206 */
[----:B------:R-:W4:Y:S04]  /*12340*/  LDL.LU.64 R6, [R1+0x158] ;  /* 0x0001580001067983 */ /* 0x000f280000300a00 */
[----:B------:R3:W-:Y:S01]  /*12350*/  STL.64 [R1+0x298], R8 ;  /* 0x0002980801007387 */ /* 0x0007e20000100a00 */
[----:B------:R-:W-:-:S03]  /*12360*/  IMAD.WIDE R10, R13, 0x4, R10 ;  /* 0x000000040d0a7825 */ /* 0x000fc600078e020a */
[----:B------:R-:W-:Y:S04]  /*12370*/  STL.64 [R1+0x290], R198 ;  /* 0x000290c601007387 */ /* 0x000fe80000100a00 */
[----:B------:R1:W-:Y:S01]  /*12380*/  LDGSTS.E [R159+-0x6dff8], desc[UR18][R198.64], P4 ;  /* 0x92008000c69f7fae */ /* 0x0003e2000a121852 */
[----:B---3--:R-:W-:-:S03]  /*12390*/  LOP3.LUT R9, R3, 0x2, RZ, 0xfc, !PT ;  /* 0x0000000203097812 */ /* 0x008fc600078efcff */
[----:B------:R3:W-:Y:S01]  /*123a0*/  STL.64 [R1+0x288], R10 ;  /* 0x0002880a01007387 */ /* 0x0007e20000100a00 */
[----:B------:R-:W-:-:S03]  /*123b0*/  ISETP.GE.AND P4, PT, R9, UR4, PT ;  /* 0x0000000409007c0c */ /* 0x000fc6000bf86270 */
[----:B------:R-:W4:Y:S04]  /*123c0*/  LDL.LU.64 R8, [R1+0x150] ;  /* 0x0001500001087983 */ /* 0x000f280000300a00 */
[----:B------:R-:W-:Y:S04]  /*123d0*/  LDGSTS.E [R159+-0x6c000], desc[UR18][R10.64], P3 ;  /* 0x940000000a9f7fae */ /* 0x000fe80009921852 */
[----:B---3--:R-:W3:Y:S04]  /*123e0*/  LDL.LU.64 R10, [R1+0x148] ;  /* 0x00014800010a7983 */ /* 0x008ee80000300a00 */
[----:B------:R-:W3:Y:S04]  /*123f0*/  LDL.LU.64 R212, [R1+0x140] ;  /* 0x0001400001d47983 */ /* 0x000ee80000300a00 */
[----:B------:R-:W3:Y:S04]  /*12400*/  LDL.LU.64 R218, [R1+0x138] ;  /* 0x0001380001da7983 */ /* 0x000ee80000300a00 */
[----:B------:R-:W3:Y:S04]  /*12410*/  LDL.LU.64 R206, [R1+0x130] ;  /* 0x0001300001ce7983 */ /* 0x000ee80000300a00 */
[----:B------:R-:W3:Y:S01]  /*12420*/  LDL.LU.64 R204, [R1+0x128] ;  /* 0x0001280001cc7983 */ /* 0x000ee20000300a00 */
[----:B------:R-:W-:-:S03]  /*12430*/  ISETP.NE.U32.AND P6, PT, R156, RZ, PT ;  /* 0x000000ff9c00720c */ /* 0x000fc60003fc5070 */
[----:B------:R-:W3:Y:S04]  /*12440*/  LDL.LU.64 R208, [R1+0x120] ;  /* 0x0001200001d07983 */ /* 0x000ee80000300a00 */
[----:B------:R-:W3:Y:S04]  /*12450*/  LDL.LU.64 R202, [R1+0x118] ;  /* 0x0001180001ca7983 */ /* 0x000ee80000300a00 */
[----:B------:R-:W3:Y:S01]  /*12460*/  LDL.LU.64 R200, [R1+0xc0] ;  /* 0x0000c00001c87983 */ /* 0x000ee20000300a00 */
[----:B------:R-:W-:-:S03]  /*12470*/  ISETP.NE.U32.AND P5, PT, R251, RZ, PT ;  /* 0x000000fffb00720c */ /* 0x000fc60003fa5070 */
[----:B------:R-:W1:Y:S01]  /*12480*/  LDL.LU.64 R198, [R1+0xb0] ;  /* 0x0000b00001c67983 */ /* 0x000e620000300a00 */
[----:B--2---:R-:W-:-:S05]  /*12490*/  IMAD.WIDE R4, R13, 0x4, R4 ;  /* 0x000000040d047825 */ /* 0x004fca00078e0204 */
[----:B------:R2:W-:Y:S04]  /*124a0*/  STL.64 [R1+0x280], R4 ;  /* 0x0002800401007387 */ /* 0x0005e80000100a00 */
[----:B------:R1:W-:Y:S01]  /*124b0*/  LDGSTS.E [R159+-0x6bff8], desc[UR18][R4.64], P6 ;  /* 0x94008000049f7fae */ /* 0x0003e2000b121852 */
[----:B----4-:R-:W-:-:S05]  /*124c0*/  IMAD.WIDE R6, R13, 0x4, R6 ;  /* 0x000000040d067825 */ /* 0x010fca00078e0206 */
[----:B------:R4:W-:Y:S04]  /*124d0*/  STL.64 [R1+0x278], R6 ;  /* 0x0002780601007387 */ /* 0x0009e80000100a00 */
[----:B--2---:R-:W2:Y:S04]  /*124e0*/  LDL.LU.64 R4, [R1+0xa8] ;  /* 0x0000a80001047983 */ /* 0x004ea80000300a00 */
[----:B------:R-:W-:Y:S04]  /*124f0*/  STL [R1+0xdb8], R246 ;  /* 0x000db8f601007387 */ /* 0x000fe80000100800 */
[----:B------:R2:W-:Y:S01]  /*12500*/  LDGSTS.E [R159+-0x6a000], desc[UR18][R6.64], P5 ;  /* 0x96000000069f7fae */ /* 0x0005e2000a921852 */
[----:B------:R-:W-:-:S03]  /*12510*/  IMAD.WIDE R8, R171, 0x4, R8 ;  /* 0x00000004ab087825 */ /* 0x000fc600078e0208 */
[----:B----4-:R-:W4:Y:S04]  /*12520*/  LDL.LU.64 R6, [R1+0xa0] ;  /* 0x0000a00001067983 */ /* 0x010f280000300a00 */
[----:B------:R3:W-:Y:S04]  /*12530*/  STL.64 [R1+0x270], R8 ;  /* 0x0002700801007387 */ /* 0x0007e80000100a00 */
[----:B---3--:R-:W3:Y:S01]  /*12540*/  LDL.LU.64 R8, [R1+0x98] ;  /* 0x0000980001087983 */ /* 0x008ee20000300a00 */
[----:B------:R-:W-:-:S03]  /*12550*/  IMAD.WIDE R210, R171, 0x4, R10 ;  /* 0x00000004abd27825 */ /* 0x000fc600078e020a */
[----:B------:R-:W3:Y:S01]  /*12560*/  LDL.LU.64 R10, [R1+0x90] ;  /* 0x00009000010a7983 */ /* 0x000ee20000300a00 */
[----:B------:R-:W-:-:S03]  /*12570*/  IMAD.WIDE R212, R171, 0x4, R212 ;  /* 0x00000004abd47825 */ /* 0x000fc600078e02d4 */
[----:B------:R1:W-:Y:S01]  /*12580*/  STL.64 [R1+0x268], R210 ;  /* 0x000268d201007387 */ /* 0x0003e20000100a00 */
[----:B------:R-:W-:-:S03]  /*12590*/  IMAD.WIDE R206, R171, 0x4, R206 ;  /* 0x00000004abce7825 */ /* 0x000fc600078e02ce */
[----:B------:R-:W-:Y:S01]  /*125a0*/  STL.64 [R1+0x260], R212 ;  /* 0x000260d401007387 */ /* 0x000fe20000100a00 */
[----:B------:R-:W-:-:S04]  /*125b0*/  IMAD.WIDE R240, R171, 0x4, R204 ;  /* 0x00000004abf07825 */ /* 0x000fc800078e02cc */
[----:B-1----:R-:W-:-:S05]  /*125c0*/  IMAD.WIDE R210, R171, 0x4, R218 ;  /* 0x00000004abd27825 */ /* 0x002fca00078e02da */
[----:B------:R1:W-:Y:S01]  /*125d0*/  STL.64 [R1+0x258], R210 ;  /* 0x000258d201007387 */ /* 0x0003e20000100a00 */
[----:B------:R-:W-:-:S03]  /*125e0*/  IMAD.WIDE R200, R171, 0x4, R200 ;  /* 0x00000004abc87825 */ /* 0x000fc600078e02c8 */
[----:B-1----:R-:W3:Y:S04]  /*125f0*/  LDL.LU.64 R210, [R1+0x88] ;  /* 0x0000880001d27983 */ /* 0x002ee80000300a00 */
[----:B------:R1:W-:Y:S04]  /*12600*/  STL.64 [R1+0x250], R206 ;  /* 0x000250ce01007387 */ /* 0x0003e80000100a00 */
[----:B------:R-:W3:Y:S04]  /*12610*/  LDL.LU.64 R204, [R1+0x80] ;  /* 0x0000800001cc7983 */ /* 0x000ee80000300a00 */
[----:B------:R-:W3:Y:S01]  /*12620*/  LDL.LU.64 R244, [R1+0x78] ;  /* 0x0000780001f47983 */ /* 0x000ee20000300a00 */
[----:B------:R-:W-:-:S03]  /*12630*/  IMAD.WIDE R198, R171, 0x4, R198 ;  /* 0x00000004abc67825 */ /* 0x000fc600078e02c6 */
[----:B------:R-:W3:Y:S04]  /*12640*/  LDL.LU.64 R238, [R1+0x70] ;  /* 0x0000700001ee7983 */ /* 0x000ee80000300a00 */
[----:B------:R-:W3:Y:S04]  /*12650*/  LDL.LU.64 R226, [R1+0x68] ;  /* 0x0000680001e27983 */ /* 0x000ee80000300a00 */
[----:B------:R-:W-:Y:S04]  /*12660*/  STL.64 [R1+0x248], R240 ;  /* 0x000248f001007387 */ /* 0x000fe80000100a00 */
[----:B------:R1:W-:Y:S01]  /*12670*/  STL.64 [R1+0x230], R200 ;  /* 0x000230c801007387 */ /* 0x0003e20000100a00 */
[----:B------:R-:W-:-:S03]  /*12680*/  IMAD.WIDE R214, R171, 0x4, R208 ;  /* 0x00000004abd67825 */ /* 0x000fc600078e02d0 */
[----:B------:R-:W-:Y:S04]  /*12690*/  STL.64 [R1+0xdc0], R240 ;  /* 0x000dc0f001007387 */ /* 0x000fe80000100a00 */
[----:B------:R-:W3:Y:S01]  /*126a0*/  LDL.LU.64 R222, [R1+0x60] ;  /* 0x0000600001de7983 */ /* 0x000ee20000300a00 */
[----:B------:R-:W-:-:S03]  /*126b0*/  IMAD.WIDE R208, R171, 0x4, R202 ;  /* 0x00000004abd07825 */ /* 0x000fc600078e02ca */
[----:B------:R-:W3:Y:S04]  /*126c0*/  LDL.LU.64 R216, [R1+0x58] ;  /* 0x0000580001d87983 */ /* 0x000ee80000300a00 */
[----:B------:R2:W-:Y:S04]  /*126d0*/  STL.64 [R1+0x228], R198 ;  /* 0x000228c601007387 */ /* 0x0005e80000100a00 */
[----:B------:R-:W3:Y:S04]  /*126e0*/  LDL.LU.64 R212, [R1+0x50] ;  /* 0x0000500001d47983 */ /* 0x000ee80000300a00 */
[----:B------:R-:W3:Y:S04]  /*126f0*/  LDL.LU.64 R218, [R1+0x48] ;  /* 0x0000480001da7983 */ /* 0x000ee80000300a00 */
[----:B------:R-:W3:Y:S04]  /*12700*/  LDL.LU.64 R202, [R1+0x40] ;  /* 0x0000400001ca7983 */ /* 0x000ee80000300a00 */
[----:B-1----:R-:W3:Y:S04]  /*12710*/  LDL.LU.64 R206, [R1+0x38] ;  /* 0x0000380001ce7983 */ /* 0x002ee80000300a00 */
[----:B------:R-:W-:Y:S04]  /*12720*/  STL.64 [R1+0x240], R214 ;  /* 0x000240d601007387 */ /* 0x000fe80000100a00 */
[----:B------:R-:W-:Y:S04]  /*12730*/  STL.64 [R1+0xdc8], R214 ;  /* 0x000dc8d601007387 */ /* 0x000fe80000100a00 */
[----:B------:R-:W3:Y:S04]  /*12740*/  LDL.LU.64 R200, [R1+0x30] ;  /* 0x0000300001c87983 */ /* 0x000ee80000300a00 */
[----:B------:R-:W-:Y:S01]  /*12750*/  STL.64 [R1+0x238], R208 ;  /* 0x000238d001007387 */ /* 0x000fe20000100a00 */
[----:B--2---:R-:W-:-:S05]  /*12760*/  IMAD.WIDE R4, R171, 0x4, R4 ;  /* 0x00000004ab047825 */ /* 0x004fca00078e0204 */
[----:B------:R4:W-:Y:S04]  /*12770*/  STL.64 [R1+0x220], R4 ;  /* 0x0002200401007387 */ /* 0x0009e80000100a00 */
[----:B------:R-:W-:Y:S04]  /*12780*/  STL.64 [R1+0xdd0], R208 ;  /* 0x000dd0d001007387 */ /* 0x000fe80000100a00 */
[----:B------:R-:W2:Y:S01]  /*12790*/  LDL.LU.64 R198, [R1+0x20] ;  /* 0x0000200001c67983 */ /* 0x000ea20000300a00 */
[----:B----4-:R-:W-:-:S05]  /*127a0*/  IMAD.WIDE R4, R171, 0x4, R6 ;  /* 0x00000004ab047825 */ /* 0x010fca00078e0206 */
[----:B------:R1:W-:Y:S01]  /*127b0*/  STL.64 [R1+0x218], R4 ;  /* 0x0002180401007387 */ /* 0x0003e20000100a00 */
[----:B---3--:R-:W-:-:S03]  /*127c0*/  IMAD.WIDE R6, R171, 0x4, R8 ;  /* 0x00000004ab067825 */ /* 0x008fc600078e0208 */
[----:B-1----:R-:W3:Y:S04]  /*127d0*/  LDL.LU.64 R4, [R1+0x18] ;  /* 0x0000180001047983 */ /* 0x002ee80000300a00 */
[----:B------:R1:W-:Y:S01]  /*127e0*/  STL.64 [R1+0x210], R6 ;  /* 0x0002100601007387 */ /* 0x0003e20000100a00 */
[----:B------:R-:W-:-:S03]  /*127f0*/  IMAD.WIDE R242, R171, 0x4, R10 ;  /* 0x00000004abf27825 */ /* 0x000fc600078e020a */
[----:B-1----:R-:W4:Y:S04]  /*12800*/  LDL.LU.64 R6, [R1+0x10] ;  /* 0x0000100001067983 */ /* 0x002f280000300a00 */
[----:B------:R-:W4:Y:S04]  /*12810*/  LDL.LU.64 R8, [R1+0x8] ;  /* 0x0000080001087983 */ /* 0x000f280000300a00 */
[----:B------:R-:W4:Y:S04]  /*12820*/  LDL.LU.64 R10, [R1] ;  /* 0x00000000010a7983 */ /* 0x000f280000300a00 */
[----:B------:R-:W-:Y:S04]  /*12830*/  STL.64 [R1+0x208], R242 ;  /* 0x000208f201007387 */ /* 0x000fe80000100a00 */
[----:B------:R-:W-:Y:S01]  /*12840*/  STL.64 [R1+0xdd8], R242 ;  /* 0x000dd8f201007387 */ /* 0x000fe20000100a00 */
[----:B------:R-:W-:-:S04]  /*12850*/  IMAD.WIDE R210, R171, 0x4, R210 ;  /* 0x00000004abd27825 */ /* 0x000fc800078e02d2 */
[----:B------:R-:W-:-:S05]  /*12860*/  IMAD.WIDE R208, R171, 0x4, R244 ;  /* 0x00000004abd07825 */ /* 0x000fca00078e02f4 */
[----:B------:R1:W-:Y:S01]  /*12870*/  STL.64 [R1+0x1f0], R208 ;  /* 0x0001f0d001007387 */ /* 0x0003e20000100a00 */
[----:B------:R-:W-:-:S03]  /*12880*/  IMAD.WIDE R204, R171, 0x4, R204 ;  /* 0x00000004abcc7825 */ /* 0x000fc600078e02cc */
[----:B------:R-:W-:Y:S04]  /*12890*/  STL.64 [R1+0x200], R210 ;  /* 0x000200d201007387 */ /* 0x000fe80000100a00 */
[----:B------:R-:W-:Y:S01]  /*128a0*/  STL.64 [R1+0xde0], R210 ;  /* 0x000de0d201007387 */ /* 0x000fe20000100a00 */
[----:B-1----:R-:W-:-:S05]  /*128b0*/  IMAD.WIDE R208, R171, 0x4, R238 ;  /* 0x00000004abd07825 */ /* 0x002fca00078e02ee */
[----:B------:R1:W-:Y:S04]  /*128c0*/  STL.64 [R1+0x1e8], R208 ;  /* 0x0001e8d001007387 */ /* 0x0003e80000100a00 */
[----:B------:R-:W-:Y:S04]  /*128d0*/  STL.64 [R1+0x1f8], R204 ;  /* 0x0001f8cc01007387 */ /* 0x000fe80000100a00 */
[----:B------:R1:W-:Y:S01]  /*128e0*/  STL.64 [R1+0xde8], R204 ;  /* 0x000de8cc01007387 */ /* 0x0003e20000100a00 */
[----:B------:R-:W-:-:S04]  /*128f0*/  IMAD.WIDE R242, R171, 0x4, R216 ;  /* 0x00000004abf27825 */ /* 0x000fc800078e02d8 */
[----:B-1----:R-:W-:-:S04]  /*12900*/  IMAD.WIDE R208, R171, 0x4, R226 ;  /* 0x00000004abd07825 */ /* 0x002fc800078e02e2 */
[C---:B------:R-:W-:Y:S01]  /*12910*/  IMAD.WIDE R204, R171.reuse, 0x4, R222 ;  /* 0x00000004abcc7825 */ /* 0x040fe200078e02de */
[----:B------:R-:W-:Y:S03]  /*12920*/  STL.64 [R1+0x1e0], R208 ;  /* 0x0001e0d001007387 */ /* 0x000fe60000100a00 */
[C---:B------:R-:W-:Y:S01]  /*12930*/  IMAD.WIDE R244, R171.reuse, 0x4, R212 ;  /* 0x00000004abf47825 */ /* 0x040fe200078e02d4 */
[----:B------:R1:W-:Y:S03]  /*12940*/  STL.64 [R1+0x1d8], R204 ;  /* 0x0001d8cc01007387 */ /* 0x0003e60000100a00 */
[C---:B------:R-:W-:Y:S01]  /*12950*/  IMAD.WIDE R212, R171.reuse, 0x4, R218 ;  /* 0x00000004abd47825 */ /* 0x040fe200078e02da */
[----:B------:R-:W-:Y:S04]  /*12960*/  STL.64 [R1+0x1d0], R242 ;  /* 0x0001d0f201007387 */ /* 0x000fe80000100a00 */
[----:B------:R-:W-:Y:S01]  /*12970*/  STL.64 [R1+0xdf0], R242 ;  /* 0x000df0f201007387 */ /* 0x000fe20000100a00 */
[----:B-1----:R-:W-:-:S03]  /*12980*/  IMAD.WIDE R204, R171, 0x4, R206 ;  /* 0x00000004abcc7825 */ /* 0x002fc600078e02ce */
[----:B------:R-:W-:Y:S01]  /*12990*/  STL.64 [R1+0x1c8], R244 ;  /* 0x0001c8f401007387 */ /* 0x000fe20000100a00 */
[----:B------:R-:W-:-:S03]  /*129a0*/  IMAD.WIDE R200, R171, 0x4, R200 ;  /* 0x00000004abc87825 */ /* 0x000fc600078e02c8 */
[----:B------:R1:W-:Y:S01]  /*129b0*/  STL.64 [R1+0xdf8], R244 ;  /* 0x000df8f401007387 */ /* 0x0003e20000100a00 */
[----:B------:R-:W-:-:S03]  /*129c0*/  IMAD.WIDE R202, R171, 0x4, R202 ;  /* 0x00000004abca7825 */ /* 0x000fc600078e02ca */
[----:B------:R-:W-:Y:S04]  /*129d0*/  STL.64 [R1+0x1b0], R204 ;  /* 0x0001b0cc01007387 */ /* 0x000fe80000100a00 */
[----:B------:R-:W-:Y:S04]  /*129e0*/  STL.64 [R1+0x1c0], R212 ;  /* 0x0001c0d401007387 */ /* 0x000fe80000100a00 */
[----:B------:R-:W-:Y:S04]  /*129f0*/  STL.64 [R1+0xe00], R212 ;  /* 0x000e00d401007387 */ /* 0x000fe80000100a00 */
[----:B------:R1:W-:Y:S04]  /*12a00*/  STL.64 [R1+0x1a8], R200 ;  /* 0x0001a8c801007387 */ /* 0x0003e80000100a00 */
[----:B------:R-:W-:Y:S04]  /*12a10*/  STL.64 [R1+0x1b8], R202 ;  /* 0x0001b8ca01007387 */ /* 0x000fe80000100a00 */
[----:B------:R-:W-:Y:S01]  /*12a20*/  STL.64 [R1+0xe08], R202 ;  /* 0x000e08ca01007387 */ /* 0x000fe20000100a00 */
[----:B-1----:R-:W-:-:S04]  /*12a30*/  IMAD.WIDE R244, R171, 0x4, R230 ;  /* 0x00000004abf47825 */ /* 0x002fc800078e02e6 */
        /* <DEDUP_REMOVED lines=10> */
[----:B---3--:R-:W-:-:S04]  /*12ae0*/  IMAD.WIDE R212, R171, 0x4, R4 ;  /* 0x00000004abd47825 */ /* 0x008fc800078e0204 */
[C---:B------:R-:W-:Y:S01]  /*12af0*/  IMAD.WIDE R4, R171.reuse, 0x4, R248 ;  /* 0x00000004ab047825 */ /* 0x040fe200078e02f8 */
[----:B------:R-:W-:Y:S04]  /*12b00*/  STL.64 [R1+0x198], R212 ;  /* 0x000198d401007387 */ /* 0x000fe80000100a00 */
[----:B------:R-:W-:Y:S01]  /*12b10*/  STL.64 [R1+0xe18], R212 ;  /* 0x000e18d401007387 */ /* 0x000fe20000100a00 */
[----:B----4-:R-:W-:-:S04]  /*12b20*/  IMAD.WIDE R208, R171, 0x4, R6 ;  /* 0x00000004abd07825 */ /* 0x010fc800078e0206 */
[C---:B------:R-:W-:Y:S01]  /*12b30*/  IMAD.WIDE R238, R171.reuse, 0x4, R8 ;  /* 0x00000004abee7825 */ /* 0x040fe200078e0208 */
[----:B------:R-:W-:Y:S04]  /*12b40*/  STL.64 [R1+0x190], R208 ;  /* 0x000190d001007387 */ /* 0x000fe80000100a00 */
[----:B------:R-:W-:Y:S04]  /*12b50*/  STL.64 [R1+0xe20], R208 ;  /* 0x000e20d001007387 */ /* 0x000fe80000100a00 */
[----:B------:R1:W-:Y:S01]  /*12b60*/  STL.64 [R1+0x178], R4 ;  /* 0x0001780401007387 */ /* 0x0003e20000100a00 */
[----:B------:R-:W-:-:S03]  /*12b70*/  IMAD.WIDE R218, R171, 0x4, R10 ;  /* 0x00000004abda7825 */ /* 0x000fc600078e020a */
[----:B------:R-:W-:Y:S04]  /*12b80*/  STL.64 [R1+0x188], R238 ;  /* 0x000188ee01007387 */ /* 0x000fe80000100a00 */
[----:B------:R2:W-:Y:S01]  /*12b90*/  STL.64 [R1+0xe28], R238 ;  /* 0x000e28ee01007387 */ /* 0x0005e20000100a00 */
[----:B-1----:R-:W-:-:S05]  /*12ba0*/  IMAD.WIDE R4, R171, 0x4, R236 ;  /* 0x00000004ab047825 */ /* 0x002fca00078e02ec */
[----:B------:R1:W-:Y:S01]  /*12bb0*/  STL.64 [R1+0x170], R4 ;  /* 0x0001700401007387 */ /* 0x0003e20000100a00 */
[----:B--2---:R-:W-:-:S03]  /*12bc0*/  IMAD.WIDE R238, R171, 0x4, R232 ;  /* 0x00000004abee7825 */ /* 0x004fc600078e02e8 */
[----:B------:R-:W-:Y:S04]  /*12bd0*/  STL.64 [R1+0x180], R218 ;  /* 0x000180da01007387 */ /* 0x000fe80000100a00 */
[----:B------:R-:W-:Y:S01]  /*12be0*/  STL.64 [R1+0xe30], R218 ;  /* 0x000e30da01007387 */ /* 0x000fe20000100a00 */
[----:B-1----:R-:W-:-:S05]  /*12bf0*/  IMAD.WIDE R4, R171, 0x4, R234 ;  /* 0x00000004ab047825 */ /* 0x002fca00078e02ea */
[----:B------:R1:W-:Y:S04]  /*12c00*/  STL.64 [R1+0x168], R4 ;  /* 0x0001680401007387 */ /* 0x0003e80000100a00 */
[----:B------:R-:W-:Y:S04]  /*12c10*/  STL.64 [R1+0x160], R238 ;  /* 0x000160ee01007387 */ /* 0x000fe80000100a00 */
[----:B------:R-:W-:Y:S04]  /*12c20*/  STL.64 [R1+0xe38], R238 ;  /* 0x000e38ee01007387 */ /* 0x000fe80000100a00 */
[----:B------:R-:W-:Y:S01]  /*12c30*/  STL.64 [R1+0x158], R244 ;  /* 0x000158f401007387 */ /* 0x000fe20000100a00 */
[----:B-1----:R-:W-:-:S03]  /*12c40*/  IMAD.WIDE R4, R171, 0x4, R58 ;  /* 0x00000004ab047825 */ /* 0x002fc600078e023a */
[----:B------:R-:W-:Y:S01]  /*12c50*/  STL.64 [R1+0xe40], R244 ;  /* 0x000e40f401007387 */ /* 0x000fe20000100a00 */
[----:B------:R-:W-:-:S03]  /*12c60*/  IMAD.WIDE R208, R171, 0x4, R62 ;  /* 0x00000004abd07825 */ /* 0x000fc600078e023e */
[----:B------:R-:W-:Y:S04]  /*12c70*/  STL.64 [R1+0x150], R214 ;  /* 0x000150d601007387 */ /* 0x000fe80000100a00 */
[----:B------:R1:W-:Y:S01]  /*12c80*/  STL.64 [R1+0xe48], R214 ;  /* 0x000e48d601007387 */ /* 0x0003e20000100a00 */
[----:B------:R-:W-:-:S03]  /*12c90*/  IMAD.WIDE R6, R171, 0x4, R70 ;  /* 0x00000004ab067825 */ /* 0x000fc600078e0246 */
[----:B------:R-:W-:Y:S04]  /*12ca0*/  STL.64 [R1+0x148], R226 ;  /* 0x000148e201007387 */ /* 0x000fe80000100a00 */
[----:B------:R2:W-:Y:S01]  /*12cb0*/  STL.64 [R1+0xe58], R226 ;  /* 0x000e58e201007387 */ /* 0x0005e20000100a00 */
[----:B-1----:R-:W-:-:S03]  /*12cc0*/  IMAD.WIDE R214, R171, 0x4, R60 ;  /* 0x00000004abd67825 */ /* 0x002fc600078e023c */
[----:B------:R1:W-:Y:S04]  /*12cd0*/  STL.64 [R1+0x130], R4 ;  /* 0x0001300401007387 */ /* 0x0003e80000100a00 */
[----:B------:R-:W-:Y:S04]  /*12ce0*/  STL.64 [R1+0x140], R206 ;  /* 0x000140ce01007387 */ /* 0x000fe80000100a00 */
[----:B------:R-:W-:Y:S01]  /*12cf0*/  STL.64 [R1+0x138], R200 ;  /* 0x000138c801007387 */ /* 0x000fe20000100a00 */
[----:B--2---:R-:W-:-:S03]  /*12d00*/  IMAD.WIDE R226, R171, 0x4, R74 ;  /* 0x00000004abe27825 */ /* 0x004fc600078e024a */
[----:B------:R-:W-:Y:S01]  /*12d10*/  STL.64 [R1+0x128], R214 ;  /* 0x000128d601007387 */ /* 0x000fe20000100a00 */
[----:B-1----:R-:W-:-:S03]  /*12d20*/  IMAD.WIDE R4, R171, 0x4, R72 ;  /* 0x00000004ab047825 */ /* 0x002fc600078e0248 */
[----:B------:R-:W-:Y:S01]  /*12d30*/  STL.64 [R1+0x120], R208 ;  /* 0x000120d001007387 */ /* 0x000fe20000100a00 */
[----:B------:R-:W-:-:S03]  /*12d40*/  IMAD.WIDE R244, R171, 0x4, R76 ;  /* 0x00000004abf47825 */ /* 0x000fc600078e024c */
[----:B------:R-:W-:Y:S01]  /*12d50*/  STL.64 [R1+0x118], R242 ;  /* 0x000118f201007387 */ /* 0x000fe20000100a00 */
[----:B------:R-:W-:-:S03]  /*12d60*/  IMAD.WIDE R212, R171, 0x4, R78 ;  /* 0x00000004abd47825 */ /* 0x000fc600078e024e */
[----:B------:R-:W-:Y:S04]  /*12d70*/  STL.64 [R1+0x100], R6 ;  /* 0x0001000601007387 */ /* 0x000fe80000100a00 */
[----:B------:R-:W-:Y:S04]  /*12d80*/  STL.64 [R1+0x110], R240 ;  /* 0x000110f001007387 */ /* 0x000fe80000100a00 */
[----:B------:R1:W-:Y:S04]  /*12d90*/  STL.64 [R1+0xf8], R4 ;  /* 0x0000f80401007387 */ /* 0x0003e80000100a00 */
[----:B------:R-:W-:Y:S01]  /*12da0*/  STL.64 [R1+0x108], R222 ;  /* 0x000108de01007387 */ /* 0x000fe20000100a00 */
[----:B------:R-:W-:-:S03]  /*12db0*/  IMAD.WIDE R198, R171, 0x4, R88 ;  /* 0x00000004abc67825 */ /* 0x000fc600078e0258 */
[----:B------:R-:W-:Y:S04]  /*12dc0*/  STL.64 [R1+0xf0], R226 ;  /* 0x0000f0e201007387 */ /* 0x000fe80000100a00 */
[----:B------:R-:W-:Y:S04]  /*12dd0*/  STL.64 [R1+0xe0], R244 ;  /* 0x0000e0f401007387 */ /* 0x000fe80000100a00 */
[----:B------:R-:W-:Y:S04]  /*12de0*/  STL.64 [R1+0xd0], R212 ;  /* 0x0000d0d401007387 */ /* 0x000fe80000100a00 */
[----:B------:R-:W-:Y:S04]  /*12df0*/  STL.64 [R1+0xc0], R204 ;  /* 0x0000c0cc01007387 */ /* 0x000fe80000100a00 */
[----:B------:R-:W2:Y:S01]  /*12e00*/  LDL.LU.64 R88, [R1+0x450] ;  /* 0x0004500001587983 */ /* 0x000ea20000300a00 */
[----:B------:R-:W-:-:S02]  /*12e10*/  ISETP.NE.U32.AND P2, PT, R0, RZ, PT ;  /* 0x000000ff0000720c */ /* 0x000fc40003f45070 */
[C---:B------:R-:W-:Y:S02]  /*12e20*/  LOP3.LUT R0, R3.reuse, 0x20, RZ, 0xfc, !PT ;  /* 0x0000002003007812 */ /* 0x040fe400078efcff */
[----:B------:R-:W-:Y:S02]  /*12e30*/  ISETP.GE.AND P0, PT, R3, UR4, PT ;  /* 0x0000000403007c0c */ /* 0x000fe4000bf06270 */
[----:B------:R-:W-:Y:S02]  /*12e40*/  ISETP.GE.AND P3, PT, R0, UR4, PT ;  /* 0x0000000400007c0c */ /* 0x000fe4000bf66270 */
[----:B------:R-:W-:Y:S02]  /*12e50*/  ISETP.GT.AND P1, PT, R158, 0x1ff, PT ;  /* 0x000001ff9e00780c */ /* 0x000fe40003f24270 */
[----:B------:R-:W-:Y:S02]  /*12e60*/  SEL R247, RZ, 0x4, P4 ;  /* 0x00000004fff77807 */ /* 0x000fe40002000000 */
[----:B------:R-:W-:-:S02]  /*12e70*/  SEL R251, RZ, 0x4, P3 ;  /* 0x00000004fffb7807 */ /* 0x000fc40001800000 */
[----:B------:R-:W-:Y:S02]  /*12e80*/  SEL R170, RZ, 0x4, P0 ;  /* 0x00000004ffaa7807 */ /* 0x000fe40000000000 */
[----:B------:R-:W-:Y:S02]  /*12e90*/  ISETP.NE.U32.AND P0, PT, R250, RZ, PT ;  /* 0x000000fffa00720c */ /* 0x000fe40003f05070 */
[----:B------:R-:W-:Y:S02]  /*12ea0*/  SEL R250, R247, RZ, P1 ;  /* 0x000000fff7fa7207 */ /* 0x000fe40000800000 */
[----:B------:R-:W-:Y:S01]  /*12eb0*/  SEL R247, R251, RZ, P1 ;  /* 0x000000fffbf77207 */ /* 0x000fe20000800000 */
[----:B------:R-:W-:-:S03]  /*12ec0*/  IMAD.WIDE R216, R171, 0x4, R84 ;  /* 0x00000004abd87825 */ /* 0x000fc600078e0254 */
[----:B------:R-:W-:Y:S01]  /*12ed0*/  ISETP.NE.U32.AND P6, PT, R247, RZ, PT ;  /* 0x000000fff700720c */ /* 0x000fe20003fc5070 */
[----:B------:R-:W-:-:S04]  /*12ee0*/  IMAD.WIDE R246, R171, 0x4, R82 ;  /* 0x00000004abf67825 */ /* 0x000fc800078e0252 */
[C---:B-1----:R-:W-:Y:S01]  /*12ef0*/  IMAD.WIDE R4, R171.reuse, 0x4, R86 ;  /* 0x00000004ab047825 */ /* 0x042fe200078e0256 */
[----:B------:R-:W-:Y:S03]  /*12f00*/  STL.64 [R1+0xb0], R246 ;  /* 0x0000b0f601007387 */ /* 0x000fe60000100a00 */
[C---:B------:R-:W-:Y:S01]  /*12f10*/  IMAD.WIDE R10, R171.reuse, 0x4, R90 ;  /* 0x00000004ab0a7825 */ /* 0x040fe200078e025a */
        /* <DEDUP_REMOVED lines=21> */
[----:B------:R-:W-:Y:S01]  /*13070*/  IMAD.WIDE R114, R171, 0x4, R114 ;  /* 0x00000004ab727825 */ /* 0x000fe200078e0272 */
[----:B------:R-:W-:Y:S01]  /*13080*/  STL.64 [R1+0x58], R104 ;  /* 0x0000586801007387 */ /* 0x000fe20000100a00 */
[----:B------:R-:W-:-:S02]  /*13090*/  LOP3.LUT R0, R3, 0x22, RZ, 0xfc, !PT ;  /* 0x0000002203007812 */ /* 0x000fc400078efcff */
[C---:B------:R-:W-:Y:S01]  /*130a0*/  IMAD.WIDE R116, R171.reuse, 0x4, R116 ;  /* 0x00000004ab747825 */ /* 0x040fe200078e0274 */
[----:B------:R-:W-:Y:S03]  /*130b0*/  STL.64 [R1+0x48], R218 ;  /* 0x000048da01007387 */ /* 0x000fe60000100a00 */
[C---:B------:R-:W-:Y:S01]  /*130c0*/  IMAD.WIDE R118, R171.reuse, 0x4, R118 ;  /* 0x00000004ab767825 */ /* 0x040fe200078e0276 */
[----:B------:R-:W-:Y:S03]  /*130d0*/  STL.64 [R1+0x40], R202 ;  /* 0x000040ca01007387 */ /* 0x000fe60000100a00 */
[----:B------:R-:W-:Y:S01]  /*130e0*/  IMAD.WIDE R122, R171, 0x4, R122 ;  /* 0x00000004ab7a7825 */ /* 0x000fe200078e027a */
[----:B------:R-:W-:Y:S01]  /*130f0*/  STL.64 [R1+0x38], R112 ;  /* 0x0000387001007387 */ /* 0x000fe20000100a00 */
[----:B------:R-:W-:-:S02]  /*13100*/  SEL R170, R170, RZ, P1 ;  /* 0x000000ffaaaa7207 */ /* 0x000fc40000800000 */
[C---:B------:R-:W-:Y:S01]  /*13110*/  IMAD.WIDE R124, R171.reuse, 0x4, R124 ;  /* 0x00000004ab7c7825 */ /* 0x040fe200078e027c */
[----:B------:R-:W-:Y:S01]  /*13120*/  STL.64 [R1+0x30], R114 ;  /* 0x0000307201007387 */ /* 0x000fe20000100a00 */
[----:B------:R-:W-:Y:S02]  /*13130*/  ISETP.GE.AND P4, PT, R0, UR4, PT ;  /* 0x0000000400007c0c */ /* 0x000fe4000bf86270 */
[----:B------:R-:W-:Y:S01]  /*13140*/  IMAD.WIDE R120, R171, 0x4, R120 ;  /* 0x00000004ab787825 */ /* 0x000fe200078e0278 */
[----:B------:R-:W-:Y:S01]  /*13150*/  STL.64 [R1+0x20], R116 ;  /* 0x0000207401007387 */ /* 0x000fe20000100a00 */
[----:B------:R-:W-:-:S03]  /*13160*/  ISETP.NE.U32.AND P3, PT, R170, RZ, PT ;  /* 0x000000ffaa00720c */ /* 0x000fc60003f65070 */
[----:B------:R-:W-:Y:S01]  /*13170*/  STL.64 [R1+0x18], R118 ;  /* 0x0000187601007387 */ /* 0x000fe20000100a00 */
[----:B------:R-:W-:-:S03]  /*13180*/  IMAD.WIDE R224, R171, 0x4, R140 ;  /* 0x00000004abe07825 */ /* 0x000fc600078e028c */
[----:B------:R-:W-:Y:S01]  /*13190*/  STL.64 [R1+0x8], R122 ;  /* 0x0000087a01007387 */ /* 0x000fe20000100a00 */
[C---:B------:R-:W-:Y:S01]  /*131a0*/  IMAD.WIDE R70, R171.reuse, 0x4, R172 ;  /* 0x00000004ab467825 */ /* 0x040fe200078e02ac */
[----:B------:R-:W-:Y:S02]  /*131b0*/  SEL R170, RZ, 0x4, P4 ;  /* 0x00000004ffaa7807 */ /* 0x000fe40002000000 */
[----:B------:R1:W-:Y:S01]  /*131c0*/  STL.64 [R1], R124 ;  /* 0x0000007c01007387 */ /* 0x0003e20000100a00 */
[----:B------:R-:W-:Y:S01]  /*131d0*/  ISETP.NE.U32.AND P4, PT, R250, RZ, PT ;  /* 0x000000fffa00720c */ /* 0x000fe20003f85070 */
[C---:B------:R-:W-:Y:S02]  /*131e0*/  IMAD.WIDE R248, R171.reuse, 0x4, R128 ;  /* 0x00000004abf87825 */ /* 0x040fe400078e0280 */
[----:B------:R-:W-:Y:S02]  /*131f0*/  STL.64 [R1+0x10], R120 ;  /* 0x0000107801007387 */ /* 0x000fe40000100a00 */
[----:B------:R-:W-:-:S02]  /*13200*/  IMAD.WIDE R250, R171, 0x4, R126 ;  /* 0x00000004abfa7825 */ /* 0x000fc400078e027e */
[----:B------:R-:W3:Y:S04]  /*13210*/  LDL.64 R172, [R1+0x270] ;  /* 0x0002700001ac7983 */ /* 0x000ee80000100a00 */
[----:B------:R-:W4:Y:S01]  /*13220*/  LDL.64 R140, [R1+0x230] ;  /* 0x00023000018c7983 */ /* 0x000f220000100a00 */
[----:B--2---:R-:W-:-:S05]  /*13230*/  IMAD.WIDE R98, R13, 0x4, R88 ;  /* 0x000000040d627825 */ /* 0x004fca00078e0258 */
[----:B------:R2:W-:Y:S04]  /*13240*/  STL.64 [R1+0x428], R98 ;  /* 0x0004286201007387 */ /* 0x0005e80000100a00 */
[----:B------:R-:W2:Y:S04]  /*13250*/  LDL.64 R128, [R1+0x1f0] ;  /* 0x0001f00001807983 */ /* 0x000ea80000100a00 */
[----:B------:R-:W2:Y:S04]  /*13260*/  LDL.64 R126, [R1+0x1b0] ;  /* 0x0001b000017e7983 */ /* 0x000ea80000100a00 */
[----:B------:R-:W2:Y:S04]  /*13270*/  LDL.64 R108, [R1+0x170] ;  /* 0x00017000016c7983 */ /* 0x000ea80000100a00 */
[----:B------:R-:W2:Y:S04]  /*13280*/  LDL.64 R106, [R1+0x130] ;  /* 0x00013000016a7983 */ /* 0x000ea80000100a00 */
[----:B------:R2:W-:Y:S04]  /*13290*/  LDGSTS.E [R159+-0x69ff8], desc[UR18][R98.64], P0 ;  /* 0x96008000629f7fae */ /* 0x0005e80008121852 */
[----:B------:R-:W0:Y:S01]  /*132a0*/  LDGDEPBAR ;  /* 0x00000000000079af */ /* 0x000e220000000000 */
[----:B------:R-:W-:-:S03]  /*132b0*/  IMAD.WIDE R236, R171, 0x4, R130 ;  /* 0x00000004abec7825 */ /* 0x000fc600078e0282 */
[----:B------:R-:W2:Y:S01]  /*132c0*/  LDL.64 R110, [R1+0x168] ;  /* 0x00016800016e7983 */ /* 0x000ea20000100a00 */
[----:B------:R-:W-:-:S04]  /*132d0*/  IMAD.WIDE R230, R171, 0x4, R136 ;  /* 0x00000004abe67825 */ /* 0x000fc800078e0288 */
[C---:B------:R-:W-:Y:S02]  /*132e0*/  IMAD.WIDE R234, R171.reuse, 0x4, R132 ;  /* 0x00000004abea7825 */ /* 0x040fe400078e0284 */
[----:B------:R-:W2:Y:S02]  /*132f0*/  LDL.64 R132, [R1+0x228] ;  /* 0x0002280001847983 */ /* 0x000ea40000100a00 */
[----:B------:R-:W-:Y:S02]  /*13300*/  IMAD.WIDE R232, R171, 0x4, R134 ;  /* 0x00000004abe87825 */ /* 0x000fe400078e0286 */
[----:B------:R-:W2:Y:S02]  /*13310*/  LDL.64 R134, [R1+0x268] ;  /* 0x0002680001867983 */ /* 0x000ea40000100a00 */
[----:B------:R-:W-:Y:S02]  /*13320*/  IMAD.MOV.U32 R130, RZ, RZ, R124 ;  /* 0x000000ffff827224 */ /* 0x000fe400078e007c */
[----:B------:R-:W-:-:S02]  /*13330*/  IMAD.MOV.U32 R131, RZ, RZ, R125 ;  /* 0x000000ffff837224 */ /* 0x000fc400078e007d */
[----:B------:R-:W-:Y:S01]  /*13340*/  IMAD.MOV.U32 R136, RZ, RZ, R122 ;  /* 0x000000ffff887224 */ /* 0x000fe200078e007a */
[----:B-1----:R-:W2:Y:S01]  /*13350*/  LDL.64 R124, [R1+0x1e8] ;  /* 0x0001e800017c7983 */ /* 0x002ea20000100a00 */
[----:B------:R-:W-:-:S03]  /*13360*/  IMAD.MOV.U32 R137, RZ, RZ, R123 ;  /* 0x000000ffff897224 */ /* 0x000fc600078e007b */
        /* <DEDUP_REMOVED lines=10> */
[----:B------:R-:W3:Y:S01]  /*13410*/  LDL.LU.64 R10, [R1+0xe50] ;  /* 0x000e5000010a7983 */ /* 0x000ee20000300a00 */
[----:B------:R-:W-:-:S03]  /*13420*/  IMAD.WIDE R228, R171, 0x4, R138 ;  /* 0x00000004abe47825 */ /* 0x000fc600078e028a */
[----:B------:R-:W4:Y:S01]  /*13430*/  LDL.64 R128, [R1+0x260] ;  /* 0x0002600001807983 */ /* 0x000f220000100a00 */
[----:B------:R-:W-:Y:S02]  /*13440*/  IMAD.MOV.U32 R138, RZ, RZ, R96 ;  /* 0x000000ffff8a7224 */ /* 0x000fe400078e0060 */
[----:B------:R-:W-:Y:S01]  /*13450*/  IMAD.MOV.U32 R139, RZ, RZ, R97 ;  /* 0x000000ffff8b7224 */ /* 0x000fe200078e0061 */
[----:B------:R-:W2:Y:S01]  /*13460*/  LDL.64 R126, [R1+0x220] ;  /* 0x00022000017e7983 */ /* 0x000ea20000100a00 */
        /* <DEDUP_REMOVED lines=13> */
[----:B------:R-:W2:Y:S04]  /*13540*/  LDL.64 R108, [R1+0x1e0] ;  /* 0x0001e000016c7983 */ /* 0x000ea80000100a00 */
[----:B------:R-:W2:Y:S04]  /*13550*/  LDL.64 R106, [R1+0x1a0] ;  /* 0x0001a000016a7983 */ /* 0x000ea80000100a00 */
[----:B---3--:R-:W-:Y:S04]  /*13560*/  LDGSTS.E [R11+0x20080], desc[UR18][R134.64], P2 ;  /* 0x20080000860b7fae */ /* 0x008fe80009121852 */
[----:B------:R-:W-:Y:S04]  /*13570*/  LDGSTS.E [R11+0x20480], desc[UR18][R132.64], P2 ;  /* 0x20480000840b7fae */ /* 0x000fe80009121852 */
[----:B------:R-:W-:Y:S04]  /*13580*/  LDGSTS.E [R11+0x20880], desc[UR18][R124.64], P2 ;  /* 0x208800007c0b7fae */ /* 0x000fe80009121852 */
[----:B------:R-:W-:Y:S04]  /*13590*/  LDGSTS.E [R11+0x20c80], desc[UR18][R122.64], P2 ;  /* 0x20c800007a0b7fae */ /* 0x000fe80009121852 */
[----:B------:R-:W-:Y:S04]  /*135a0*/  LDGSTS.E [R11+0x21080], desc[UR18][R110.64], P2 ;  /* 0x210800006e0b7fae */ /* 0x000fe80009121852 */
[----:B------:R-:W-:Y:S04]  /*135b0*/  LDGSTS.E [R11+0x21480], desc[UR18][R214.64], P2 ;  /* 0x21480000d60b7fae */ /* 0x000fe80009121852 */
[----:B------:R-:W-:Y:S04]  /*135c0*/  LDGSTS.E [R11+0x21880], desc[UR18][R244.64], P2 ;  /* 0x21880000f40b7fae */ /* 0x000fe80009121852 */
[----:B------:R-:W-:Y:S04]  /*135d0*/  LDGSTS.E [R11+0x21c80], desc[UR18][R238.64], P2 ;  /* 0x21c80000ee0b7fae */ /* 0x000fe80009121852 */
[----:B------:R-:W3:Y:S04]  /*135e0*/  LDL.LU.64 R214, [R1+0xe48] ;  /* 0x000e480001d67983 */ /* 0x000ee80000300a00 */
[----:B------:R-:W3:Y:S04]  /*135f0*/  LDL.LU.64 R244, [R1+0xe40] ;  /* 0x000e400001f47983 */ /* 0x000ee80000300a00 */
[----:B------:R-:W3:Y:S04]  /*13600*/  LDL.64 R124, [R1+0x258] ;  /* 0x00025800017c7983 */ /* 0x000ee80000100a00 */
[----:B------:R-:W3:Y:S04]  /*13610*/  LDL.64 R122, [R1+0x218] ;  /* 0x00021800017a7983 */ /* 0x000ee80000100a00 */
[----:B------:R-:W3:Y:S04]  /*13620*/  LDL.64 R110, [R1+0x1d8] ;  /* 0x0001d800016e7983 */ /* 0x000ee80000100a00 */
        /* <DEDUP_REMOVED lines=14> */
[----:B----4-:R-:W-:Y:S04]  /*13710*/  LDGSTS.E [R10+0x20100], desc[UR18][R128.64], P2 ;  /* 0x20100000800a7fae */ /* 0x010fe80009121852 */
[----:B--2---:R-:W-:Y:S04]  /*13720*/  LDGSTS.E [R10+0x20500], desc[UR18][R126.64], P2 ;  /* 0x205000007e0a7fae */ /* 0x004fe80009121852 */
[----:B------:R-:W-:Y:S04]  /*13730*/  LDGSTS.E [R10+0x20900], desc[UR18][R108.64], P2 ;  /* 0x209000006c0a7fae */ /* 0x000fe80009121852 */
[----:B------:R-:W2:Y:S04]  /*13740*/  LDL.LU.64 R218, [R1+0xe30] ;  /* 0x000e300001da7983 */ /* 0x000ea80000300a00 */
[----:B------:R-:W-:Y:S04]  /*13750*/  LDGSTS.E [R10+0x20d00], desc[UR18][R106.64], P2 ;  /* 0x20d000006a0a7fae */ /* 0x000fe80009121852 */
[----:B------:R-:W4:Y:S04]  /*13760*/  LDL.64 R108, [R1+0x250] ;  /* 0x00025000016c7983 */ /* 0x000f280000100a00 */
[----:B------:R-:W2:Y:S04]  /*13770*/  LDL.64 R106, [R1+0x210] ;  /* 0x00021000016a7983 */ /* 0x000ea80000100a00 */
[----:B---3--:R-:W-:Y:S04]  /*13780*/  LDGSTS.E [R10+0x21100], desc[UR18][R238.64], P2 ;  /* 0x21100000ee0a7fae */ /* 0x008fe80009121852 */
[----:B------:R-:W-:Y:S04]  /*13790*/  LDGSTS.E [R10+0x21500], desc[UR18][R208.64], P2 ;  /* 0x21500000d00a7fae */ /* 0x000fe80009121852 */
[----:B------:R-:W-:Y:S04]  /*137a0*/  LDGSTS.E [R10+0x21900], desc[UR18][R212.64], P2 ;  /* 0x21900000d40a7fae */ /* 0x000fe80009121852 */
[----:B------:R-:W3:Y:S04]  /*137b0*/  LDL.LU.64 R238, [R1+0xe28] ;  /* 0x000e280001ee7983 */ /* 0x000ee80000300a00 */
        /* <DEDUP_REMOVED lines=18> */
[----:B------:R-:W3:Y:S04]  /*138e0*/  LDL.LU.64 R202, [R1+0xe08] ;  /* 0x000e080001ca7983 */ /* 0x000ee80000300a00 */
[----:B------:R-:W-:Y:S04]  /*138f0*/  STL.64 [R1+0xcf0], R10 ;  /* 0x000cf00a01007387 */ /* 0x000fe80000100a00 */
[----:B--2---:R-:W-:Y:S04]  /*13900*/  LDGSTS.E [R9+0x20180], desc[UR18][R124.64], P2 ;  /* 0x201800007c097fae */ /* 0x004fe80009121852 */
[----:B------:R-:W-:Y:S04]  /*13910*/  LDGSTS.E [R9+0x20580], desc[UR18][R122.64], P2 ;  /* 0x205800007a097fae */ /* 0x000fe80009121852 */
[----:B------:R-:W-:Y:S04]  /*13920*/  LDGSTS.E [R9+0x20980], desc[UR18][R110.64], P2 ;  /* 0x209800006e097fae */ /* 0x000fe80009121852 */
[----:B----4-:R-:W-:Y:S04]  /*13930*/  LDGSTS.E [R9+0x20d80], desc[UR18][R212.64], P2 ;  /* 0x20d80000d4097fae */ /* 0x010fe80009121852 */
[----:B------:R-:W-:Y:S04]  /*13940*/  LDGSTS.E [R9+0x21180], desc[UR18][R244.64], P2 ;  /* 0x21180000f4097fae */ /* 0x000fe80009121852 */
[----:B------:R-:W-:Y:S04]  /*13950*/  LDGSTS.E [R9+0x21580], desc[UR18][R242.64], P2 ;  /* 0x21580000f2097fae */ /* 0x000fe80009121852 */
[----:B------:R-:W2:Y:S04]  /*13960*/  LDL.LU.64 R212, [R1+0xe00] ;  /* 0x000e000001d47983 */ /* 0x000ea80000300a00 */
[----:B------:R-:W4:Y:S04]  /*13970*/  LDL.LU.64 R244, [R1+0xdf8] ;  /* 0x000df80001f47983 */ /* 0x000f280000300a00 */
        /* <DEDUP_REMOVED lines=19> */
[----:B------:R-:W2:Y:S01]  /*13ab0*/  LDL.LU.64 R210, [R1+0xde0] ;  /* 0x000de00001d27983 */ /* 0x000ea20000300a00 */
[----:B------:R-:W-:-:S04]  /*13ac0*/  IMAD.WIDE R146, R171, 0x4, R146 ;  /* 0x00000004ab927825 */ /* 0x000fc800078e0292 */
[----:B------:R-:W-:-:S04]  /*13ad0*/  IMAD.WIDE R166, R171, 0x4, R166 ;  /* 0x00000004aba67825 */ /* 0x000fc800078e02a6 */
[----:B------:R-:W-:-:S04]  /*13ae0*/  IMAD.WIDE R26, R171, 0x4, R26 ;  /* 0x00000004ab1a7825 */ /* 0x000fc800078e021a */
[----:B------:R-:W-:-:S04]  /*13af0*/  IMAD.WIDE R56, R171, 0x4, R42 ;  /* 0x00000004ab387825 */ /* 0x000fc800078e022a */
[----:B------:R-:W-:-:S04]  /*13b00*/  IMAD.WIDE R74, R171, 0x4, R174 ;  /* 0x00000004ab4a7825 */ /* 0x000fc800078e02ae */
[C---:B------:R-:W-:Y:S01]  /*13b10*/  IMAD.WIDE R98, R171.reuse, 0x4, R188 ;  /* 0x00000004ab627825 */ /* 0x040fe200078e02bc */
[----:B---3--:R-:W-:Y:S04]  /*13b20*/  LDGSTS.E [R8+0x20a00], desc[UR18][R242.64], P2 ;  /* 0x20a00000f2087fae */ /* 0x008fe80009121852 */
[----:B------:R-:W-:Y:S04]  /*13b30*/  LDGSTS.E [R8+0x20e00], desc[UR18][R208.64], P2 ;  /* 0x20e00000d0087fae */ /* 0x000fe80009121852 */
[----:B------:R-:W-:Y:S04]  /*13b40*/  LDGSTS.E [R8+0x21200], desc[UR18][R214.64], P2 ;  /* 0x21200000d6087fae */ /* 0x000fe80009121852 */
[----:B------:R-:W3:Y:S04]  /*13b50*/  LDL.LU.64 R242, [R1+0xdd8] ;  /* 0x000dd80001f27983 */ /* 0x000ee80000300a00 */
[----:B------:R-:W2:Y:S04]  /*13b60*/  LDL.LU.64 R208, [R1+0xdd0] ;  /* 0x000dd00001d07983 */ /* 0x000ea80000300a00 */
[----:B------:R-:W2:Y:S04]  /*13b70*/  LDL.LU.64 R214, [R1+0xdc8] ;  /* 0x000dc80001d67983 */ /* 0x000ea80000300a00 */
[----:B------:R-:W-:Y:S04]  /*13b80*/  LDGSTS.E [R8+0x21600], desc[UR18][R240.64], P2 ;  /* 0x21600000f0087fae */ /* 0x000fe80009121852 */
[----:B------:R-:W-:Y:S04]  /*13b90*/  LDGSTS.E [R8+0x21a00], desc[UR18][R246.64], P2 ;  /* 0x21a00000f6087fae */ /* 0x000fe80009121852 */
[----:B------:R-:W-:Y:S04]  /*13ba0*/  LDGSTS.E [R8+0x21e00], desc[UR18][R6.64], P2 ;  /* 0x21e0000006087fae */ /* 0x000fe80009121852 */
[----:B------:R-:W4:Y:S04]  /*13bb0*/  LDL.LU.64 R240, [R1+0xdc0] ;  /* 0x000dc00001f07983 */ /* 0x000f280000300a00 */
[----:B------:R-:W2:Y:S04]  /*13bc0*/  LDL.LU R246, [R1+0xdb8] ;  /* 0x000db80001f67983 */ /* 0x000ea80000300800 */
[----:B------:R-:W4:Y:S04]  /*13bd0*/  LDL.LU.64 R6, [R1+0xdb0] ;  /* 0x000db00001067983 */ /* 0x000f280000300a00 */
        /* <DEDUP_REMOVED lines=8> */
[----:B------:R1:W-:Y:S04]  /*13c60*/  STL.64 [R1+0xc38], R8 ;  /* 0x000c380801007387 */ /* 0x0003e80000100a00 */
[----:B-1----:R-:W2:Y:S01]  /*13c70*/  LDL.LU.64 R8, [R1+0x100] ;  /* 0x0001000001087983 */ /* 0x002ea20000300a00 */
        /* <DEDUP_REMOVED lines=11> */
[C---:B------:R-:W-:Y:S01]  /*13d30*/  IMAD.WIDE R196, R171.reuse, 0x4, R196 ;  /* 0x00000004abc47825 */ /* 0x040fe200078e02c4 */
[----:B----4-:R-:W-:Y:S04]  /*13d40*/  LDGSTS.E [R7+0x20280], desc[UR18][R240.64], P2 ;  /* 0x20280000f0077fae */ /* 0x010fe80009121852 */
[----:B---3--:R-:W-:Y:S04]  /*13d50*/  LDGSTS.E [R7+0x20680], desc[UR18][R242.64], P2 ;  /* 0x20680000f2077fae */ /* 0x008fe80009121852 */
[----:B------:R-:W-:Y:S04]  /*13d60*/  LDGSTS.E [R7+0x20a80], desc[UR18][R244.64], P2 ;  /* 0x20a80000f4077fae */ /* 0x000fe80009121852 */
[----:B------:R-:W-:Y:S04]  /*13d70*/  LDGSTS.E [R7+0x20e80], desc[UR18][R238.64], P2 ;  /* 0x20e80000ee077fae */ /* 0x000fe80009121852 */
[----:B------:R-:W-:Y:S04]  /*13d80*/  LDGSTS.E [R7+0x21280], desc[UR18][R226.64], P2 ;  /* 0x21280000e2077fae */ /* 0x000fe80009121852 */
[----:B------:R-:W-:Y:S04]  /*13d90*/  LDGSTS.E [R7+0x21680], desc[UR18][R222.64], P2 ;  /* 0x21680000de077fae */ /* 0x000fe80009121852 */
[----:B------:R-:W-:Y:S04]  /*13da0*/  LDGSTS.E [R7+0x21a80], desc[UR18][R216.64], P2 ;  /* 0x21a80000d8077fae */ /* 0x000fe80009121852 */
[----:B------:R1:W-:Y:S04]  /*13db0*/  LDGSTS.E [R7+0x21e80], desc[UR18][R90.64], P2 ;  /* 0x21e800005a077fae */ /* 0x0003e80009121852 */
        /* <DEDUP_REMOVED lines=9> */
[----:B--2---:R-:W-:Y:S04]  /*13e50*/  LDGSTS.E [R6+0x20300], desc[UR18][R214.64], P2 ;  /* 0x20300000d6067fae */ /* 0x004fe80009121852 */
[----:B------:R-:W2:Y:S04]  /*13e60*/  LDL.LU.64 R242, [R1+0xda0] ;  /* 0x000da00001f27983 */ /* 0x000ea80000300a00 */
[----:B------:R-:W-:Y:S04]  /*13e70*/  LDGSTS.E [R6+0x20700], desc[UR18][R210.64], P2 ;  /* 0x20700000d2067fae */ /* 0x000fe80009121852 */
[----:B------:R-:W4:Y:S04]  /*13e80*/  LDL.LU.64 R244, [R1+0xd98] ;  /* 0x000d980001f47983 */ /* 0x000f280000300a00 */
[----:B------:R-:W-:Y:S04]  /*13e90*/  LDGSTS.E [R6+0x20b00], desc[UR18][R212.64], P2 ;  /* 0x20b00000d4067fae */ /* 0x000fe80009121852 */
[----:B------:R-:W3:Y:S04]  /*13ea0*/  LDL.LU.64 R238, [R1+0xd90] ;  /* 0x000d900001ee7983 */ /* 0x000ee80000300a00 */
[----:B------:R-:W-:Y:S04]  /*13eb0*/  LDGSTS.E [R6+0x20f00], desc[UR18][R218.64], P2 ;  /* 0x20f00000da067fae */ /* 0x000fe80009121852 */
[----:B------:R-:W2:Y:S04]  /*13ec0*/  LDL.LU.64 R226, [R1+0xd88] ;  /* 0x000d880001e27983 */ /* 0x000ea80000300a00 */
[----:B------:R1:W-:Y:S04]  /*13ed0*/  LDGSTS.E [R6+0x21300], desc[UR18][R206.64], P2 ;  /* 0x21300000ce067fae */ /* 0x0003e80009121852 */
        /* <DEDUP_REMOVED lines=10> */
[----:B------:R-:W4:Y:S04]  /*13f80*/  LDL.LU.64 R212, [R1+0xd60] ;  /* 0x000d600001d47983 */ /* 0x000f280000300a00 */
[----:B------:R-:W-:Y:S04]  /*13f90*/  LDGSTS.E [R6+0x22b00], desc[UR18][R150.64], P2 ;  /* 0x22b0000096067fae */ /* 0x000fe80009121852 */
[----:B------:R-:W3:Y:S04]  /*13fa0*/  LDL.LU.64 R218, [R1+0xd58] ;  /* 0x000d580001da7983 */ /* 0x000ee80000300a00 */
[----:B------:R-:W-:Y:S04]  /*13fb0*/  LDGSTS.E [R6+0x22f00], desc[UR18][R14.64], P2 ;  /* 0x22f000000e067fae */ /* 0x000fe80009121852 */
[----:B------:R-:W4:Y:S04]  /*13fc0*/  LDL.LU.64 R206, [R1+0xd50] ;  /* 0x000d500001ce7983 */ /* 0x000f280000300a00 */
[----:B------:R-:W-:Y:S04]  /*13fd0*/  LDGSTS.E [R6+0x23300], desc[UR18][R30.64], P2 ;  /* 0x233000001e067fae */ /* 0x000fe80009121852 */
[----:B------:R-:W2:Y:S04]  /*13fe0*/  LDL.LU.64 R4, [R1+0xd48] ;  /* 0x000d480001047983 */ /* 0x000ea80000300a00 */
[----:B------:R-:W-:Y:S04]  /*13ff0*/  LDGSTS.E [R6+0x23700], desc[UR18][R60.64], P2 ;  /* 0x237000003c067fae */ /* 0x000fe80009121852 */
[----:B------:R-:W1:Y:S04]  /*14000*/  LDL.LU.64 R220, [R1+0x448] ;  /* 0x0004480001dc7983 */ /* 0x000e680000300a00 */
[----:B------:R-:W-:Y:S04]  /*14010*/  LDGSTS.E [R6+0x23b00], desc[UR18][R82.64], P2 ;  /* 0x23b0000052067fae */ /* 0x000fe80009121852 */
[----:B------:R-:W-:Y:S04]  /*14020*/  LDGSTS.E [R6+0x23f00], desc[UR18][R196.64], P2 ;  /* 0x23f00000c4067fae */ /* 0x000fe80009121852 */
[----:B------:R3:W-:Y:S04]  /*14030*/  STL.64 [R1+0xb78], R6 ;  /* 0x000b780601007387 */ /* 0x0007e80000100a00 */
[----:B---3--:R-:W3:Y:S04]  /*14040*/  LDL.LU.64 R6, [R1+0x178] ;  /* 0x0001780001067983 */ /* 0x008ee80000300a00 */
[----:B--2---:R2:W-:Y:S04]  /*14050*/  LDGSTS.E [R5+0x20380], desc[UR18][R208.64], P2 ;  /* 0x20380000d0057fae */ /* 0x0045e80009121852 */
[----:B------:R2:W-:Y:S04]  /*14060*/  LDGSTS.E [R5+0x20780], desc[UR18][R204.64], P2 ;  /* 0x20780000cc057fae */ /* 0x0005e80009121852 */
[----:B------:R2:W-:Y:S04]  /*14070*/  LDGSTS.E [R5+0x20b80], desc[UR18][R202.64], P2 ;  /* 0x20b80000ca057fae */ /* 0x0005e80009121852 */
[----:B------:R-:W2:Y:S04]  /*14080*/  LDL.LU.64 R208, [R1+0xd40] ;  /* 0x000d400001d07983 */ /* 0x000ea80000300a00 */
[----:B------:R-:W2:Y:S04]  /*14090*/  LDL.LU.64 R204, [R1+0xd38] ;  /* 0x000d380001cc7983 */ /* 0x000ea80000300a00 */
[----:B------:R-:W2:Y:S04]  /*140a0*/  LDL.LU.64 R202, [R1+0xd30] ;  /* 0x000d300001ca7983 */ /* 0x000ea80000300a00 */
[----:B---3--:R-:W-:Y:S04]  /*140b0*/  LDGSTS.E [R5+0x20f80], desc[UR18][R6.64], P2 ;  /* 0x20f8000006057fae */ /* 0x008fe80009121852 */
[----:B------:R3:W-:Y:S04]  /*140c0*/  LDGSTS.E [R5+0x21380], desc[UR18][R200.64], P2 ;  /* 0x21380000c8057fae */ /* 0x0007e80009121852 */
[----:B------:R-:W-:Y:S04]  /*140d0*/  LDGSTS.E [R5+0x21780], desc[UR18][R10.64], P2 ;  /* 0x217800000a057fae */ /* 0x000fe80009121852 */
[----:B------:R3:W-:Y:S04]  /*140e0*/  LDGSTS.E [R5+0x21b80], desc[UR18][R198.64], P2 ;  /* 0x21b80000c6057fae */ /* 0x0007e80009121852 */
[----:B------:R-:W3:Y:S01]  /*140f0*/  LDL.LU.64 R200, [R1+0xd28] ;  /* 0x000d280001c87983 */ /* 0x000ee20000300a00 */
[----:B------:R-:W-:-:S03]  /*14100*/  IMAD.WIDE R152, R171, 0x4, R152 ;  /* 0x00000004ab987825 */ /* 0x000fc600078e0298 */
[----:B------:R3:W-:Y:S04]  /*14110*/  LDGSTS.E [R5+0x21f80], desc[UR18][R104.64], P2 ;  /* 0x21f8000068057fae */ /* 0x0007e80009121852 */
[----:B------:R-:W3:Y:S01]  /*14120*/  LDL.LU.64 R198, [R1+0xd20] ;  /* 0x000d200001c67983 */ /* 0x000ee20000300a00 */
        /* <DEDUP_REMOVED lines=13> */
[----:B------:R-:W0:Y:S01]  /*14200*/  LDGDEPBAR ;  /* 0x00000000000079af */ /* 0x000e220000000000 */
[C---:B-1----:R-:W-:Y:S01]  /*14210*/  IMAD.WIDE R90, R13.reuse, 0x4, R220 ;  /* 0x000000040d5a7825 */ /* 0x042fe200078e02dc */
[----:B------:R-:W-:Y:S03]  /*14220*/  BAR.SYNC.DEFER_BLOCKING 0x0 ;  /* 0x0000000000007b1d */ /* 0x000fe60000010000 */
[----:B----4-:R-:W-:-:S04]  /*14230*/  IMAD.WIDE R206, R13, 0x4, R206 ;  /* 0x000000040dce7825 */ /* 0x010fc800078e02ce */
[C---:B------:R-:W-:Y:S01]  /*14240*/  IMAD.WIDE R218, R13.reuse, 0x4, R218 ;  /* 0x000000040dda7825 */ /* 0x040fe200078e02da */
[----:B------:R-:W-:Y:S03]  /*14250*/  STL.64 [R1+0xb00], R4 ;  /* 0x000b000401007387 */ /* 0x000fe60000100a00 */
[C---:B------:R-:W-:Y:S01]  /*14260*/  IMAD.WIDE R106, R13.reuse, 0x4, R212 ;  /* 0x000000040d6a7825 */ /* 0x040fe200078e02d4 */
[----:B------:R1:W-:Y:S03]  /*14270*/  STL.64 [R1+0x480], R90 ;  /* 0x0004805a01007387 */ /* 0x0003e60000100a00 */
[----:B------:R-:W-:-:S04]  /*14280*/  IMAD.WIDE R108, R13, 0x4, R210 ;  /* 0x000000040d6c7825 */ /* 0x000fc800078e02d2 */
[----:B------:R-:W-:-:S04]  /*14290*/  IMAD.WIDE R110, R13, 0x4, R214 ;  /* 0x000000040d6e7825 */ /* 0x000fc800078e02d6 */
[C---:B------:R-:W-:Y:S01]  /*142a0*/  IMAD.WIDE R220, R13.reuse, 0x4, R216 ;  /* 0x000000040ddc7825 */ /* 0x040fe200078e02d8 */
[----:B------:R-:W-:Y:S01]  /*142b0*/  @!PT LDS RZ, [RZ] ;  /* 0x00000000fffff984 */ /* 0x000fe20000000800 */
[----:B------:R-:W-:Y:S01]  /*142c0*/  @!PT LDS RZ, [RZ] ;  /* 0x00000000fffff984 */ /* 0x000fe20000000800 */
[----:B------:R-:W-:Y:S01]  /*142d0*/  @!PT LDS RZ, [RZ] ;  /* 0x00000000fffff984 */ /* 0x000fe20000000800 */
[----:B------:R4:W-:Y:S03]  /*142e0*/  LDGSTS.E [R246+-0x68000], desc[UR18][R90.64], P3 ;  /* 0x980000005af67fae */ /* 0x0009e60009921852 */
[----:B--2---:R-:W-:-:S04]  /*142f0*/  IMAD.WIDE R208, R13, 0x4, R208 ;  /* 0x000000040dd07825 */ /* 0x004fc800078e02d0 */
[----:B------:R-:W-:-:S04]  /*14300*/  IMAD.WIDE R204, R13, 0x4, R204 ;  /* 0x000000040dcc7825 */ /* 0x000fc800078e02cc */
[----:B------:R-:W-:-:S04]  /*14310*/  IMAD.WIDE R202, R13, 0x4, R202 ;  /* 0x000000040dca7825 */ /* 0x000fc800078e02ca */
[----:B---3--:R-:W-:-:S04]  /*14320*/  IMAD.WIDE R200, R13, 0x4, R200 ;  /* 0x000000040dc87825 */ /* 0x008fc800078e02c8 */
[----:B------:R-:W-:-:S05]  /*14330*/  IMAD.WIDE R198, R13, 0x4, R198 ;  /* 0x000000040dc67825 */ /* 0x000fca00078e02c6 */
[----:B------:R2:W-:Y:S04]  /*14340*/  STL.64 [R1+0xab0], R198 ;  /* 0x000ab0c601007387 */ /* 0x0005e80000100a00 */
[----:B------:R-:W-:Y:S04]  /*14350*/  STL.64 [R1+0xab8], R200 ;  /* 0x000ab8c801007387 */ /* 0x000fe80000100a00 */
[----:B------:R-:W-:Y:S04]  /*14360*/  STL.64 [R1+0xac0], R202 ;  /* 0x000ac0ca01007387 */ /* 0x000fe80000100a00 */
[----:B------:R3:W-:Y:S04]  /*14370*/  STL.64 [R1+0xac8], R204 ;  /* 0x000ac8cc01007387 */ /* 0x0007e80000100a00 */
[----:B------:R-:W-:Y:S04]  /*14380*/  STL.64 [R1+0xad0], R208 ;  /* 0x000ad0d001007387 */ /* 0x000fe80000100a00 */
[----:B------:R-:W-:Y:S04]  /*14390*/  STL.64 [R1+0xad8], R206 ;  /* 0x000ad8ce01007387 */ /* 0x000fe80000100a00 */
[----:B------:R-:W-:Y:S04]  /*143a0*/  STL.64 [R1+0xae0], R218 ;  /* 0x000ae0da01007387 */ /* 0x000fe80000100a00 */
[----:B------:R-:W-:Y:S04]  /*143b0*/  STL.64 [R1+0xae8], R106 ;  /* 0x000ae86a01007387 */ /* 0x000fe80000100a00 */
[----:B------:R-:W-:Y:S04]  /*143c0*/  STL.64 [R1+0xaf0], R108 ;  /* 0x000af06c01007387 */ /* 0x000fe80000100a00 */
[----:B------:R-:W4:Y:S04]  /*143d0*/  LDL.LU.64 R104, [R1+0x28] ;  /* 0x0000280001687983 */ /* 0x000f280000300a00 */
[----:B------:R-:W-:Y:S04]  /*143e0*/  STL.64 [R1+0xaf8], R110 ;  /* 0x000af86e01007387 */ /* 0x000fe80000100a00 */
[----:B------:R-:W2:Y:S04]  /*143f0*/  LDL.LU.64 R118, [R1+0x3d8] ;  /* 0x0003d80001767983 */ /* 0x000ea80000300a00 */
[----:B------:R-:W-:Y:S04]  /*14400*/  STL.64 [R1+0xb08], R220 ;  /* 0x000b08dc01007387 */ /* 0x000fe80000100a00 */
[----:B-1----:R-:W3:Y:S01]  /*14410*/  LDL.LU.64 R90, [R1+0x3d0] ;  /* 0x0003d000015a7983 */ /* 0x002ee20000300a00 */
[----:B------:R-:W-:Y:S01]  /*14420*/  IMAD.WIDE R112, R13, 0x4, R222 ;  /* 0x000000040d707825 */ /* 0x000fe200078e02de */
[----:B------:R-:W-:-:S02]  /*14430*/  LOP3.LUT R156, R3, 0x40, RZ, 0xfc, !PT ;  /* 0x00000040039c7812 */ /* 0x000fc400078efcff */
[----:B------:R-:W-:Y:S01]  /*14440*/  LOP3.LUT R0, R3, 0x42, RZ, 0xfc, !PT ;  /* 0x0000004203007812 */ /* 0x000fe200078efcff */
[C---:B------:R-:W-:Y:S01]  /*14450*/  IMAD.WIDE R116, R13.reuse, 0x4, R226 ;  /* 0x000000040d747825 */ /* 0x040fe200078e02e2 */
[----:B------:R-:W-:Y:S03]  /*14460*/  STL.64 [R1+0xb10], R112 ;  /* 0x000b107001007387 */ /* 0x000fe60000100a00 */
[----:B------:R-:W-:Y:S01]  /*14470*/  IMAD.WIDE R114, R13, 0x4, R238 ;  /* 0x000000040d727825 */ /* 0x000fe200078e02ee */
[----:B------:R-:W3:Y:S04]  /*14480*/  LDL.LU.64 R122, [R1+0x3c8] ;  /* 0x0003c800017a7983 */ /* 0x000ee80000300a00 */
[----:B------:R-:W-:Y:S04]  /*14490*/  STL.64 [R1+0xb18], R116 ;  /* 0x000b187401007387 */ /* 0x000fe80000100a00 */
[----:B------:R-:W3:Y:S04]  /*144a0*/  LDL.LU.64 R124, [R1+0x3c0] ;  /* 0x0003c000017c7983 */ /* 0x000ee80000300a00 */
[----:B------:R-:W-:Y:S04]  /*144b0*/  STL.64 [R1+0xb20], R114 ;  /* 0x000b207201007387 */ /* 0x000fe80000100a00 */
[----:B------:R-:W3:Y:S01]  /*144c0*/  LDL.LU.64 R126, [R1+0xb8] ;  /* 0x0000b800017e7983 */ /* 0x000ee20000300a00 */
[----:B------:R-:W-:-:S02]  /*144d0*/  LOP3.LUT R252, R3, 0x60, RZ, 0xfc, !PT ;  /* 0x0000006003fc7812 */ /* 0x000fc400078efcff */
[----:B------:R-:W-:Y:S01]  /*144e0*/  LOP3.LUT R247, R3, 0x62, RZ, 0xfc, !PT ;  /* 0x0000006203f77812 */ /* 0x000fe200078efcff */
[----:B------:R-:W-:Y:S01]  /*144f0*/  LDGSTS.E [R246+-0x67ff8], desc[UR18][R198.64], P4 ;  /* 0x98008000c6f67fae */ /* 0x000fe2000a121852 */
[----:B----4-:R-:W-:-:S04]  /*14500*/  IMAD.WIDE R104, R13, 0x4, R104 ;  /* 0x000000040d687825 */ /* 0x010fc800078e0268 */
[C---:B--2---:R-:W-:Y:S01]  /*14510*/  IMAD.WIDE R120, R13.reuse, 0x4, R118 ;  /* 0x000000040d787825 */ /* 0x044fe200078e0276 */
[----:B------:R-:W-:Y:S03]  /*14520*/  STL.64 [R1+0xb28], R104 ;  /* 0x000b286801007387 */ /* 0x000fe60000100a00 */
[----:B---3--:R-:W-:-:S04]  /*14530*/  IMAD.WIDE R122, R13, 0x4, R122 ;  /* 0x000000040d7a7825 */ /* 0x008fc800078e027a */
[----:B------:R-:W-:-:S04]  /*14540*/  IMAD.WIDE R124, R13, 0x4, R124 ;  /* 0x000000040d7c7825 */ /* 0x000fc800078e027c */
[C---:B------:R-:W-:Y:S01]  /*14550*/  IMAD.WIDE R126, R13.reuse, 0x4, R126 ;  /* 0x000000040d7e7825 */ /* 0x040fe200078e027e */
[----:B------:R-:W-:Y:S01]  /*14560*/  ISETP.GE.AND P0, PT, R156, UR4, PT ;  /* 0x000000049c007c0c */ /* 0x000fe2000bf06270 */
[----:B------:R-:W-:Y:S02]  /*14570*/  LDGSTS.E [R246+-0x66000], desc[UR18][R200.64], P6 ;  /* 0x9a000000c8f67fae */ /* 0x000fe4000b121852 */
[C---:B------:R-:W-:Y:S02]  /*14580*/  IMAD.WIDE R118, R13.reuse, 0x4, R90 ;  /* 0x000000040d767825 */ /* 0x040fe400078e025a */
[----:B------:R-:W2:Y:S04]  /*14590*/  LDL.LU.64 R90, [R1+0xc8] ;  /* 0x0000c800015a7983 */ /* 0x000ea80000300a00 */
[----:B------:R-:W-:Y:S04]  /*145a0*/  STL.64 [R1+0xb30], R120 ;  /* 0x000b307801007387 */ /* 0x000fe80000100a00 */
[----:B------:R-:W3:Y:S04]  /*145b0*/  LDL.LU.64 R128, [R1+0xd8] ;  /* 0x0000d80001807983 */ /* 0x000ee80000300a00 */
[----:B------:R-:W-:Y:S04]  /*145c0*/  STL.64 [R1+0xb38], R118 ;  /* 0x000b387601007387 */ /* 0x000fe80000100a00 */
[----:B------:R-:W4:Y:S04]  /*145d0*/  LDL.LU.64 R134, [R1+0xe8] ;  /* 0x0000e80001867983 */ /* 0x000f280000300a00 */
[----:B------:R-:W-:Y:S04]  /*145e0*/  STL.64 [R1+0xb40], R122 ;  /* 0x000b407a01007387 */ /* 0x000fe80000100a00 */
[----:B------:R-:W4:Y:S04]  /*145f0*/  LDL.LU.64 R132, [R1+0x3b0] ;  /* 0x0003b00001847983 */ /* 0x000f280000300a00 */
[----:B------:R-:W-:Y:S01]  /*14600*/  STL.64 [R1+0xb48], R124 ;  /* 0x000b487c01007387 */ /* 0x000fe20000100a00 */
[----:B--2---:R-:W-:-:S03]  /*14610*/  IMAD.WIDE R130, R13, 0x4, R90 ;  /* 0x000000040d827825 */ /* 0x004fc600078e025a */
[----:B------:R-:W2:Y:S04]  /*14620*/  LDL.LU.64 R90, [R1+0x3a8] ;  /* 0x0003a800015a7983 */ /* 0x000ea80000300a00 */
[----:B------:R-:W-:Y:S04]  /*14630*/  STL.64 [R1+0xb50], R126 ;  /* 0x000b507e01007387 */ /* 0x000fe80000100a00 */
[----:B------:R-:W2:Y:S04]  /*14640*/  LDL.LU.64 R136, [R1+0x390] ;  /* 0x0003900001887983 */ /* 0x000ea80000300a00 */
[----:B------:R-:W-:Y:S04]  /*14650*/  STL.64 [R1+0xb58], R130 ;  /* 0x000b588201007387 */ /* 0x000fe80000100a00 */
[----:B------:R-:W2:Y:S01]  /*14660*/  LDL.LU.64 R138, [R1+0x388] ;  /* 0x00038800018a7983 */ /* 0x000ea20000300a00 */
[----:B---3--:R-:W-:-:S05]  /*14670*/  IMAD.WIDE R128, R13, 0x4, R128 ;  /* 0x000000040d807825 */ /* 0x008fca00078e0280 */
[----:B------:R-:W-:Y:S04]  /*14680*/  STL.64 [R1+0xb60], R128 ;  /* 0x000b608001007387 */ /* 0x000fe80000100a00 */
[----:B------:R-:W3:Y:S01]  /*14690*/  LDL.LU.64 R140, [R1+0x380] ;  /* 0x00038000018c7983 */ /* 0x000ee20000300a00 */
[----:B----4-:R-:W-:-:S03]  /*146a0*/  IMAD.WIDE R216, R13, 0x4, R134 ;  /* 0x000000040dd87825 */ /* 0x010fc600078e0286 */
[----:B------:R-:W-:Y:S01]  /*146b0*/  STL.64 [R1+0xb70], R244 ;  /* 0x000b70f401007387 */ /* 0x000fe20000100a00 */
[----:B------:R-:W-:-:S03]  /*146c0*/  IMAD.WIDE R134, R13, 0x4, R132 ;  /* 0x000000040d867825 */ /* 0x000fc600078e0284 */
[----:B------:R-:W-:Y:S01]  /*146d0*/  STL.64 [R1+0xb68], R216 ;  /* 0x000b68d801007387 */ /* 0x000fe20000100a00 */
[----:B--2---:R-:W-:-:S03]  /*146e0*/  IMAD.WIDE R132, R13, 0x4, R90 ;  /* 0x000000040d847825 */ /* 0x004fc600078e025a */
[----:B------:R-:W2:Y:S04]  /*146f0*/  LDL.LU.64 R90, [R1+0x378] ;  /* 0x00037800015a7983 */ /* 0x000ea80000300a00 */
[----:B------:R-:W-:Y:S04]  /*14700*/  STL.64 [R1+0xb80], R134 ;  /* 0x000b808601007387 */ /* 0x000fe80000100a00 */
[----:B------:R-:W4:Y:S01]  /*14710*/  LDL.LU.64 R180, [R1+0x370] ;  /* 0x0003700001b47983 */ /* 0x000f220000300a00 */
[----:B------:R-:W-:-:S03]  /*14720*/  IMAD.WIDE R136, R13, 0x4, R136 ;  /* 0x000000040d887825 */ /* 0x000fc600078e0288 */
[----:B------:R-:W-:Y:S01]  /*14730*/  STL.64 [R1+0xb88], R132 ;  /* 0x000b888401007387 */ /* 0x000fe20000100a00 */
[----:B------:R-:W-:-:S03]  /*14740*/  IMAD.WIDE R138, R13, 0x4, R138 ;  /* 0x000000040d8a7825 */ /* 0x000fc600078e028a */
[----:B------:R-:W4:Y:S04]  /*14750*/  LDL.LU.64 R176, [R1+0x368] ;  /* 0x0003680001b07983 */ /* 0x000f280000300a00 */
[----:B------:R-:W-:Y:S04]  /*14760*/  STL.64 [R1+0xb90], R136 ;  /* 0x000b908801007387 */ /* 0x000fe80000100a00 */
[----:B------:R-:W4:Y:S04]  /*14770*/  LDL.LU.64 R174, [R1+0x3a0] ;  /* 0x0003a00001ae7983 */ /* 0x000f280000300a00 */
[----:B------:R-:W-:Y:S04]  /*14780*/  STL.64 [R1+0xb98], R138 ;  /* 0x000b988a01007387 */ /* 0x000fe80000100a00 */
[----:B------:R-:W4:Y:S01]  /*14790*/  LDL.LU.64 R172, [R1+0x398] ;  /* 0x0003980001ac7983 */ /* 0x000f220000300a00 */
[----:B---3--:R-:W-:-:S05]  /*147a0*/  IMAD.WIDE R140, R13, 0x4, R140 ;  /* 0x000000040d8c7825 */ /* 0x008fca00078e028c */
[----:B------:R-:W-:Y:S04]  /*147b0*/  STL.64 [R1+0xba0], R140 ;  /* 0x000ba08c01007387 */ /* 0x000fe80000100a00 */
[----:B------:R-:W3:Y:S01]  /*147c0*/  LDL.LU.64 R178, [R1+0x350] ;  /* 0x0003500001b27983 */ /* 0x000ee20000300a00 */
[----:B--2---:R-:W-:-:S05]  /*147d0*/  IMAD.WIDE R90, R13, 0x4, R90 ;  /* 0x000000040d5a7825 */ /* 0x004fca00078e025a */
[----:B------:R1:W-:Y:S01]  /*147e0*/  STL.64 [R1+0xba8], R90 ;  /* 0x000ba85a01007387 */ /* 0x0003e20000100a00 */
[----:B----4-:R-:W-:-:S03]  /*147f0*/  IMAD.WIDE R86, R13, 0x4, R180 ;  /* 0x000000040d567825 */ /* 0x010fc600078e02b4 */
[----:B------:R-:W2:Y:S01]  /*14800*/  LDL.LU.64 R180, [R1+0x348] ;  /* 0x0003480001b47983 */ /* 0x000ea20000300a00 */
[----:B------:R-:W-:-:S03]  /*14810*/  IMAD.WIDE R214, R13, 0x4, R176 ;  /* 0x000000040dd67825 */ /* 0x000fc600078e02b0 */
[----:B------:R-:W4:Y:S01]  /*14820*/  LDL.LU.64 R176, [R1+0x340] ;  /* 0x0003400001b07983 */ /* 0x000f220000300a00 */
[----:B------:R-:W-:-:S03]  /*14830*/  IMAD.WIDE R80, R13, 0x4, R174 ;  /* 0x000000040d507825 */ /* 0x000fc600078e02ae */
[----:B------:R-:W4:Y:S04]  /*14840*/  LDL.LU.64 R174, [R1+0x330] ;  /* 0x0003300001ae7983 */ /* 0x000f280000300a00 */
[----:B------:R-:W-:Y:S01]  /*14850*/  STL.64 [R1+0xbb0], R214 ;  /* 0x000bb0d601007387 */ /* 0x000fe20000100a00 */
[----:B------:R-:W-:-:S03]  /*14860*/  IMAD.WIDE R76, R13, 0x4, R172 ;  /* 0x000000040d4c7825 */ /* 0x000fc600078e02ac */
[----:B------:R-:W4:Y:S01]  /*14870*/  LDL.LU.64 R172, [R1+0x328] ;  /* 0x0003280001ac7983 */ /* 0x000f220000300a00 */
[----:B---3--:R-:W-:-:S03]  /*14880*/  IMAD.WIDE R72, R13, 0x4, R178 ;  /* 0x000000040d487825 */ /* 0x008fc600078e02b2 */
[----:B------:R-:W3:Y:S01]  /*14890*/  LDL.LU.64 R178, [R1+0x320] ;  /* 0x0003200001b27983 */ /* 0x000ee20000300a00 */
[----:B--2---:R-:W-:-:S03]  /*148a0*/  IMAD.WIDE R68, R13, 0x4, R180 ;  /* 0x000000040d447825 */ /* 0x004fc600078e02b4 */
[----:B------:R-:W2:Y:S01]  /*148b0*/  LDL.LU.64 R180, [R1+0x360] ;  /* 0x0003600001b47983 */ /* 0x000ea20000300a00 */
[----:B----4-:R-:W-:-:S03]  /*148c0*/  IMAD.WIDE R54, R13, 0x4, R176 ;  /* 0x000000040d367825 */ /* 0x010fc600078e02b0 */
[----:B------:R-:W4:Y:S01]  /*148d0*/  LDL.LU.64 R176, [R1+0x358] ;  /* 0x0003580001b07983 */ /* 0x000f220000300a00 */
[----:B------:R-:W-:-:S03]  /*148e0*/  IMAD.WIDE R52, R13, 0x4, R174 ;  /* 0x000000040d347825 */ /* 0x000fc600078e02ae */
[----:B------:R-:W4:Y:S01]  /*148f0*/  LDL.LU.64 R174, [R1+0x308] ;  /* 0x0003080001ae7983 */ /* 0x000f220000300a00 */
[----:B------:R-:W-:-:S03]  /*14900*/  IMAD.WIDE R50, R13, 0x4, R172 ;  /* 0x000000040d327825 */ /* 0x000fc600078e02ac */
[----:B------:R-:W4:Y:S01]  /*14910*/  LDL.LU.64 R172, [R1+0x300] ;  /* 0x0003000001ac7983 */ /* 0x000f220000300a00 */
[----:B---3--:R-:W-:-:S03]  /*14920*/  IMAD.WIDE R212, R13, 0x4, R178 ;  /* 0x000000040dd47825 */ /* 0x008fc600078e02b2 */
[----:B------:R-:W3:Y:S04]  /*14930*/  LDL.LU.64 R178, [R1+0x2f8] ;  /* 0x0002f80001b27983 */ /* 0x000ee80000300a00 */
[----:B------:R-:W-:Y:S04]  /*14940*/  STL.64 [R1+0xbc0], R242 ;  /* 0x000bc0f201007387 */ /* 0x000fe80000100a00 */
[----:B------:R-:W-:Y:S04]  /*14950*/  STL.64 [R1+0xbb8], R212 ;  /* 0x000bb8d401007387 */ /* 0x000fe80000100a00 */
[----:B------:R-:W3:Y:S01]  /*14960*/  LDL.LU.64 R182, [R1+0x2f0] ;  /* 0x0002f00001b67983 */ /* 0x000ee20000300a00 */
[----:B------:R-:W-:-:S02]  /*14970*/  SEL R42, RZ, 0x4, P0 ;  /* 0x00000004ff2a7807 */ /* 0x000fc40000000000 */
[----:B------:R-:W-:Y:S02]  /*14980*/  ISETP.GE.AND P0, PT, R0, UR4, PT ;  /* 0x0000000400007c0c */ /* 0x000fe4000bf06270 */
[----:B------:R-:W-:Y:S02]  /*14990*/  SEL R42, R42, RZ, P1 ;  /* 0x000000ff2a2a7207 */ /* 0x000fe40000800000 */
[----:B------:R-:W-:Y:S02]  /*149a0*/  SEL R44, RZ, 0x4, P0 ;  /* 0x00000004ff2c7807 */ /* 0x000fe40000000000 */
[----:B------:R-:W-:Y:S02]  /*149b0*/  ISETP.GE.AND P2, PT, R252, UR4, PT ;  /* 0x00000004fc007c0c */ /* 0x000fe4000bf46270 */
[----:B------:R-:W-:Y:S02]  /*149c0*/  ISETP.NE.U32.AND P0, PT, R42, RZ, PT ;  /* 0x000000ff2a00720c */ /* 0x000fe40003f05070 */
[----:B------:R-:W-:-:S02]  /*149d0*/  SEL R42, R44, RZ, P1 ;  /* 0x000000ff2c2a7207 */ /* 0x000fc40000800000 */
[----:B------:R-:W-:Y:S02]  /*149e0*/  SEL R170, R170, RZ, P1 ;  /* 0x000000ffaaaa7207 */ /* 0x000fe40000800000 */
[----:B------:R-:W-:Y:S02]  /*149f0*/  SEL R43, RZ, 0x4, P2 ;  /* 0x00000004ff2b7807 */ /* 0x000fe40001000000 */
[----:B------:R-:W-:Y:S02]  /*14a00*/  ISETP.GE.AND P3, PT, R247, UR4, PT ;  /* 0x00000004f7007c0c */ /* 0x000fe4000bf66270 */
[----:B------:R-:W-:Y:S02]  /*14a10*/  LOP3.LUT R247, R3, 0x4, RZ, 0xfc, !PT ;  /* 0x0000000403f77812 */ /* 0x000fe400078efcff */
[----:B------:R-:W-:Y:S02]  /*14a20*/  ISETP.NE.U32.AND P2, PT, R42, RZ, PT ;  /* 0x000000ff2a00720c */ /* 0x000fe40003f45070 */
[----:B------:R-:W-:-:S02]  /*14a30*/  ISETP.NE.U32.AND P5, PT, R170, RZ, PT ;  /* 0x000000ffaa00720c */ /* 0x000fc40003fa5070 */
[----:B------:R-:W-:Y:S02]  /*14a40*/  SEL R42, R43, RZ, P1 ;  /* 0x000000ff2b2a7207 */ /* 0x000fe40000800000 */
[----:B------:R-:W-:Y:S02]  /*14a50*/  SEL R43, RZ, 0x4, P3 ;  /* 0x00000004ff2b7807 */ /* 0x000fe40001800000 */
[----:B------:R-:W-:Y:S02]  /*14a60*/  ISETP.GE.AND P4, PT, R247, UR4, PT ;  /* 0x00000004f7007c0c */ /* 0x000fe4000bf86270 */
[----:B------:R-:W-:Y:S02]  /*14a70*/  LOP3.LUT R247, R3, 0x6, RZ, 0xfc, !PT ;  /* 0x0000000603f77812 */ /* 0x000fe400078efcff */
[----:B------:R-:W-:Y:S02]  /*14a80*/  ISETP.NE.U32.AND P3, PT, R42, RZ, PT ;  /* 0x000000ff2a00720c */ /* 0x000fe40003f65070 */
[----:B------:R-:W-:Y:S01]  /*14a90*/  SEL R42, R43, RZ, P1 ;  /* 0x000000ff2b2a7207 */ /* 0x000fe20000800000 */
[----:B------:R-:W-:Y:S01]  /*14aa0*/  LDGSTS.E [R246+-0x65ff8], desc[UR18][R202.64], P5 ;  /* 0x9a008000caf67fae */ /* 0x000fe2000a921852 */
[----:B------:R-:W-:-:S02]  /*14ab0*/  SEL R43, RZ, 0x4, P4 ;  /* 0x00000004ff2b7807 */ /* 0x000fc40002000000 */
[----:B------:R-:W-:Y:S01]  /*14ac0*/  ISETP.GE.AND P6, PT, R247, UR4, PT ;  /* 0x00000004f7007c0c */ /* 0x000fe2000bfc6270 */
[----:B------:R-:W-:Y:S01]  /*14ad0*/  LDGSTS.E [R246+-0x64000], desc[UR18][R204.64], P0 ;  /* 0x9c000000ccf67fae */ /* 0x000fe20008121852 */
[----:B------:R-:W-:Y:S02]  /*14ae0*/  LOP3.LUT R247, R3, 0x24, RZ, 0xfc, !PT ;  /* 0x0000002403f77812 */ /* 0x000fe400078efcff */
[----:B------:R-:W-:Y:S01]  /*14af0*/  ISETP.NE.U32.AND P4, PT, R42, RZ, PT ;  /* 0x000000ff2a00720c */ /* 0x000fe20003f85070 */
[----:B------:R-:W-:Y:S01]  /*14b00*/  LDGSTS.E [R246+-0x63ff8], desc[UR18][R208.64], P2 ;  /* 0x9c008000d0f67fae */ /* 0x000fe20009121852 */
[----:B------:R-:W-:Y:S02]  /*14b10*/  SEL R42, R43, RZ, P1 ;  /* 0x000000ff2b2a7207 */ /* 0x000fe40000800000 */
[----:B------:R-:W-:Y:S01]  /*14b20*/  SEL R43, RZ, 0x4, P6 ;  /* 0x00000004ff2b7807 */ /* 0x000fe20003000000 */
[----:B------:R-:W-:Y:S01]  /*14b30*/  LDGSTS.E [R246+-0x62000], desc[UR18][R206.64], P3 ;  /* 0x9e000000cef67fae */ /* 0x000fe20009921852 */
[----:B------:R-:W-:-:S02]  /*14b40*/  ISETP.GE.AND P6, PT, R247, UR4, PT ;  /* 0x00000004f7007c0c */ /* 0x000fc4000bfc6270 */
[----:B------:R-:W-:Y:S02]  /*14b50*/  LOP3.LUT R247, R3, 0x26, RZ, 0xfc, !PT ;  /* 0x0000002603f77812 */ /* 0x000fe400078efcff */
[----:B------:R-:W-:Y:S02]  /*14b60*/  ISETP.NE.U32.AND P5, PT, R42, RZ, PT ;  /* 0x000000ff2a00720c */ /* 0x000fe40003fa5070 */
[----:B------:R-:W-:Y:S01]  /*14b70*/  SEL R42, R43, RZ, P1 ;  /* 0x000000ff2b2a7207 */ /* 0x000fe20000800000 */
[----:B------:R-:W-:Y:S01]  /*14b80*/  LDGSTS.E [R246+-0x61ff8], desc[UR18][R218.64], P4 ;  /* 0x9e008000daf67fae */ /* 0x000fe2000a121852 */
[----:B------:R-:W-:Y:S02]  /*14b90*/  SEL R43, RZ, 0x4, P6 ;  /* 0x00000004ff2b7807 */ /* 0x000fe40003000000 */
[----:B------:R-:W-:Y:S02]  /*14ba0*/  ISETP.GE.AND P6, PT, R247, UR4, PT ;  /* 0x00000004f7007c0c */ /* 0x000fe4000bfc6270 */
[----:B------:R-:W-:-:S02]  /*14bb0*/  LOP3.LUT R247, R3, 0x44, RZ, 0xfc, !PT ;  /* 0x0000004403f77812 */ /* 0x000fc400078efcff */
[----:B------:R-:W-:Y:S02]  /*14bc0*/  ISETP.NE.U32.AND P0, PT, R42, RZ, PT ;  /* 0x000000ff2a00720c */ /* 0x000fe40003f05070 */
[----:B------:R-:W-:Y:S01]  /*14bd0*/  SEL R42, R43, RZ, P1 ;  /* 0x000000ff2b2a7207 */ /* 0x000fe20000800000 */
[----:B------:R-:W-:Y:S01]  /*14be0*/  LDGSTS.E [R245+-0x68000], desc[UR18][R106.64], P5 ;  /* 0x980000006af57fae */ /* 0x000fe2000a921852 */
[----:B------:R-:W-:Y:S02]  /*14bf0*/  SEL R43, RZ, 0x4, P6 ;  /* 0x00000004ff2b7807 */ /* 0x000fe40003000000 */
[----:B------:R-:W-:Y:S02]  /*14c00*/  ISETP.GE.AND P6, PT, R247, UR4, PT ;  /* 0x00000004f7007c0c */ /* 0x000fe4000bfc6270 */
[----:B------:R-:W-:Y:S02]  /*14c10*/  LOP3.LUT R247, R3, 0x46, RZ, 0xfc, !PT ;  /* 0x0000004603f77812 */ /* 0x000fe400078efcff */
[----:B------:R-:W-:-:S02]  /*14c20*/  ISETP.NE.U32.AND P2, PT, R42, RZ, PT ;  /* 0x000000ff2a00720c */ /* 0x000fc40003f45070 */
[----:B------:R-:W-:Y:S01]  /*14c30*/  SEL R42, R43, RZ, P1 ;  /* 0x000000ff2b2a7207 */ /* 0x000fe20000800000 */
[----:B------:R-:W-:Y:S01]  /*14c40*/  LDGSTS.E [R245+-0x67ff8], desc[UR18][R108.64], P0 ;  /* 0x980080006cf57fae */ /* 0x000fe20008121852 */
[----:B------:R-:W-:Y:S02]  /*14c50*/  SEL R43, RZ, 0x4, P6 ;  /* 0x00000004ff2b7807 */ /* 0x000fe40003000000 */
[----:B------:R-:W-:Y:S02]  /*14c60*/  ISETP.GE.AND P6, PT, R247, UR4, PT ;  /* 0x00000004f7007c0c */ /* 0x000fe4000bfc6270 */
[----:B------:R-:W-:Y:S02]  /*14c70*/  LOP3.LUT R247, R3, 0x64, RZ, 0xfc, !PT ;  /* 0x0000006403f77812 */ /* 0x000fe400078efcff */
[----:B------:R-:W-:Y:S02]  /*14c80*/  ISETP.NE.U32.AND P3, PT, R42, RZ, PT ;  /* 0x000000ff2a00720c */ /* 0x000fe40003f65070 */
[----:B------:R-:W-:Y:S01]  /*14c90*/  SEL R42, R43, RZ, P1 ;  /* 0x000000ff2b2a7207 */ /* 0x000fe20000800000 */
[----:B------:R-:W-:Y:S01]  /*14ca0*/  LDGSTS.E [R245+-0x66000], desc[UR18][R110.64], P2 ;  /* 0x9a0000006ef57fae */ /* 0x000fe20009121852 */
[----:B------:R-:W-:-:S02]  /*14cb0*/  SEL R43, RZ, 0x4, P6 ;  /* 0x00000004ff2b7807 */ /* 0x000fc40003000000 */
[----:B------:R-:W-:Y:S02]  /*14cc0*/  ISETP.GE.AND P6, PT, R247, UR4, PT ;  /* 0x00000004f7007c0c */ /* 0x000fe4000bfc6270 */
[----:B------:R-:W-:Y:S02]  /*14cd0*/  LOP3.LUT R247, R3, 0x66, RZ, 0xfc, !PT ;  /* 0x0000006603f77812 */ /* 0x000fe400078efcff */
[----:B------:R-:W-:Y:S02]  /*14ce0*/  ISETP.NE.U32.AND P4, PT, R42, RZ, PT ;  /* 0x000000ff2a00720c */ /* 0x000fe40003f85070 */
[----:B------:R-:W-:Y:S01]  /*14cf0*/  SEL R42, R43, RZ, P1 ;  /* 0x000000ff2b2a7207 */ /* 0x000fe20000800000 */
[----:B------:R-:W-:Y:S01]  /*14d00*/  LDGSTS.E [R245+-0x65ff8], desc[UR18][R220.64], P3 ;  /* 0x9a008000dcf57fae */ /* 0x000fe20009921852 */
[----:B------:R-:W-:Y:S02]  /*14d10*/  SEL R43, RZ, 0x4, P6 ;  /* 0x00000004ff2b7807 */ /* 0x000fe40003000000 */
        /* <DEDUP_REMOVED lines=13> */
[----:B------:R-:W-:Y:S01]  /*14df0*/  LOP3.LUT R247, R3, 0x28, RZ, 0xfc, !PT ;  /* 0x0000002803f77812 */ /* 0x000fe200078efcff */
[----:B--2---:R-:W-:-:S04]  /*14e00*/  IMAD.WIDE R46, R13, 0x4, R180 ;  /* 0x000000040d2e7825 */ /* 0x004fc800078e02b4 */
[----:B----4-:R-:W-:Y:S01]  /*14e10*/  IMAD.WIDE R172, R13, 0x4, R172 ;  /* 0x000000040dac7825 */ /* 0x010fe200078e02ac */
[----:B------:R-:W2:Y:S04]  /*14e20*/  LDL.LU.64 R180, [R1+0x2e8] ;  /* 0x0002e80001b47983 */ /* 0x000ea80000300a00 */
[----:B------:R-:W4:Y:S04]  /*14e30*/  LDL.LU.64 R192, [R1+0x2e0] ;  /* 0x0002e00001c07983 */ /* 0x000f280000300a00 */
[----:B------:R-:W2:Y:S04]  /*14e40*/  LDL.LU.64 R188, [R1+0x318] ;  /* 0x0003180001bc7983 */ /* 0x000ea80000300a00 */
[----:B------:R-:W-:Y:S04]  /*14e50*/  STL.64 [R1+0xbc8], R172 ;  /* 0x000bc8ac01007387 */ /* 0x000fe80000100a00 */
[----:B------:R-:W2:Y:S01]  /*14e60*/  LDL.LU.64 R186, [R1+0x310] ;  /* 0x0003100001ba7983 */ /* 0x000ea20000300a00 */
        /* <DEDUP_REMOVED lines=92> */
[----:B------:R1:W-:Y:S01]  /*15430*/  LDGSTS.E [R243+-0x63ff8], desc[UR18][R90.64], P0 ;  /* 0x9c0080005af37fae */ /* 0x0003e20008121852 */
        /* <DEDUP_REMOVED lines=65> */
[----:B------:R-:W-:Y:S01]  /*15850*/  IMAD.WIDE R44, R13, 0x4, R176 ;  /* 0x000000040d2c7825 */ /* 0x000fe200078e02b0 */
        /* <DEDUP_REMOVED lines=11> */
[----:B------:R-:W-:Y:S02]  /*15910*/  SEL R42, R43, RZ, P1 ;  /* 0x000000ff2b2a7207 */ /* 0x000fe40000800000 */
[----:B------:R-:W-:Y:S02]  /*15920*/  SEL R43, RZ, 0x4, P6 ;  /* 0x00000004ff2b7807 */ /* 0x000fe40003000000 */
[----:B------:R-:W-:Y:S02]  /*15930*/  ISETP.GE.AND P6, PT, R247, UR4, PT ;  /* 0x00000004f7007c0c */ /* 0x000fe4000bfc6270 */
[----:B------:R-:W-:Y:S02]  /*15940*/  LOP3.LUT R247, R3, 0x76, RZ, 0xfc, !PT ;  /* 0x0000007603f77812 */ /* 0x000fe400078efcff */
[----:B------:R-:W-:-:S02]  /*15950*/  ISETP.NE.U32.AND P0, PT, R42, RZ, PT ;  /* 0x000000ff2a00720c */ /* 0x000fc40003f05070 */
[----:B------:R-:W-:Y:S02]  /*15960*/  SEL R42, R43, RZ, P1 ;  /* 0x000000ff2b2a7207 */ /* 0x000fe40000800000 */
[----:B------:R-:W-:Y:S02]  /*15970*/  SEL R170, RZ, 0x4, P6 ;  /* 0x00000004ffaa7807 */ /* 0x000fe40003000000 */
[----:B------:R-:W-:Y:S02]  /*15980*/  ISETP.GE.AND P6, PT, R247, UR4, PT ;  /* 0x00000004f7007c0c */ /* 0x000fe4000bfc6270 */
[----:B------:R-:W-:Y:S02]  /*15990*/  LOP3.LUT R247, R3, 0x18, RZ, 0xfc, !PT ;  /* 0x0000001803f77812 */ /* 0x000fe400078efcff */
[----:B------:R-:W-:Y:S01]  /*159a0*/  ISETP.NE.U32.AND P2, PT, R42, RZ, PT ;  /* 0x000000ff2a00720c */ /* 0x000fe20003f45070 */
[----:B------:R-:W-:Y:S01]  /*159b0*/  IMAD.WIDE R42, R13, 0x4, R174 ;  /* 0x000000040d2a7825 */ /* 0x000fe200078e02ae */
[----:B------:R-:W-:-:S02]  /*159c0*/  SEL R170, R170, RZ, P1 ;  /* 0x000000ffaaaa7207 */ /* 0x000fc40000800000 */
[----:B------:R-:W-:Y:S02]  /*159d0*/  SEL R174, RZ, 0x4, P6 ;  /* 0x00000004ffae7807 */ /* 0x000fe40003000000 */
[----:B------:R-:W-:Y:S01]  /*159e0*/  ISETP.GE.AND P6, PT, R247, UR4, PT ;  /* 0x00000004f7007c0c */ /* 0x000fe2000bfc6270 */
[----:B------:R-:W-:Y:S01]  /*159f0*/  LDGSTS.E [R241+-0x66000], desc[UR18][R42.64], P4 ;  /* 0x9a0000002af17fae */ /* 0x000fe2000a121852 */
[----:B------:R-:W-:Y:S02]  /*15a00*/  LOP3.LUT R247, R3, 0x1a, RZ, 0xfc, !PT ;  /* 0x0000001a03f77812 */ /* 0x000fe400078efcff */
[----:B------:R-:W-:Y:S01]  /*15a10*/  ISETP.NE.U32.AND P3, PT, R170, RZ, PT ;  /* 0x000000ffaa00720c */ /* 0x000fe20003f65070 */
[----:B------:R-:W-:Y:S01]  /*15a20*/  LDGSTS.E [R241+-0x65ff8], desc[UR18][R172.64], P5 ;  /* 0x9a008000acf17fae */ /* 0x000fe2000a921852 */
[----:B------:R-:W-:Y:S02]  /*15a30*/  SEL R170, R174, RZ, P1 ;  /* 0x000000ffaeaa7207 */ /* 0x000fe40000800000 */
[----:B------:R-:W-:-:S02]  /*15a40*/  SEL R176, RZ, 0x4, P6 ;  /* 0x00000004ffb07807 */ /* 0x000fc40003000000 */
[----:B------:R-:W-:Y:S02]  /*15a50*/  ISETP.GE.AND P6, PT, R247, UR4, PT ;  /* 0x00000004f7007c0c */ /* 0x000fe4000bfc6270 */
[----:B------:R-:W-:Y:S01]  /*15a60*/  LOP3.LUT R247, R3, 0x38, RZ, 0xfc, !PT ;  /* 0x0000003803f77812 */ /* 0x000fe200078efcff */
[----:B---3--:R-:W-:Y:S01]  /*15a70*/  IMAD.WIDE R174, R13, 0x4, R178 ;  /* 0x000000040dae7825 */ /* 0x008fe200078e02b2 */
[----:B------:R-:W-:Y:S02]  /*15a80*/  ISETP.NE.U32.AND P4, PT, R170, RZ, PT ;  /* 0x000000ffaa00720c */ /* 0x000fe40003f85070 */
[----:B------:R-:W-:Y:S02]  /*15a90*/  SEL R170, R176, RZ, P1 ;  /* 0x000000ffb0aa7207 */ /* 0x000fe40000800000 */
[----:B------:R-:W-:Y:S01]  /*15aa0*/  SEL R178, RZ, 0x4, P6 ;  /* 0x00000004ffb27807 */ /* 0x000fe20003000000 */
[----:B------:R-:W-:Y:S01]  /*15ab0*/  LDGSTS.E [R241+-0x64000], desc[UR18][R174.64], P0 ;  /* 0x9c000000aef17fae */ /* 0x000fe20008121852 */
[----:B------:R-:W-:-:S02]  /*15ac0*/  ISETP.GE.AND P6, PT, R247, UR4, PT ;  /* 0x00000004f7007c0c */ /* 0x000fc4000bfc6270 */
[----:B------:R-:W-:Y:S01]  /*15ad0*/  ISETP.NE.U32.AND P5, PT, R170, RZ, PT ;  /* 0x000000ffaa00720c */ /* 0x000fe20003fa5070 */
[C---:B------:R-:W-:Y:S01]  /*15ae0*/  IMAD.WIDE R176, R13.reuse, 0x4, R182 ;  /* 0x000000040db07825 */ /* 0x040fe200078e02b6 */
[----:B------:R-:W-:Y:S02]  /*15af0*/  SEL R170, R178, RZ, P1 ;  /* 0x000000ffb2aa7207 */ /* 0x000fe40000800000 */
[----:B------:R-:W-:Y:S01]  /*15b00*/  SEL R178, RZ, 0x4, P6 ;  /* 0x00000004ffb27807 */ /* 0x000fe20003000000 */
[----:B------:R-:W-:Y:S01]  /*15b10*/  STL.64 [R1+0xbd0], R174 ;  /* 0x000bd0ae01007387 */ /* 0x000fe20000100a00 */
[----:B------:R-:W-:Y:S02]  /*15b20*/  ISETP.NE.U32.AND P0, PT, R170, RZ, PT ;  /* 0x000000ffaa00720c */ /* 0x000fe40003f05070 */
[----:B------:R-:W-:Y:S01]  /*15b30*/  SEL R170, R178, RZ, P1 ;  /* 0x000000ffb2aa7207 */ /* 0x000fe20000800000 */
[----:B------:R-:W3:Y:S01]  /*15b40*/  LDL.LU.64 R194, [R1+0x2d0] ;  /* 0x0002d00001c27983 */ /* 0x000ee20000300a00 */
[----:B----4-:R-:W-:-:S03]  /*15b50*/  IMAD.WIDE R178, R13, 0x4, R192 ;  /* 0x000000040db27825 */ /* 0x010fc600078e02c0 */
[----:B------:R-:W-:Y:S01]  /*15b60*/  STL.64 [R1+0xbd8], R176 ;  /* 0x000bd8b001007387 */ /* 0x000fe20000100a00 */
[----:B--2---:R-:W-:-:S03]  /*15b70*/  IMAD.WIDE R180, R13, 0x4, R180 ;  /* 0x000000040db47825 */ /* 0x004fc600078e02b4 */
[----:B------:R-:W2:Y:S04]  /*15b80*/  LDL.LU.64 R192, [R1+0x2c8] ;  /* 0x0002c80001c07983 */ /* 0x000ea80000300a00 */
[----:B------:R-:W-:Y:S04]  /*15b90*/  STL.64 [R1+0xbe0], R180 ;  /* 0x000be0b401007387 */ /* 0x000fe80000100a00 */
[----:B------:R-:W-:Y:S04]  /*15ba0*/  STL.64 [R1+0xbe8], R178 ;  /* 0x000be8b201007387 */ /* 0x000fe80000100a00 */
[----:B------:R-:W4:Y:S04]  /*15bb0*/  LDL.LU.64 R190, [R1+0x2c0] ;  /* 0x0002c00001be7983 */ /* 0x000f280000300a00 */
[----:B------:R-:W4:Y:S01]  /*15bc0*/  LDL.LU.64 R198, [R1+0x2b8] ;  /* 0x0002b80001c67983 */ /* 0x000f220000300a00 */
[----:B------:R-:W-:-:S03]  /*15bd0*/  LOP3.LUT R247, R3, 0x3a, RZ, 0xfc, !PT ;  /* 0x0000003a03f77812 */ /* 0x000fc600078efcff */
[----:B------:R-:W-:Y:S01]  /*15be0*/  LDGSTS.E [R241+-0x63ff8], desc[UR18][R176.64], P2 ;  /* 0x9c008000b0f17fae */ /* 0x000fe20009121852 */
[----:B------:R-:W-:Y:S02]  /*15bf0*/  ISETP.GE.AND P6, PT, R247, UR4, PT ;  /* 0x00000004f7007c0c */ /* 0x000fe4000bfc6270 */
[----:B------:R-:W-:Y:S01]  /*15c00*/  ISETP.NE.U32.AND P2, PT, R170, RZ, PT ;  /* 0x000000ffaa00720c */ /* 0x000fe20003f45070 */
[C---:B------:R-:W-:Y:S01]  /*15c10*/  IMAD.WIDE R210, R13.reuse, 0x4, R186 ;  /* 0x000000040dd27825 */ /* 0x040fe200078e02ba */
[----:B------:R-:W-:Y:S01]  /*15c20*/  SEL R182, RZ, 0x4, P6 ;  /* 0x00000004ffb67807 */ /* 0x000fe20003000000 */
[----:B------:R-:W-:Y:S03]  /*15c30*/  LDGSTS.E [R241+-0x62000], desc[UR18][R180.64], P3 ;  /* 0x9e000000b4f17fae */ /* 0x000fe60009921852 */
[----:B------:R-:W-:Y:S01]  /*15c40*/  SEL R170, R182, RZ, P1 ;  /* 0x000000ffb6aa7207 */ /* 0x000fe20000800000 */
[----:B------:R-:W-:Y:S01]  /*15c50*/  IMAD.WIDE R182, R13, 0x4, R188 ;  /* 0x000000040db67825 */ /* 0x000fe200078e02bc */
[----:B------:R-:W-:Y:S01]  /*15c60*/  LOP3.LUT R247, R3, 0x58, RZ, 0xfc, !PT ;  /* 0x0000005803f77812 */ /* 0x000fe200078efcff */
[----:B------:R-:W4:Y:S04]  /*15c70*/  LDL.LU.64 R188, [R1+0x2b0] ;  /* 0x0002b00001bc7983 */ /* 0x000f280000300a00 */
[----:B------:R-:W-:Y:S04]  /*15c80*/  STL.64 [R1+0xbf0], R182 ;  /* 0x000bf0b601007387 */ /* 0x000fe80000100a00 */
[----:B------:R-:W-:Y:S04]  /*15c90*/  STL.64 [R1+0xbf8], R210 ;  /* 0x000bf8d201007387 */ /* 0x000fe80000100a00 */
[----:B------:R-:W4:Y:S01]  /*15ca0*/  LDL.LU.64 R4, [R1+0x2a8] ;  /* 0x0002a80001047983 */ /* 0x000f220000300a00 */
[----:B------:R-:W-:-:S02]  /*15cb0*/  ISETP.GE.AND P6, PT, R247, UR4, PT ;  /* 0x00000004f7007c0c */ /* 0x000fc4000bfc6270 */
[----:B------:R-:W-:Y:S01]  /*15cc0*/  LOP3.LUT R247, R3, 0x5a, RZ, 0xfc, !PT ;  /* 0x0000005a03f77812 */ /* 0x000fe200078efcff */
[----:B------:R-:W-:Y:S01]  /*15cd0*/  LDGSTS.E [R241+-0x61ff8], desc[UR18][R178.64], P4 ;  /* 0x9e008000b2f17fae */ /* 0x000fe2000a121852 */
[----:B------:R-:W-:Y:S02]  /*15ce0*/  SEL R184, RZ, 0x4, P6 ;  /* 0x00000004ffb87807 */ /* 0x000fe40003000000 */
[----:B------:R-:W-:Y:S01]  /*15cf0*/  ISETP.GE.AND P6, PT, R247, UR4, PT ;  /* 0x00000004f7007c0c */ /* 0x000fe2000bfc6270 */
[----:B------:R-:W-:Y:S01]  /*15d00*/  LDGSTS.E [R240+-0x68000], desc[UR18][R182.64], P5 ;  /* 0x98000000b6f07fae */ /* 0x000fe2000a921852 */
[----:B------:R-:W-:Y:S02]  /*15d10*/  LOP3.LUT R247, R3, 0x78, RZ, 0xfc, !PT ;  /* 0x0000007803f77812 */ /* 0x000fe400078efcff */
[----:B------:R-:W-:Y:S01]  /*15d20*/  ISETP.NE.U32.AND P3, PT, R170, RZ, PT ;  /* 0x000000ffaa00720c */ /* 0x000fe20003f65070 */
[----:B------:R-:W-:Y:S01]  /*15d30*/  LDGSTS.E [R240+-0x67ff8], desc[UR18][R210.64], P0 ;  /* 0x98008000d2f07fae */ /* 0x000fe20008121852 */
[----:B------:R-:W-:-:S02]  /*15d40*/  SEL R170, R184, RZ, P1 ;  /* 0x000000ffb8aa7207 */ /* 0x000fc40000800000 */
[----:B------:R-:W-:Y:S02]  /*15d50*/  SEL R184, RZ, 0x4, P6 ;  /* 0x00000004ffb87807 */ /* 0x000fe40003000000 */
[----:B------:R-:W-:Y:S02]  /*15d60*/  ISETP.GE.AND P6, PT, R247, UR4, PT ;  /* 0x00000004f7007c0c */ /* 0x000fe4000bfc6270 */
[----:B------:R-:W-:Y:S02]  /*15d70*/  LOP3.LUT R247, R3, 0x7a, RZ, 0xfc, !PT ;  /* 0x0000007a03f77812 */ /* 0x000fe400078efcff */
[----:B------:R-:W-:Y:S02]  /*15d80*/  ISETP.NE.U32.AND P4, PT, R170, RZ, PT ;  /* 0x000000ffaa00720c */ /* 0x000fe40003f85070 */
[----:B------:R-:W-:Y:S02]  /*15d90*/  SEL R170, R184, RZ, P1 ;  /* 0x000000ffb8aa7207 */ /* 0x000fe40000800000 */
[----:B------:R-:W-:-:S02]  /*15da0*/  SEL R186, RZ, 0x4, P6 ;  /* 0x00000004ffba7807 */ /* 0x000fc40003000000 */
[----:B------:R-:W-:Y:S02]  /*15db0*/  ISETP.GE.AND P6, PT, R247, UR4, PT ;  /* 0x00000004f7007c0c */ /* 0x000fe4000bfc6270 */
[----:B------:R-:W-:Y:S02]  /*15dc0*/  ISETP.NE.U32.AND P5, PT, R170, RZ, PT ;  /* 0x000000ffaa00720c */ /* 0x000fe40003fa5070 */
[----:B------:R-:W-:Y:S02]  /*15dd0*/  SEL R186, R186, RZ, P1 ;  /* 0x000000ffbaba7207 */ /* 0x000fe40000800000 */
[----:B------:R-:W-:Y:S02]  /*15de0*/  SEL R170, RZ, 0x4, P6 ;  /* 0x00000004ffaa7807 */ /* 0x000fe40003000000 */
[----:B------:R-:W-:Y:S02]  /*15df0*/  ISETP.NE.U32.AND P0, PT, R186, RZ, PT ;  /* 0x000000ffba00720c */ /* 0x000fe40003f05070 */
[----:B------:R-:W-:-:S02]  /*15e00*/  SEL R186, R170, RZ, P1 ;  /* 0x000000ffaaba7207 */ /* 0x000fc40000800000 */
[----:B------:R-:W-:-:S04]  /*15e10*/  LOP3.LUT R247, R3, 0x1c, RZ, 0xfc, !PT ;  /* 0x0000001c03f77812 */ /* 0x000fc800078efcff */
[----:B------:R-:W-:Y:S02]  /*15e20*/  ISETP.GE.AND P6, PT, R247, UR4, PT ;  /* 0x00000004f7007c0c */ /* 0x000fe4000bfc6270 */
[----:B------:R-:W-:Y:S02]  /*15e30*/  LOP3.LUT R247, R3, 0x1e, RZ, 0xfc, !PT ;  /* 0x0000001e03f77812 */ /* 0x000fe400078efcff */
[----:B------:R-:W-:Y:S02]  /*15e40*/  SEL R170, RZ, 0x4, P6 ;  /* 0x00000004ffaa7807 */ /* 0x000fe40003000000 */
[----:B------:R-:W-:Y:S01]  /*15e50*/  ISETP.GE.AND P6, PT, R247, UR4, PT ;  /* 0x00000004f7007c0c */ /* 0x000fe2000bfc6270 */
[----:B---3--:R-:W-:-:S04]  /*15e60*/  IMAD.WIDE R184, R13, 0x4, R194 ;  /* 0x000000040db87825 */ /* 0x008fc800078e02c2 */
[C---:B--2---:R-:W-:Y:S01]  /*15e70*/  IMAD.WIDE R192, R13.reuse, 0x4, R192 ;  /* 0x000000040dc07825 */ /* 0x044fe200078e02c0 */
[----:B------:R-:W-:Y:S04]  /*15e80*/  STL.64 [R1+0xc00], R184 ;  /* 0x000c00b801007387 */ /* 0x000fe80000100a00 */
[----:B------:R-:W-:Y:S04]  /*15e90*/  STL.64 [R1+0xc08], R192 ;  /* 0x000c08c001007387 */ /* 0x000fe80000100a00 */
[----:B------:R-:W1:Y:S04]  /*15ea0*/  LDL.LU.64 R204, [R1+0x2d8] ;  /* 0x0002d80001cc7983 */ /* 0x000e680000300a00 */
[----:B------:R-:W-:Y:S01]  /*15eb0*/  LDGSTS.E [R240+-0x66000], desc[UR18][R184.64], P2 ;  /* 0x9a000000b8f07fae */ /* 0x000fe20009121852 */
[----:B------:R-:W-:Y:S01]  /*15ec0*/  ISETP.NE.U32.AND P2, PT, R186, RZ, PT ;  /* 0x000000ffba00720c */ /* 0x000fe20003f45070 */
[----:B----4-:R-:W-:-:S02]  /*15ed0*/  IMAD.WIDE R186, R13, 0x4, R198 ;  /* 0x000000040dba7825 */ /* 0x010fc400078e02c6 */
[----:B------:R-:W2:Y:S04]  /*15ee0*/  LDL.LU.64 R202, [R1+0x2a0] ;  /* 0x0002a00001ca7983 */ /* 0x000ea80000300a00 */
[----:B------:R-:W3:Y:S04]  /*15ef0*/  LDL.LU.64 R200, [R1+0x298] ;  /* 0x0002980001c87983 */ /* 0x000ee80000300a00 */
[----:B------:R-:W4:Y:S01]  /*15f00*/  LDL.LU.64 R198, [R1+0x290] ;  /* 0x0002900001c67983 */ /* 0x000f220000300a00 */
[----:B------:R-:W-:Y:S01]  /*15f10*/  SEL R194, RZ, 0x4, P6 ;  /* 0x00000004ffc27807 */ /* 0x000fe20003000000 */
[----:B------:R-:W-:-:S02]  /*15f20*/  IMAD.WIDE R190, R13, 0x4, R190 ;  /* 0x000000040dbe7825 */ /* 0x000fc400078e02be */
[----:B------:R-:W-:Y:S01]  /*15f30*/  LDGSTS.E [R240+-0x65ff8], desc[UR18][R192.64], P3 ;  /* 0x9a008000c0f07fae */ /* 0x000fe20009921852 */
[----:B------:R-:W-:Y:S01]  /*15f40*/  SEL R194, R194, RZ, P1 ;  /* 0x000000ffc2c27207 */ /* 0x000fe20000800000 */
[----:B------:R-:W-:Y:S02]  /*15f50*/  IMAD.WIDE R188, R13, 0x4, R188 ;  /* 0x000000040dbc7825 */ /* 0x000fe400078e02bc */
[----:B------:R-:W-:Y:S01]  /*15f60*/  LDGSTS.E [R240+-0x64000], desc[UR18][R190.64], P4 ;  /* 0x9c000000bef07fae */ /* 0x000fe2000a121852 */
[----:B------:R-:W-:-:S03]  /*15f70*/  ISETP.NE.U32.AND P4, PT, R194, RZ, PT ;  /* 0x000000ffc200720c */ /* 0x000fc60003f85070 */
[----:B------:R-:W-:Y:S04]  /*15f80*/  STL.64 [R1+0xc10], R190 ;  /* 0x000c10be01007387 */ /* 0x000fe80000100a00 */
[----:B------:R-:W-:Y:S01]  /*15f90*/  STL.64 [R1+0xc18], R186 ;  /* 0x000c18ba01007387 */ /* 0x000fe20000100a00 */
[----:B------:R-:W-:-:S03]  /*15fa0*/  IMAD.WIDE R194, R13, 0x4, R4 ;  /* 0x000000040dc27825 */ /* 0x000fc600078e0204 */
[----:B------:R-:W-:Y:S04]  /*15fb0*/  STL.64 [R1+0xc20], R188 ;  /* 0x000c20bc01007387 */ /* 0x000fe80000100a00 */
[----:B------:R-:W4:Y:S01]  /*15fc0*/  LDL.LU.64 R4, [R1+0x288] ;  /* 0x0002880001047983 */ /* 0x000f220000300a00 */
[----:B------:R-:W-:Y:S02]  /*15fd0*/  LOP3.LUT R247, R3, 0x3c, RZ, 0xfc, !PT ;  /* 0x0000003c03f77812 */ /* 0x000fe400078efcff */
[----:B------:R-:W-:Y:S01]  /*15fe0*/  SEL R170, R170, RZ, P1 ;  /* 0x000000ffaaaa7207 */ /* 0x000fe20000800000 */
[----:B------:R-:W-:Y:S01]  /*15ff0*/  LDGSTS.E [R240+-0x63ff8], desc[UR18][R186.64], P5 ;  /* 0x9c008000baf07fae */ /* 0x000fe2000a921852 */
[----:B------:R-:W-:Y:S02]  /*16000*/  ISETP.GE.AND P3, PT, R247, UR4, PT ;  /* 0x00000004f7007c0c */ /* 0x000fe4000bf66270 */
[----:B------:R-:W-:Y:S01]  /*16010*/  ISETP.NE.U32.AND P6, PT, R170, RZ, PT ;  /* 0x000000ffaa00720c */ /* 0x000fe20003fc5070 */
[----:B------:R-:W-:Y:S01]  /*16020*/  LDGSTS.E [R240+-0x62000], desc[UR18][R188.64], P0 ;  /* 0x9e000000bcf07fae */ /* 0x000fe20008121852 */
[----:B------:R-:W-:-:S02]  /*16030*/  SEL R170, RZ, 0x4, P3 ;  /* 0x00000004ffaa7807 */ /* 0x000fc40001800000 */
[----:B------:R-:W-:Y:S01]  /*16040*/  ISETP.GE.AND P3, PT, R157, UR4, PT ;  /* 0x000000049d007c0c */ /* 0x000fe2000bf66270 */
[----:B------:R-:W-:Y:S01]  /*16050*/  LDGSTS.E [R240+-0x61ff8], desc[UR18][R194.64], P2 ;  /* 0x9e008000c2f07fae */ /* 0x000fe20009121852 */
[C---:B------:R-:W-:Y:S02]  /*16060*/  LOP3.LUT R247, R3.reuse, 0x5c, RZ, 0xfc, !PT ;  /* 0x0000005c03f77812 */ /* 0x040fe400078efcff */
[----:B------:R-:W-:Y:S02]  /*16070*/  SEL R170, R170, RZ, P1 ;  /* 0x000000ffaaaa7207 */ /* 0x000fe40000800000 */
[----:B------:R-:W-:Y:S02]  /*16080*/  SEL R222, RZ, 0x4, P3 ;  /* 0x00000004ffde7807 */ /* 0x000fe40001800000 */
[----:B------:R-:W-:Y:S02]  /*16090*/  LOP3.LUT R157, R3, 0x5e, RZ, 0xfc, !PT ;  /* 0x0000005e039d7812 */ /* 0x000fe400078efcff */
[----:B------:R-:W-:-:S02]  /*160a0*/  ISETP.GE.AND P3, PT, R247, UR4, PT ;  /* 0x00000004f7007c0c */ /* 0x000fc4000bf66270 */
[----:B------:R-:W-:Y:S02]  /*160b0*/  LOP3.LUT R247, R3, 0x7c, RZ, 0xfc, !PT ;  /* 0x0000007c03f77812 */ /* 0x000fe400078efcff */
[----:B------:R-:W-:Y:S02]  /*160c0*/  ISETP.NE.U32.AND P5, PT, R170, RZ, PT ;  /* 0x000000ffaa00720c */ /* 0x000fe40003fa5070 */
[----:B------:R-:W-:Y:S02]  /*160d0*/  ISETP.GE.AND P0, PT, R157, UR4, PT ;  /* 0x000000049d007c0c */ /* 0x000fe4000bf06270 */
[----:B------:R-:W-:Y:S02]  /*160e0*/  SEL R222, R222, RZ, P1 ;  /* 0x000000ffdede7207 */ /* 0x000fe40000800000 */
[----:B------:R-:W-:Y:S02]  /*160f0*/  SEL R170, RZ, 0x4, P3 ;  /* 0x00000004ffaa7807 */ /* 0x000fe40001800000 */
[----:B------:R-:W-:-:S02]  /*16100*/  ISETP.GE.AND P3, PT, R247, UR4, PT ;  /* 0x00000004f7007c0c */ /* 0x000fc4000bf66270 */
[----:B------:R-:W-:Y:S02]  /*16110*/  LOP3.LUT R247, R3, 0x7e, RZ, 0xfc, !PT ;  /* 0x0000007e03f77812 */ /* 0x000fe400078efcff */
[----:B------:R-:W-:Y:S02]  /*16120*/  SEL R223, RZ, 0x4, P0 ;  /* 0x00000004ffdf7807 */ /* 0x000fe40000000000 */
[----:B------:R-:W-:Y:S02]  /*16130*/  ISETP.NE.U32.AND P0, PT, R222, RZ, PT ;  /* 0x000000ffde00720c */ /* 0x000fe40003f05070 */
[----:B------:R-:W-:Y:S01]  /*16140*/  SEL R222, R170, RZ, P1 ;  /* 0x000000ffaade7207 */ /* 0x000fe20000800000 */
[----:B------:R-:W-:Y:S01]  /*16150*/  STL.64 [R1+0xc30], R240 ;  /* 0x000c30f001007387 */ /* 0x000fe20000100a00 */
[----:B------:R-:W-:Y:S02]  /*16160*/  SEL R170, RZ, 0x4, P3 ;  /* 0x00000004ffaa7807 */ /* 0x000fe40001800000 */
[----:B------:R-:W-:-:S02]  /*16170*/  ISETP.GE.AND P3, PT, R247, UR4, PT ;  /* 0x00000004f7007c0c */ /* 0x000fc4000bf66270 */
[----:B------:R-:W1:Y:S01]  /*16180*/  S2R R247, SR_TID.X ;  /* 0x0000000000f77919 */ /* 0x000e620000002100 */
[----:B------:R-:W-:Y:S02]  /*16190*/  ISETP.NE.U32.AND P2, PT, R222, RZ, PT ;  /* 0x000000ffde00720c */ /* 0x000fe40003f45070 */
[----:B------:R-:W-:Y:S02]  /*161a0*/  SEL R222, R223, RZ, P1 ;  /* 0x000000ffdfde7207 */ /* 0x000fe40000800000 */
[----:B------:R-:W-:Y:S01]  /*161b0*/  SEL R170, R170, RZ, P1 ;  /* 0x000000ffaaaa7207 */ /* 0x000fe20000800000 */
[----:B------:R-:W-:Y:S01]  /*161c0*/  UIADD3 UR5, UR5, -0x200, URZ ;  /* 0xfffffe0005057890 */ /* 0x000fe2000fffe03f */
[----:B-1----:R-:W-:Y:S01]  /*161d0*/  LOP3.LUT R247, R247, 0x7f, RZ, 0xc0, !PT ;  /* 0x0000007ff7f77812 */ /* 0x002fe200078ec0ff */
[----:B------:R-:W-:-:S05]  /*161e0*/  IMAD.WIDE R90, R13, 0x4, R204 ;  /* 0x000000040d5a7825 */ /* 0x000fca00078e02cc */
[----:B------:R4:W-:Y:S01]  /*161f0*/  STL.64 [R1+0x420], R90 ;  /* 0x0004205a01007387 */ /* 0x0009e20000100a00 */
[----:B--2---:R-:W-:-:S03]  /*16200*/  IMAD.WIDE R106, R13, 0x4, R202 ;  /* 0x000000040d6a7825 */ /* 0x004fc600078e02ca */
[----:B------:R4:W-:Y:S01]  /*16210*/  LDGSTS.E [R159+-0x68000], desc[UR18][R90.64], P6 ;  /* 0x980000005a9f7fae */ /* 0x0009e2000b121852 */
[----:B---3--:R-:W-:-:S03]  /*16220*/  IMAD.WIDE R104, R13, 0x4, R200 ;  /* 0x000000040d687825 */ /* 0x008fc600078e02c8 */
[----:B------:R-:W-:Y:S04]  /*16230*/  STL.64 [R1+0xc28], R194 ;  /* 0x000c28c201007387 */ /* 0x000fe80000100a00 */
[----:B------:R-:W-:Y:S01]  /*16240*/  STL.64 [R1+0x418], R106 ;  /* 0x0004186a01007387 */ /* 0x000fe20000100a00 */
[----:B----4-:R-:W-:-:S03]  /*16250*/  IMAD.WIDE R90, R13, 0x4, R198 ;  /* 0x000000040d5a7825 */ /* 0x010fc600078e02c6 */
[----:B------:R-:W-:Y:S04]  /*16260*/  STL.64 [R1+0x410], R104 ;  /* 0x0004106801007387 */ /* 0x000fe80000100a00 */
[----:B------:R-:W-:Y:S04]  /*16270*/  STL.64 [R1+0x408], R90 ;  /* 0x0004085a01007387 */ /* 0x000fe80000100a00 */
[----:B------:R-:W2:Y:S04]  /*16280*/  LDL.LU.64 R202, [R1+0x280] ;  /* 0x0002800001ca7983 */ /* 0x000ea80000300a00 */
[----:B------:R-:W3:Y:S01]  /*16290*/  LDL.LU.64 R198, [R1+0x278] ;  /* 0x0002780001c67983 */ /* 0x000ee20000300a00 */
[----:B------:R-:W-:-:S02]  /*162a0*/  ISETP.NE.U32.AND P6, PT, R222, RZ, PT ;  /* 0x000000ffde00720c */ /* 0x000fc40003fc5070 */
[----:B------:R-:W-:Y:S01]  /*162b0*/  SEL R222, RZ, 0x4, P3 ;  /* 0x00000004ffde7807 */ /* 0x000fe20001800000 */
[----:B------:R-:W-:Y:S01]  /*162c0*/  LDGSTS.E [R159+-0x67ff8], desc[UR18][R106.64], P4 ;  /* 0x980080006a9f7fae */ /* 0x000fe2000a121852 */
[----:B------:R-:W-:Y:S01]  /*162d0*/  IMAD.WIDE R4, R13, 0x4, R4 ;  /* 0x000000040d047825 */ /* 0x000fe200078e0204 */
[----:B------:R-:W-:Y:S02]  /*162e0*/  ISETP.NE.U32.AND P3, PT, R170, RZ, PT ;  /* 0x000000ffaa00720c */ /* 0x000fe40003f65070 */
[----:B------:R-:W-:Y:S01]  /*162f0*/  LDGSTS.E [R159+-0x66000], desc[UR18][R104.64], P5 ;  /* 0x9a000000689f7fae */ /* 0x000fe2000a921852 */
[----:B------:R-:W-:-:S03]  /*16300*/  SEL R170, R222, RZ, P1 ;  /* 0x000000ffdeaa7207 */ /* 0x000fc60000800000 */
[----:B------:R1:W-:Y:S01]  /*16310*/  STL.64 [R1+0x400], R4 ;  /* 0x0004000401007387 */ /* 0x0003e20000100a00 */
[----:B------:R-:W-:Y:S01]  /*16320*/  ISETP.GE.AND P4, PT, R247, UR4, PT ;  /* 0x00000004f7007c0c */ /* 0x000fe2000bf86270 */
[C---:B------:R-:W-:Y:S02]  /*16330*/  IMAD.WIDE R176, R171.reuse, 0x4, R248 ;  /* 0x00000004abb07825 */ /* 0x040fe400078e02f8 */
[----:B------:R3:W-:Y:S01]  /*16340*/  STL.64 [R1+0xc40], R2 ;  /* 0x000c400201007387 */ /* 0x0007e20000100a00 */
[----:B------:R-:W-:Y:S01]  /*16350*/  ISETP.NE.U32.AND P5, PT, R170, RZ, PT ;  /* 0x000000ffaa00720c */ /* 0x000fe20003fa5070 */
[----:B------:R-:W-:Y:S02]  /*16360*/  IMAD.WIDE R174, R171, 0x4, R144 ;  /* 0x00000004abae7825 */ /* 0x000fe400078e0290 */
[----:B------:R-:W-:Y:S01]  /*16370*/  LDGSTS.E [R159+-0x65ff8], desc[UR18][R90.64], P0 ;  /* 0x9a0080005a9f7fae */ /* 0x000fe20008121852 */
[----:B------:R-:W-:Y:S01]  /*16380*/  LOP3.LUT R247, R3, 0x2, RZ, 0xfc, !PT ;  /* 0x0000000203f77812 */ /* 0x000fe200078efcff */
[----:B------:R-:W-:Y:S01]  /*16390*/  IMAD.WIDE R150, R171, 0x4, R150 ;  /* 0x00000004ab967825 */ /* 0x000fe200078e0296 */
[----:B------:R-:W-:Y:S01]  /*163a0*/  ULDC UR4, c[0x0][0x230] ;  /* 0x00008c0000047ab9 */ /* 0x000fe20000000800 */
[----:B------:R-:W4:Y:S01]  /*163b0*/  LDL.LU.64 R116, [R1+0x270] ;  /* 0x0002700001747983 */ /* 0x000f220000300a00 */
[----:B------:R-:W-:-:S03]  /*163c0*/  SEL R170, RZ, 0x4, P4 ;  /* 0x00000004ffaa7807 */ /* 0x000fc60002000000 */
[----:B------:R-:W4:Y:S01]  /*163d0*/  LDL.LU.64 R200, [R1+0x268] ;  /* 0x0002680001c87983 */ /* 0x000f220000300a00 */
[----:B------:R-:W-:-:S03]  /*163e0*/  ISETP.GE.AND P4, PT, R3, UR5, PT ;  /* 0x0000000503007c0c */ /* 0x000fc6000bf86270 */
[----:B------:R1:W-:Y:S01]  /*163f0*/  LDGSTS.E [R159+-0x64000], desc[UR18][R4.64], P2 ;  /* 0x9c000000049f7fae */ /* 0x0003e20009121852 */
[----:B------:R-:W-:-:S03]  /*16400*/  SEL R222, R170, RZ, P1 ;  /* 0x000000ffaade7207 */ /* 0x000fc60000800000 */
[----:B------:R-:W4:Y:S01]  /*16410*/  LDL.LU.64 R238, [R1+0x260] ;  /* 0x0002600001ee7983 */ /* 0x000f220000300a00 */
[----:B------:R-:W-:-:S03]  /*16420*/  SEL R170, RZ, 0x4, P4 ;  /* 0x00000004ffaa7807 */ /* 0x000fc60002000000 */
[----:B------:R-:W4:Y:S01]  /*16430*/  LDL.LU.64 R112, [R1+0x258] ;  /* 0x0002580001707983 */ /* 0x000f220000300a00 */
[----:B-1----:R-:W-:-:S03]  /*16440*/  LOP3.LUT R5, R3, 0x20, RZ, 0xfc, !PT ;  /* 0x0000002003057812 */ /* 0x002fc600078efcff */
[----:B------:R-:W4:Y:S01]  /*16450*/  LDL.LU.64 R220, [R1+0x250] ;  /* 0x0002500001dc7983 */ /* 0x000f220000300a00 */
[----:B------:R-:W-:-:S03]  /*16460*/  ISETP.GE.AND P4, PT, R5, UR5, PT ;  /* 0x0000000505007c0c */ /* 0x000fc6000bf86270 */
[----:B------:R-:W4:Y:S04]  /*16470*/  LDL.LU.64 R110, [R1+0x248] ;  /* 0x00024800016e7983 */ /* 0x000f280000300a00 */
[----:B------:R-:W4:Y:S01]  /*16480*/  LDL.LU.64 R4, [R1+0x240] ;  /* 0x0002400001047983 */ /* 0x000f220000300a00 */
[----:B------:R-:W-:Y:S02]  /*16490*/  ISETP.GE.AND P1, PT, R247, UR5, PT ;  /* 0x00000005f7007c0c */ /* 0x000fe4000bf26270 */
[----:B------:R-:W-:Y:S01]  /*164a0*/  LOP3.LUT R247, R3, 0x22, RZ, 0xfc, !PT ;  /* 0x0000002203f77812 */ /* 0x000fe200078efcff */
[----:B------:R-:W4:Y:S04]  /*164b0*/  LDL.LU.64 R106, [R1+0x238] ;  /* 0x00023800016a7983 */ /* 0x000f280000300a00 */
[----:B------:R-:W-:Y:S04]  /*164c0*/  STL.64 [R1+0xc48], R246 ;  /* 0x000c48f601007387 */ /* 0x000fe80000100a00 */
[----:B------:R-:W4:Y:S04]  /*164d0*/  LDL.LU.64 R108, [R1+0x230] ;  /* 0x00023000016c7983 */ /* 0x000f280000300a00 */
[----:B------:R-:W4:Y:S01]  /*164e0*/  LDL.LU.64 R218, [R1+0x228] ;  /* 0x0002280001da7983 */ /* 0x000f220000300a00 */
[----:B--2---:R-:W-:-:S04]  /*164f0*/  IMAD.WIDE R90, R13, 0x4, R202 ;  /* 0x000000040d5a7825 */ /* 0x004fc800078e02ca */
[----:B---3--:R-:W-:Y:S01]  /*16500*/  IMAD.WIDE R2, R13, 0x4, R198 ;  /* 0x000000040d027825 */ /* 0x008fe200078e02c6 */
[----:B------:R4:W-:Y:S04]  /*16510*/  STL.64 [R1+0x3f8], R90 ;  /* 0x0003f85a01007387 */ /* 0x0009e80000100a00 */
[----:B------:R-:W2:Y:S04]  /*16520*/  LDL.LU.64 R198, [R1+0x220] ;  /* 0x0002200001c67983 */ /* 0x000ea80000300a00 */
[----:B------:R1:W-:Y:S04]  /*16530*/  STL.64 [R1+0x3f0], R2 ;  /* 0x0003f00201007387 */ /* 0x0003e80000100a00 */
[----:B------:R-:W3:Y:S04]  /*16540*/  LDL.LU.64 R206, [R1+0x218] ;  /* 0x0002180001ce7983 */ /* 0x000ee80000300a00 */
[----:B------:R4:W-:Y:S04]  /*16550*/  LDGSTS.E [R159+-0x63ff8], desc[UR18][R90.64], P6 ;  /* 0x9c0080005a9f7fae */ /* 0x0009e8000b121852 */
[----:B------:R1:W-:Y:S04]  /*16560*/  LDGSTS.E [R159+-0x62000], desc[UR18][R2.64], P3 ;  /* 0x9e000000029f7fae */ /* 0x0003e80009921852 */
[----:B------:R-:W3:Y:S04]  /*16570*/  LDL.LU.64 R208, [R1+0x210] ;  /* 0x0002100001d07983 */ /* 0x000ee80000300a00 */
[----:B------:R-:W3:Y:S01]  /*16580*/  LDL.LU.64 R204, [R1+0x208] ;  /* 0x0002080001cc7983 */ /* 0x000ee20000300a00 */
[----:B----4-:R-:W-:-:S03]  /*16590*/  IMAD.WIDE R90, R171, 0x4, R200 ;  /* 0x00000004ab5a7825 */ /* 0x010fc600078e02c8 */
[----:B------:R-:W4:Y:S01]  /*165a0*/  LDL.LU.64 R202, [R1+0x200] ;  /* 0x0002000001ca7983 */ /* 0x000f220000300a00 */
[----:B-1----:R-:W-:-:S03]  /*165b0*/  IMAD.WIDE R2, R171, 0x4, R116 ;  /* 0x00000004ab027825 */ /* 0x002fc600078e0274 */
[----:B------:R-:W4:Y:S04]  /*165c0*/  LDL.LU.64 R200, [R1+0x1f8] ;  /* 0x0001f80001c87983 */ /* 0x000f280000300a00 */
[----:B------:R1:W-:Y:S04]  /*165d0*/  STL.64 [R1+0x3e0], R2 ;  /* 0x0003e00201007387 */ /* 0x0003e80000100a00 */
[----:B------:R1:W-:Y:S02]  /*165e0*/  STL.64 [R1+0x3d8], R90 ;  /* 0x0003d85a01007387 */ /* 0x0003e40000100a00 */
[----:B-1----:R-:W-:-:S04]  /*165f0*/  IMAD.WIDE R2, R171, 0x4, R238 ;  /* 0x00000004ab027825 */ /* 0x002fc800078e02ee */
[C---:B------:R-:W-:Y:S01]  /*16600*/  IMAD.WIDE R114, R171.reuse, 0x4, R4 ;  /* 0x00000004ab727825 */ /* 0x040fe200078e0204 */
[----:B------:R1:W-:Y:S04]  /*16610*/  STL.64 [R1+0x3d0], R2 ;  /* 0x0003d00201007387 */ /* 0x0003e80000100a00 */
[----:B------:R-:W4:Y:S01]  /*16620*/  LDL.LU.64 R4, [R1+0x1f0] ;  /* 0x0001f00001047983 */ /* 0x000f220000300a00 */
[----:B------:R-:W-:-:S04]  /*16630*/  IMAD.WIDE R190, R171, 0x4, R112 ;  /* 0x00000004abbe7825 */ /* 0x000fc800078e0270 */
[C---:B------:R-:W-:Y:S01]  /*16640*/  IMAD.WIDE R90, R171.reuse, 0x4, R220 ;  /* 0x00000004ab5a7825 */ /* 0x040fe200078e02dc */
[----:B------:R-:W-:Y:S03]  /*16650*/  STL.64 [R1+0x3c8], R190 ;  /* 0x0003c8be01007387 */ /* 0x000fe60000100a00 */
[C---:B------:R-:W-:Y:S01]  /*16660*/  IMAD.WIDE R128, R171.reuse, 0x4, R110 ;  /* 0x00000004ab807825 */ /* 0x040fe200078e026e */
[----:B------:R-:W-:Y:S03]  /*16670*/  STL.64 [R1+0xc50], R190 ;  /* 0x000c50be01007387 */ /* 0x000fe60000100a00 */
[C---:B-1----:R-:W-:Y:S01]  /*16680*/  IMAD.WIDE R2, R171.reuse, 0x4, R108 ;  /* 0x00000004ab027825 */ /* 0x042fe200078e026c */
[----:B------:R-:W-:Y:S04]  /*16690*/  STL.64 [R1+0x3c0], R90 ;  /* 0x0003c05a01007387 */ /* 0x000fe80000100a00 */
[----:B------:R-:W-:Y:S04]  /*166a0*/  STL.64 [R1+0xc58], R90 ;  /* 0x000c585a01007387 */ /* 0x000fe80000100a00 */
[----:B------:R-:W-:Y:S04]  /*166b0*/  STL.64 [R1+0x3b8], R128 ;  /* 0x0003b88001007387 */ /* 0x000fe80000100a00 */
[----:B------:R-:W-:Y:S04]  /*166c0*/  STL.64 [R1+0xc60], R128 ;  /* 0x000c608001007387 */ /* 0x000fe80000100a00 */
[----:B------:R1:W-:Y:S04]  /*166d0*/  STL.64 [R1+0x3a0], R2 ;  /* 0x0003a00201007387 */ /* 0x0003e80000100a00 */
[----:B------:R-:W4:Y:S04]  /*166e0*/  LDL.LU.64 R220, [R1+0x1e8] ;  /* 0x0001e80001dc7983 */ /* 0x000f280000300a00 */
[----:B------:R-:W4:Y:S01]  /*166f0*/  LDL.LU.64 R110, [R1+0x1e0] ;  /* 0x0001e000016e7983 */ /* 0x000f220000300a00 */
[----:B-1----:R-:W-:-:S05]  /*16700*/  IMAD.WIDE R2, R171, 0x4, R218 ;  /* 0x00000004ab027825 */ /* 0x002fca00078e02da */
[----:B------:R2:W-:Y:S04]  /*16710*/  STL.64 [R1+0x398], R2 ;  /* 0x0003980201007387 */ /* 0x0005e80000100a00 */
[----:B------:R-:W-:Y:S04]  /*16720*/  STL.64 [R1+0x3b0], R114 ;  /* 0x0003b07201007387 */ /* 0x000fe80000100a00 */
[----:B------:R-:W-:Y:S04]  /*16730*/  STL.64 [R1+0xc68], R114 ;  /* 0x000c687201007387 */ /* 0x000fe80000100a00 */
[----:B------:R-:W4:Y:S01]  /*16740*/  LDL.LU.64 R108, [R1+0x1d8] ;  /* 0x0001d800016c7983 */ /* 0x000f220000300a00 */
[----:B------:R-:W-:-:S04]  /*16750*/  IMAD.WIDE R106, R171, 0x4, R106 ;  /* 0x00000004ab6a7825 */ /* 0x000fc800078e026a */
[C---:B--2---:R-:W-:Y:S02]  /*16760*/  IMAD.WIDE R2, R171.reuse, 0x4, R198 ;  /* 0x00000004ab027825 */ /* 0x044fe400078e02c6 */
[----:B------:R-:W2:Y:S04]  /*16770*/  LDL.LU.64 R198, [R1+0x1d0] ;  /* 0x0001d00001c67983 */ /* 0x000ea80000300a00 */
[----:B------:R1:W-:Y:S01]  /*16780*/  STL.64 [R1+0x390], R2 ;  /* 0x0003900201007387 */ /* 0x0003e20000100a00 */
[----:B---3--:R-:W-:-:S03]  /*16790*/  IMAD.WIDE R192, R171, 0x4, R206 ;  /* 0x00000004abc07825 */ /* 0x008fc600078e02ce */
[----:B------:R-:W-:Y:S04]  /*167a0*/  STL.64 [R1+0x3a8], R106 ;  /* 0x0003a86a01007387 */ /* 0x000fe80000100a00 */
[----:B------:R-:W-:Y:S04]  /*167b0*/  STL.64 [R1+0xc70], R106 ;  /* 0x000c706a01007387 */ /* 0x000fe80000100a00 */
[----:B------:R-:W-:Y:S04]  /*167c0*/  STL.64 [R1+0x388], R192 ;  /* 0x000388c001007387 */ /* 0x000fe80000100a00 */
[----:B------:R-:W-:Y:S04]  /*167d0*/  STL.64 [R1+0xc78], R192 ;  /* 0x000c78c001007387 */ /* 0x000fe80000100a00 */
[----:B------:R-:W3:Y:S01]  /*167e0*/  LDL.LU.64 R206, [R1+0x1c8] ;  /* 0x0001c80001ce7983 */ /* 0x000ee20000300a00 */
[----:B------:R-:W-:-:S03]  /*167f0*/  IMAD.WIDE R140, R171, 0x4, R208 ;  /* 0x00000004ab8c7825 */ /* 0x000fc600078e02d0 */
[----:B------:R-:W3:Y:S01]  /*16800*/  LDL.LU.64 R122, [R1+0x1c0] ;  /* 0x0001c000017a7983 */ /* 0x000ee20000300a00 */
[----:B----4-:R-:W-:-:S03]  /*16810*/  IMAD.WIDE R116, R171, 0x4, R202 ;  /* 0x00000004ab747825 */ /* 0x010fc600078e02ca */
[----:B------:R-:W4:Y:S04]  /*16820*/  LDL.LU.64 R208, [R1+0x1b8] ;  /* 0x0001b80001d07983 */ /* 0x000f280000300a00 */
[----:B------:R-:W4:Y:S04]  /*16830*/  LDL.LU.64 R118, [R1+0x1b0] ;  /* 0x0001b00001767983 */ /* 0x000f280000300a00 */
[----:B------:R-:W4:Y:S04]  /*16840*/  LDL.LU.64 R202, [R1+0x1a8] ;  /* 0x0001a80001ca7983 */ /* 0x000f280000300a00 */
[----:B------:R-:W-:Y:S04]  /*16850*/  STL.64 [R1+0x380], R140 ;  /* 0x0003808c01007387 */ /* 0x000fe80000100a00 */
[----:B------:R-:W-:Y:S04]  /*16860*/  STL.64 [R1+0xc80], R140 ;  /* 0x000c808c01007387 */ /* 0x000fe80000100a00 */
[----:B------:R-:W4:Y:S01]  /*16870*/  LDL.LU.64 R120, [R1+0x1a0] ;  /* 0x0001a00001787983 */ /* 0x000f220000300a00 */
[----:B-1----:R-:W-:-:S03]  /*16880*/  IMAD.WIDE R2, R171, 0x4, R4 ;  /* 0x00000004ab027825 */ /* 0x002fc600078e0204 */
[----:B------:R-:W4:Y:S01]  /*16890*/  LDL.LU.64 R4, [R1+0x198] ;  /* 0x0001980001047983 */ /* 0x000f220000300a00 */
[----:B------:R-:W-:-:S03]  /*168a0*/  IMAD.WIDE R130, R171, 0x4, R204 ;  /* 0x00000004ab827825 */ /* 0x000fc600078e02cc */
[----:B------:R1:W-:Y:S01]  /*168b0*/  STL.64 [R1+0x360], R2 ;  /* 0x0003600201007387 */ /* 0x0003e20000100a00 */
[----:B------:R-:W-:-:S03]  /*168c0*/  IMAD.WIDE R218, R171, 0x4, R200 ;  /* 0x00000004abda7825 */ /* 0x000fc600078e02c8 */
[----:B------:R-:W4:Y:S04]  /*168d0*/  LDL.LU.64 R104, [R1+0x190] ;  /* 0x0001900001687983 */ /* 0x000f280000300a00 */
[----:B------:R-:W4:Y:S04]  /*168e0*/  LDL.LU.64 R204, [R1+0x188] ;  /* 0x0001880001cc7983 */ /* 0x000f280000300a00 */
[----:B------:R-:W4:Y:S04]  /*168f0*/  LDL.LU.64 R200, [R1+0x180] ;  /* 0x0001800001c87983 */ /* 0x000f280000300a00 */
[----:B------:R-:W-:Y:S04]  /*16900*/  STL.64 [R1+0x378], R130 ;  /* 0x0003788201007387 */ /* 0x000fe80000100a00 */
[----:B------:R-:W-:Y:S04]  /*16910*/  STL.64 [R1+0xc88], R130 ;  /* 0x000c888201007387 */ /* 0x000fe80000100a00 */
[----:B------:R-:W-:Y:S01]  /*16920*/  STL.64 [R1+0x370], R116 ;  /* 0x0003707401007387 */ /* 0x000fe20000100a00 */
[----:B-1----:R-:W-:-:S03]  /*16930*/  IMAD.WIDE R2, R171, 0x4, R220 ;  /* 0x00000004ab027825 */ /* 0x002fc600078e02dc */
[----:B------:R-:W-:Y:S04]  /*16940*/  STL.64 [R1+0xc90], R116 ;  /* 0x000c907401007387 */ /* 0x000fe80000100a00 */
[----:B------:R2:W-:Y:S04]  /*16950*/  STL.64 [R1+0x358], R2 ;  /* 0x0003580201007387 */ /* 0x0005e80000100a00 */
[----:B------:R-:W-:Y:S04]  /*16960*/  STL.64 [R1+0x368], R218 ;  /* 0x000368da01007387 */ /* 0x000fe80000100a00 */
[----:B------:R-:W-:Y:S04]  /*16970*/  STL.64 [R1+0xc98], R218 ;  /* 0x000c98da01007387 */ /* 0x000fe80000100a00 */
[----:B------:R-:W4:Y:S01]  /*16980*/  LDL.LU.64 R238, [R1+0x170] ;  /* 0x0001700001ee7983 */ /* 0x000f220000300a00 */
[----:B------:R-:W-:-:S05]  /*16990*/  IMAD.WIDE R90, R171, 0x4, R108 ;  /* 0x00000004ab5a7825 */ /* 0x000fca00078e026c */
[----:B------:R-:W-:Y:S01]  /*169a0*/  STL.64 [R1+0x348], R90 ;  /* 0x0003485a01007387 */ /* 0x000fe20000100a00 */
[----:B------:R-:W-:-:S03]  /*169b0*/  IMAD.WIDE R114, R171, 0x4, R110 ;  /* 0x00000004ab727825 */ /* 0x000fc600078e026e */
[----:B------:R-:W4:Y:S01]  /*169c0*/  LDL.LU.64 R112, [R1+0x168] ;  /* 0x0001680001707983 */ /* 0x000f220000300a00 */
[----:B------:R-:W-:Y:S02]  /*169d0*/  ISETP.GT.AND P0, PT, R158, 0x27f, PT ;  /* 0x0000027f9e00780c */ /* 0x000fe40003f04270 */
[----:B------:R-:W-:Y:S02]  /*169e0*/  ISETP.NE.U32.AND P2, PT, R222, RZ, PT ;  /* 0x000000ffde00720c */ /* 0x000fe40003f45070 */
[----:B------:R-:W-:Y:S02]  /*169f0*/  SEL R222, RZ, 0x4, P1 ;  /* 0x00000004ffde7807 */ /* 0x000fe40000800000 */
[----:B------:R-:W-:Y:S02]  /*16a00*/  SEL R226, RZ, 0x4, P4 ;  /* 0x00000004ffe27807 */ /* 0x000fe40002000000 */
[----:B------:R-:W-:Y:S02]  /*16a10*/  SEL R170, R170, RZ, P0 ;  /* 0x000000ffaaaa7207 */ /* 0x000fe40000000000 */
[----:B------:R-:W-:-:S02]  /*16a20*/  ISETP.GE.AND P1, PT, R247, UR5, PT ;  /* 0x00000005f7007c0c */ /* 0x000fc4000bf26270 */
[----:B------:R-:W-:Y:S02]  /*16a30*/  SEL R223, R222, RZ, P0 ;  /* 0x000000ffdedf7207 */ /* 0x000fe40000000000 */
[----:B------:R-:W-:Y:S02]  /*16a40*/  SEL R222, R226, RZ, P0 ;  /* 0x000000ffe2de7207 */ /* 0x000fe40000000000 */
[----:B------:R-:W-:Y:S02]  /*16a50*/  ISETP.NE.U32.AND P4, PT, R170, RZ, PT ;  /* 0x000000ffaa00720c */ /* 0x000fe40003f85070 */
[----:B------:R-:W-:Y:S02]  /*16a60*/  SEL R170, RZ, 0x4, P1 ;  /* 0x00000004ffaa7807 */ /* 0x000fe40000800000 */
[----:B------:R-:W-:Y:S02]  /*16a70*/  ISETP.NE.U32.AND P1, PT, R223, RZ, PT ;  /* 0x000000ffdf00720c */ /* 0x000fe40003f25070 */
[----:B------:R-:W-:Y:S01]  /*16a80*/  ISETP.NE.U32.AND P6, PT, R222, RZ, PT ;  /* 0x000000ffde00720c */ /* 0x000fe20003fc5070 */
[----:B--2---:R-:W-:-:S05]  /*16a90*/  IMAD.WIDE R2, R171, 0x4, R198 ;  /* 0x00000004ab027825 */ /* 0x004fca00078e02c6 */
[----:B------:R3:W-:Y:S04]  /*16aa0*/  STL.64 [R1+0x340], R2 ;  /* 0x0003400201007387 */ /* 0x0007e80000100a00 */
[----:B------:R-:W2:Y:S04]  /*16ab0*/  LDL.LU.64 R220, [R1+0x160] ;  /* 0x0001600001dc7983 */ /* 0x000ea80000300a00 */
[----:B------:R-:W2:Y:S04]  /*16ac0*/  LDL.LU.64 R110, [R1+0x158] ;  /* 0x00015800016e7983 */ /* 0x000ea80000300a00 */
[----:B------:R-:W2:Y:S04]  /*16ad0*/  LDL.LU.64 R198, [R1+0x150] ;  /* 0x0001500001c67983 */ /* 0x000ea80000300a00 */
[----:B------:R-:W2:Y:S01]  /*16ae0*/  LDL.LU.64 R108, [R1+0x148] ;  /* 0x00014800016c7983 */ /* 0x000ea20000300a00 */
[----:B---3--:R-:W-:-:S03]  /*16af0*/  IMAD.WIDE R2, R171, 0x4, R206 ;  /* 0x00000004ab027825 */ /* 0x008fc600078e02ce */
[----:B------:R-:W-:Y:S04]  /*16b00*/  STL.64 [R1+0x350], R114 ;  /* 0x0003507201007387 */ /* 0x000fe80000100a00 */
[----:B------:R-:W-:Y:S01]  /*16b10*/  STL.64 [R1+0xca0], R114 ;  /* 0x000ca07201007387 */ /* 0x000fe20000100a00 */
[----:B------:R-:W-:-:S03]  /*16b20*/  IMAD.WIDE R90, R171, 0x4, R122 ;  /* 0x00000004ab5a7825 */ /* 0x000fc600078e027a */
[----:B------:R-:W3:Y:S04]  /*16b30*/  LDL.LU.64 R206, [R1+0x140] ;  /* 0x0001400001ce7983 */ /* 0x000ee80000300a00 */
[----:B------:R4:W-:Y:S02]  /*16b40*/  STL.64 [R1+0x330], R2 ;  /* 0x0003300201007387 */ /* 0x0009e40000100a00 */
[C---:B----4-:R-:W-:Y:S02]  /*16b50*/  IMAD.WIDE R2, R171.reuse, 0x4, R208 ;  /* 0x00000004ab027825 */ /* 0x050fe400078e02d0 */
[----:B------:R-:W4:Y:S04]  /*16b60*/  LDL.LU.64 R208, [R1+0x138] ;  /* 0x0001380001d07983 */ /* 0x000f280000300a00 */
[----:B------:R1:W-:Y:S01]  /*16b70*/  STL.64 [R1+0x328], R90 ;  /* 0x0003285a01007387 */ /* 0x0003e20000100a00 */
[----:B------:R-:W-:-:S03]  /*16b80*/  IMAD.WIDE R222, R171, 0x4, R120 ;  /* 0x00000004abde7825 */ /* 0x000fc600078e0278 */
[----:B------:R1:W-:Y:S01]  /*16b90*/  STL.64 [R1+0x320], R2 ;  /* 0x0003200201007387 */ /* 0x0003e20000100a00 */
[----:B------:R-:W-:-:S04]  /*16ba0*/  IMAD.WIDE R184, R171, 0x4, R4 ;  /* 0x00000004abb87825 */ /* 0x000fc800078e0204 */
[----:B-1----:R-:W-:-:S04]  /*16bb0*/  IMAD.WIDE R90, R171, 0x4, R118 ;  /* 0x00000004ab5a7825 */ /* 0x002fc800078e0276 */
[C---:B------:R-:W-:Y:S02]  /*16bc0*/  IMAD.WIDE R2, R171.reuse, 0x4, R202 ;  /* 0x00000004ab027825 */ /* 0x040fe400078e02ca */
[----:B------:R-:W4:Y:S04]  /*16bd0*/  LDL.LU.64 R202, [R1+0x130] ;  /* 0x0001300001ca7983 */ /* 0x000f280000300a00 */
[----:B------:R1:W-:Y:S04]  /*16be0*/  STL.64 [R1+0x318], R90 ;  /* 0x0003185a01007387 */ /* 0x0003e80000100a00 */
[----:B------:R1:W-:Y:S04]  /*16bf0*/  STL.64 [R1+0x310], R2 ;  /* 0x0003100201007387 */ /* 0x0003e80000100a00 */
[----:B------:R-:W-:Y:S04]  /*16c00*/  STL.64 [R1+0xca8], R222 ;  /* 0x000ca8de01007387 */ /* 0x000fe80000100a00 */
[----:B------:R-:W4:Y:S01]  /*16c10*/  LDL.LU.64 R4, [R1+0x128] ;  /* 0x0001280001047983 */ /* 0x000f220000300a00 */
[----:B-1----:R-:W-:-:S03]  /*16c20*/  IMAD.WIDE R90, R171, 0x4, R204 ;  /* 0x00000004ab5a7825 */ /* 0x002fc600078e02cc */
[----:B------:R-:W4:Y:S01]  /*16c30*/  LDL.LU.64 R204, [R1+0x120] ;  /* 0x0001200001cc7983 */ /* 0x000f220000300a00 */
[----:B------:R-:W-:-:S03]  /*16c40*/  IMAD.WIDE R2, R171, 0x4, R200 ;  /* 0x00000004ab027825 */ /* 0x000fc600078e02c8 */
[----:B------:R-:W-:Y:S04]  /*16c50*/  STL.64 [R1+0x2f8], R90 ;  /* 0x0002f85a01007387 */ /* 0x000fe80000100a00 */
[----:B------:R-:W-:Y:S04]  /*16c60*/  STL.64 [R1+0x308], R184 ;  /* 0x000308b801007387 */ /* 0x000fe80000100a00 */
[----:B------:R1:W-:Y:S04]  /*16c70*/  STL.64 [R1+0x2f0], R2 ;  /* 0x0002f00201007387 */ /* 0x0003e80000100a00 */
[----:B------:R-:W-:Y:S04]  /*16c80*/  STL.64 [R1+0xcb0], R184 ;  /* 0x000cb0b801007387 */ /* 0x000fe80000100a00 */
[----:B------:R-:W4:Y:S01]  /*16c90*/  LDL.LU.64 R200, [R1+0x118] ;  /* 0x0001180001c87983 */ /* 0x000f220000300a00 */
[----:B-1----:R-:W-:-:S03]  /*16ca0*/  IMAD.WIDE R2, R171, 0x4, R6 ;  /* 0x00000004ab027825 */ /* 0x002fc600078e0206 */
[----:B------:R-:W4:Y:S01]  /*16cb0*/  LDL.LU.64 R6, [R1+0x110] ;  /* 0x0001100001067983 */ /* 0x000f220000300a00 */
[----:B------:R-:W-:-:S03]  /*16cc0*/  IMAD.WIDE R138, R171, 0x4, R104 ;  /* 0x00000004ab8a7825 */ /* 0x000fc600078e0268 */
[----:B------:R1:W-:Y:S01]  /*16cd0*/  STL.64 [R1+0x2e8], R2 ;  /* 0x0002e80201007387 */ /* 0x0003e20000100a00 */
[----:B------:R-:W-:-:S03]  /*16ce0*/  IMAD.WIDE R90, R171, 0x4, R238 ;  /* 0x00000004ab5a7825 */ /* 0x000fc600078e02ee */
[----:B------:R-:W-:Y:S04]  /*16cf0*/  STL.64 [R1+0x300], R138 ;  /* 0x0003008a01007387 */ /* 0x000fe80000100a00 */
[----:B------:R-:W-:Y:S01]  /*16d00*/  STL.64 [R1+0xcb8], R138 ;  /* 0x000cb88a01007387 */ /* 0x000fe20000100a00 */
[----:B-1----:R-:W-:-:S03]  /*16d10*/  IMAD.WIDE R2, R171, 0x4, R112 ;  /* 0x00000004ab027825 */ /* 0x002fc600078e0270 */
[----:B------:R-:W-:Y:S04]  /*16d20*/  STL.64 [R1+0x2e0], R90 ;  /* 0x0002e05a01007387 */ /* 0x000fe80000100a00 */
[----:B------:R1:W-:Y:S01]  /*16d30*/  STL.64 [R1+0x2d8], R2 ;  /* 0x0002d80201007387 */ /* 0x0003e20000100a00 */
[----:B--2---:R-:W-:-:S03]  /*16d40*/  IMAD.WIDE R136, R171, 0x4, R198 ;  /* 0x00000004ab887825 */ /* 0x004fc600078e02c6 */
[----:B------:R-:W2:Y:S01]  /*16d50*/  LDL.LU.64 R198, [R1+0x108] ;  /* 0x0001080001c67983 */ /* 0x000ea20000300a00 */
[----:B------:R-:W-:-:S04]  /*16d60*/  IMAD.WIDE R128, R171, 0x4, R220 ;  /* 0x00000004ab807825 */ /* 0x000fc800078e02dc */
[C---:B------:R-:W-:Y:S01]  /*16d70*/  IMAD.WIDE R210, R171.reuse, 0x4, R110 ;  /* 0x00000004abd27825 */ /* 0x040fe200078e026e */
[----:B------:R-:W-:Y:S03]  /*16d80*/  STL.64 [R1+0x2d0], R128 ;  /* 0x0002d08001007387 */ /* 0x000fe60000100a00 */
[C---:B------:R-:W-:Y:S01]  /*16d90*/  IMAD.WIDE R126, R171.reuse, 0x4, R108 ;  /* 0x00000004ab7e7825 */ /* 0x040fe200078e026c */
[----:B------:R1:W-:Y:S04]  /*16da0*/  STL.64 [R1+0xcc0], R128 ;  /* 0x000cc08001007387 */ /* 0x0003e80000100a00 */
[----:B------:R-:W-:Y:S01]  /*16db0*/  STL.64 [R1+0x2c8], R210 ;  /* 0x0002c8d201007387 */ /* 0x000fe20000100a00 */
[----:B---3--:R-:W-:-:S03]  /*16dc0*/  IMAD.WIDE R112, R171, 0x4, R206 ;  /* 0x00000004ab707825 */ /* 0x008fc600078e02ce */
[----:B------:R-:W-:Y:S04]  /*16dd0*/  STL.64 [R1+0xcc8], R210 ;  /* 0x000cc8d201007387 */ /* 0x000fe80000100a00 */
[----:B------:R-:W-:Y:S04]  /*16de0*/  STL.64 [R1+0x2c0], R136 ;  /* 0x0002c08801007387 */ /* 0x000fe80000100a00 */
[----:B------:R-:W-:Y:S01]  /*16df0*/  STL.64 [R1+0xcd0], R136 ;  /* 0x000cd08801007387 */ /* 0x000fe20000100a00 */
[----:B----4-:R-:W-:-:S04]  /*16e00*/  IMAD.WIDE R206, R171, 0x4, R208 ;  /* 0x00000004abce7825 */ /* 0x010fc800078e02d0 */
[C---:B-1----:R-:W-:Y:S02]  /*16e10*/  IMAD.WIDE R2, R171.reuse, 0x4, R202 ;  /* 0x00000004ab027825 */ /* 0x042fe400078e02ca */
[----:B------:R-:W3:Y:S04]  /*16e20*/  LDL.LU.64 R202, [R1+0xf0] ;  /* 0x0000f00001ca7983 */ /* 0x000ee80000300a00 */
[----:B------:R-:W-:Y:S04]  /*16e30*/  STL.64 [R1+0x2b8], R126 ;  /* 0x0002b87e01007387 */ /* 0x000fe80000100a00 */
[----:B------:R3:W-:Y:S04]  /*16e40*/  STL.64 [R1+0x2a0], R2 ;  /* 0x0002a00201007387 */ /* 0x0007e80000100a00 */
[----:B------:R-:W-:Y:S01]  /*16e50*/  STL.64 [R1+0xcd8], R126 ;  /* 0x000cd87e01007387 */ /* 0x000fe20000100a00 */
[----:B------:R-:W-:-:S03]  /*16e60*/  IMAD.WIDE R128, R171, 0x4, R4 ;  /* 0x00000004ab807825 */ /* 0x000fc600078e0204 */
[----:B------:R-:W4:Y:S04]  /*16e70*/  LDL.LU.64 R4, [R1+0xe0] ;  /* 0x0000e00001047983 */ /* 0x000f280000300a00 */
[----:B------:R-:W-:Y:S04]  /*16e80*/  STL.64 [R1+0x2b0], R112 ;  /* 0x0002b07001007387 */ /* 0x000fe80000100a00 */
[----:B------:R-:W-:Y:S04]  /*16e90*/  STL.64 [R1+0xce0], R112 ;  /* 0x000ce07001007387 */ /* 0x000fe80000100a00 */
[----:B------:R-:W4:Y:S04]  /*16ea0*/  LDL.LU.64 R110, [R1+0xd0] ;  /* 0x0000d000016e7983 */ /* 0x000f280000300a00 */
[----:B------:R-:W-:Y:S04]  /*16eb0*/  STL.64 [R1+0x2a8], R206 ;  /* 0x0002a8ce01007387 */ /* 0x000fe80000100a00 */
[----:B------:R-:W-:Y:S01]  /*16ec0*/  STL.64 [R1+0xce8], R206 ;  /* 0x000ce8ce01007387 */ /* 0x000fe20000100a00 */
[----:B------:R-:W-:-:S03]  /*16ed0*/  IMAD.WIDE R90, R171, 0x4, R204 ;  /* 0x00000004ab5a7825 */ /* 0x000fc600078e02cc */
[----:B------:R-:W-:Y:S04]  /*16ee0*/  STL.64 [R1+0x298], R128 ;  /* 0x0002988001007387 */ /* 0x000fe80000100a00 */
[----:B------:R-:W-:Y:S04]  /*16ef0*/  STL.64 [R1+0xcf8], R128 ;  /* 0x000cf88001007387 */ /* 0x000fe80000100a00 */
[----:B------:R-:W4:Y:S04]  /*16f00*/  LDL.LU.64 R108, [R1+0xc0] ;  /* 0x0000c000016c7983 */ /* 0x000f280000300a00 */
[----:B------:R-:W4:Y:S01]  /*16f10*/  LDL.LU.64 R204, [R1+0xb0] ;  /* 0x0000b00001cc7983 */ /* 0x000f220000300a00 */
[----:B------:R-:W-:-:S03]  /*16f20*/  IMAD.WIDE R132, R171, 0x4, R6 ;  /* 0x00000004ab847825 */ /* 0x000fc600078e0206 */
[----:B------:R-:W4:Y:S01]  /*16f30*/  LDL.LU.64 R6, [R1+0xa8] ;  /* 0x0000a80001067983 */ /* 0x000f220000300a00 */
[----:B------:R-:W-:-:S03]  /*16f40*/  IMAD.WIDE R182, R171, 0x4, R200 ;  /* 0x00000004abb67825 */ /* 0x000fc600078e02c8 */
[----:B------:R-:W-:Y:S04]  /*16f50*/  STL.64 [R1+0x290], R90 ;  /* 0x0002905a01007387 */ /* 0x000fe80000100a00 */
[----:B------:R1:W-:Y:S04]  /*16f60*/  STL.64 [R1+0xd00], R90 ;  /* 0x000d005a01007387 */ /* 0x0003e80000100a00 */
[----:B------:R-:W4:Y:S01]  /*16f70*/  LDL.LU.64 R200, [R1+0xa0] ;  /* 0x0000a00001c87983 */ /* 0x000f220000300a00 */
[----:B------:R-:W-:-:S04]  /*16f80*/  IMAD.WIDE R220, R171, 0x4, R8 ;  /* 0x00000004abdc7825 */ /* 0x000fc800078e0208 */
[----:B------:R-:W-:-:S04]  /*16f90*/  IMAD.WIDE R208, R171, 0x4, R10 ;  /* 0x00000004abd07825 */ /* 0x000fc800078e020a */
[C---:B--2---:R-:W-:Y:S02]  /*16fa0*/  IMAD.WIDE R124, R171.reuse, 0x4, R198 ;  /* 0x00000004ab7c7825 */ /* 0x044fe400078e02c6 */
[----:B------:R-:W2:Y:S04]  /*16fb0*/  LDL.LU.64 R198, [R1+0x98] ;  /* 0x0000980001c67983 */ /* 0x000ea80000300a00 */
[----:B------:R-:W-:Y:S04]  /*16fc0*/  STL.64 [R1+0x288], R182 ;  /* 0x000288b601007387 */ /* 0x000fe80000100a00 */
[----:B------:R-:W-:Y:S04]  /*16fd0*/  STL.64 [R1+0xd08], R182 ;  /* 0x000d08b601007387 */ /* 0x000fe80000100a00 */
[----:B------:R-:W2:Y:S04]  /*16fe0*/  LDL.LU.64 R8, [R1+0x90] ;  /* 0x0000900001087983 */ /* 0x000ea80000300a00 */
[----:B------:R-:W2:Y:S04]  /*16ff0*/  LDL.LU.64 R10, [R1+0x88] ;  /* 0x00008800010a7983 */ /* 0x000ea80000300a00 */
[----:B------:R-:W2:Y:S04]  /*17000*/  LDL.LU.64 R134, [R1+0x80] ;  /* 0x0000800001867983 */ /* 0x000ea80000300a00 */
[----:B------:R-:W-:Y:S04]  /*17010*/  STL.64 [R1+0x280], R132 ;  /* 0x0002808401007387 */ /* 0x000fe80000100a00 */
[----:B------:R-:W-:Y:S04]  /*17020*/  STL.64 [R1+0xd10], R132 ;  /* 0x000d108401007387 */ /* 0x000fe80000100a00 */
[----:B------:R-:W2:Y:S04]  /*17030*/  LDL.LU.64 R216, [R1+0x78] ;  /* 0x0000780001d87983 */ /* 0x000ea80000300a00 */
[----:B------:R-:W2:Y:S01]  /*17040*/  LDL.LU.64 R244, [R1+0x70] ;  /* 0x0000700001f47983 */ /* 0x000ea20000300a00 */
[----:B---3--:R-:W-:-:S05]  /*17050*/  IMAD.WIDE R2, R171, 0x4, R202 ;  /* 0x00000004ab027825 */ /* 0x008fca00078e02ca */
[----:B------:R3:W-:Y:S04]  /*17060*/  STL.64 [R1+0x260], R2 ;  /* 0x0002600201007387 */ /* 0x0007e80000100a00 */
[----:B------:R-:W-:Y:S04]  /*17070*/  STL.64 [R1+0x278], R124 ;  /* 0x0002787c01007387 */ /* 0x000fe80000100a00 */
[----:B------:R-:W-:Y:S01]  /*17080*/  STL.64 [R1+0xd18], R124 ;  /* 0x000d187c01007387 */ /* 0x000fe20000100a00 */
[----:B----4-:R-:W-:-:S03]  /*17090*/  IMAD.WIDE R138, R171, 0x4, R4 ;  /* 0x00000004ab8a7825 */ /* 0x010fc600078e0204 */
[----:B------:R-:W4:Y:S04]  /*170a0*/  LDL.LU.64 R122, [R1+0x68] ;  /* 0x00006800017a7983 */ /* 0x000f280000300a00 */
[----:B------:R-:W4:Y:S04]  /*170b0*/  LDL.LU.64 R4, [R1+0x60] ;  /* 0x0000600001047983 */ /* 0x000f280000300a00 */
[----:B------:R-:W4:Y:S04]  /*170c0*/  LDL.LU.64 R202, [R1+0x58] ;  /* 0x0000580001ca7983 */ /* 0x000f280000300a00 */
[----:B------:R-:W-:Y:S04]  /*170d0*/  STL.64 [R1+0x270], R220 ;  /* 0x000270dc01007387 */ /* 0x000fe80000100a00 */
[----:B------:R-:W4:Y:S04]  /*170e0*/  LDL.LU.64 R118, [R1+0x50] ;  /* 0x0000500001767983 */ /* 0x000f280000300a00 */
[----:B------:R-:W4:Y:S01]  /*170f0*/  LDL.LU.64 R120, [R1+0x48] ;  /* 0x0000480001787983 */ /* 0x000f220000300a00 */
[----:B------:R-:W-:-:S03]  /*17100*/  IMAD.WIDE R226, R171, 0x4, R110 ;  /* 0x00000004abe27825 */ /* 0x000fc600078e026e */
[----:B------:R-:W-:Y:S04]  /*17110*/  STL.64 [R1+0x268], R208 ;  /* 0x000268d001007387 */ /* 0x000fe80000100a00 */
[----:B------:R-:W-:Y:S01]  /*17120*/  STL.64 [R1+0x258], R138 ;  /* 0x0002588a01007387 */ /* 0x000fe20000100a00 */
[----:B-1----:R-:W-:-:S03]  /*17130*/  IMAD.WIDE R90, R171, 0x4, R108 ;  /* 0x00000004ab5a7825 */ /* 0x002fc600078e026c */
[----:B------:R-:W4:Y:S01]  /*17140*/  LDL.LU.64 R104, [R1+0x40] ;  /* 0x0000400001687983 */ /* 0x000f220000300a00 */
[----:B---3--:R-:W-:-:S03]  /*17150*/  IMAD.WIDE R2, R171, 0x4, R204 ;  /* 0x00000004ab027825 */ /* 0x008fc600078e02cc */
[----:B------:R-:W-:Y:S01]  /*17160*/  STL.64 [R1+0x250], R90 ;  /* 0x0002505a01007387 */ /* 0x000fe20000100a00 */
[----:B------:R-:W-:-:S03]  /*17170*/  IMAD.WIDE R238, R171, 0x4, R6 ;  /* 0x00000004abee7825 */ /* 0x000fc600078e0206 */
[----:B------:R-:W3:Y:S04]  /*17180*/  LDL.LU.64 R110, [R1+0x38] ;  /* 0x00003800016e7983 */ /* 0x000ee80000300a00 */
[----:B------:R1:W-:Y:S04]  /*17190*/  STL.64 [R1+0x248], R2 ;  /* 0x0002480201007387 */ /* 0x0003e80000100a00 */
[----:B------:R-:W3:Y:S04]  /*171a0*/  LDL.LU.64 R6, [R1+0x30] ;  /* 0x0000300001067983 */ /* 0x000ee80000300a00 */
[----:B------:R-:W3:Y:S01]  /*171b0*/  LDL.LU.64 R108, [R1+0x20] ;  /* 0x00002000016c7983 */ /* 0x000ee20000300a00 */
[----:B-1----:R-:W-:-:S03]  /*171c0*/  IMAD.WIDE R2, R171, 0x4, R200 ;  /* 0x00000004ab027825 */ /* 0x002fc600078e02c8 */
[----:B------:R-:W3:Y:S04]  /*171d0*/  LDL.LU.64 R200, [R1+0x18] ;  /* 0x0000180001c87983 */ /* 0x000ee80000300a00 */
[----:B------:R1:W-:Y:S01]  /*171e0*/  STL.64 [R1+0x240], R2 ;  /* 0x0002400201007387 */ /* 0x0003e20000100a00 */
[----:B--2---:R-:W-:-:S03]  /*171f0*/  IMAD.WIDE R204, R171, 0x4, R198 ;  /* 0x00000004abcc7825 */ /* 0x004fc600078e02c6 */
[----:B------:R-:W2:Y:S01]  /*17200*/  LDL.LU.64 R198, [R1+0x10] ;  /* 0x0000100001c67983 */ /* 0x000ea20000300a00 */
[----:B------:R-:W-:-:S03]  /*17210*/  IMAD.WIDE R182, R171, 0x4, R8 ;  /* 0x00000004abb67825 */ /* 0x000fc600078e0208 */
[----:B------:R-:W2:Y:S01]  /*17220*/  LDL.LU.64 R8, [R1+0x8] ;  /* 0x0000080001087983 */ /* 0x000ea20000300a00 */
[----:B------:R-:W-:-:S03]  /*17230*/  IMAD.WIDE R184, R171, 0x4, R10 ;  /* 0x00000004abb87825 */ /* 0x000fc600078e020a */
[----:B------:R-:W2:Y:S01]  /*17240*/  LDL.LU.64 R10, [R1] ;  /* 0x00000000010a7983 */ /* 0x000ea20000300a00 */
[----:B------:R-:W-:-:S03]  /*17250*/  IMAD.WIDE R190, R171, 0x4, R134 ;  /* 0x00000004abbe7825 */ /* 0x000fc600078e0286 */
[----:B------:R-:W-:Y:S04]  /*17260*/  STL.64 [R1+0x238], R204 ;  /* 0x000238cc01007387 */ /* 0x000fe80000100a00 */
[----:B------:R-:W-:Y:S01]  /*17270*/  STL.64 [R1+0x230], R182 ;  /* 0x000230b601007387 */ /* 0x000fe20000100a00 */
[----:B------:R-:W-:-:S03]  /*17280*/  IMAD.WIDE R178, R171, 0x4, R216 ;  /* 0x00000004abb27825 */ /* 0x000fc600078e02d8 */
[----:B------:R-:W-:Y:S01]  /*17290*/  STL.64 [R1+0x28], R184 ;  /* 0x000028b801007387 */ /* 0x000fe20000100a00 */
[----:B------:R-:W-:-:S03]  /*172a0*/  IMAD.WIDE R134, R171, 0x4, R244 ;  /* 0x00000004ab867825 */ /* 0x000fc600078e02f4 */
[----:B------:R-:W-:Y:S04]  /*172b0*/  STL.64 [R1+0x228], R190 ;  /* 0x000228be01007387 */ /* 0x000fe80000100a00 */
[----:B------:R-:W-:Y:S04]  /*172c0*/  STL.64 [R1+0x220], R178 ;  /* 0x000220b201007387 */ /* 0x000fe80000100a00 */
[----:B------:R-:W-:Y:S01]  /*172d0*/  STL.64 [R1+0xa0], R134 ;  /* 0x0000a08601007387 */ /* 0x000fe20000100a00 */
[----:B----4-:R-:W-:-:S04]  /*172e0*/  IMAD.WIDE R122, R171, 0x4, R122 ;  /* 0x00000004ab7a7825 */ /* 0x010fc800078e027a */
[C---:B------:R-:W-:Y:S01]  /*172f0*/  IMAD.WIDE R4, R171.reuse, 0x4, R4 ;  /* 0x00000004ab047825 */ /* 0x040fe200078e0204 */
[----:B------:R-:W-:Y:S03]  /*17300*/  STL.64 [R1+0xa8], R122 ;  /* 0x0000a87a01007387 */ /* 0x000fe60000100a00 */
[C---:B------:R-:W-:Y:S01]  /*17310*/  IMAD.WIDE R202, R171.reuse, 0x4, R202 ;  /* 0x00000004abca7825 */ /* 0x040fe200078e02ca */
[----:B------:R-:W-:Y:S03]  /*17320*/  STL.64 [R1+0xb8], R4 ;  /* 0x0000b80401007387 */ /* 0x000fe60000100a00 */
[----:B------:R-:W-:-:S04]  /*17330*/  IMAD.WIDE R90, R171, 0x4, R118 ;  /* 0x00000004ab5a7825 */ /* 0x000fc800078e0276 */
[C---:B------:R-:W-:Y:S01]  /*17340*/  IMAD.WIDE R222, R171.reuse, 0x4, R120 ;  /* 0x00000004abde7825 */ /* 0x040fe200078e0278 */
[----:B------:R-:W-:Y:S04]  /*17350*/  STL.64 [R1+0x218], R90 ;  /* 0x0002185a01007387 */ /* 0x000fe80000100a00 */
[----:B------:R-:W-:Y:S01]  /*17360*/  STL.64 [R1+0xc8], R202 ;  /* 0x0000c8ca01007387 */ /* 0x000fe20000100a00 */
[----:B------:R-:W-:-:S03]  /*17370*/  IMAD.WIDE R246, R171, 0x4, R104 ;  /* 0x00000004abf67825 */ /* 0x000fc600078e0268 */
[----:B------:R-:W-:Y:S01]  /*17380*/  STL.64 [R1+0x210], R222 ;  /* 0x000210de01007387 */ /* 0x000fe20000100a00 */
[----:B---3--:R-:W-:-:S03]  /*17390*/  IMAD.WIDE R180, R171, 0x4, R110 ;  /* 0x00000004abb47825 */ /* 0x008fc600078e026e */
[----:B------:R-:W-:Y:S01]  /*173a0*/  STL.64 [R1+0x208], R246 ;  /* 0x000208f601007387 */ /* 0x000fe20000100a00 */
[----:B------:R-:W-:-:S03]  /*173b0*/  IMAD.WIDE R6, R171, 0x4, R6 ;  /* 0x00000004ab067825 */ /* 0x000fc600078e0206 */
[----:B------:R-:W-:Y:S01]  /*173c0*/  STL.64 [R1+0x200], R180 ;  /* 0x000200b401007387 */ /* 0x000fe20000100a00 */
[----:B------:R-:W-:-:S03]  /*173d0*/  IMAD.WIDE R118, R171, 0x4, R108 ;  /* 0x00000004ab767825 */ /* 0x000fc600078e026c */
[----:B------:R-:W-:Y:S04]  /*173e0*/  STL.64 [R1+0x1f8], R6 ;  /* 0x0001f80601007387 */ /* 0x000fe80000100a00 */
[----:B------:R-:W-:Y:S04]  /*173f0*/  STL.64 [R1+0x1f0], R118 ;  /* 0x0001f07601007387 */ /* 0x000fe80000100a00 */
[----:B------:R-:W3:Y:S01]  /*17400*/  LDL.LU.64 R106, [R1+0x428] ;  /* 0x00042800016a7983 */ /* 0x000ee20000300a00 */
[----:B------:R-:W-:-:S04]  /*17410*/  IMAD.WIDE R110, R171, 0x4, R200 ;  /* 0x00000004ab6e7825 */ /* 0x000fc800078e02c8 */
[C---:B-1----:R-:W-:Y:S01]  /*17420*/  IMAD.WIDE R2, R171.reuse, 0x4, R250 ;  /* 0x00000004ab027825 */ /* 0x042fe200078e02fa */
[----:B------:R-:W-:Y:S03]  /*17430*/  STL.64 [R1+0x1e8], R110 ;  /* 0x0001e86e01007387 */ /* 0x000fe60000100a00 */
        /* <DEDUP_REMOVED lines=31> */
[----:B--2---:R-:W-:-:S04]  /*17630*/  IMAD.WIDE R200, R171, 0x4, R198 ;  /* 0x00000004abc87825 */ /* 0x004fc800078e02c6 */
[----:B------:R-:W-:-:S04]  /*17640*/  IMAD.WIDE R128, R171, 0x4, R8 ;  /* 0x00000004ab807825 */ /* 0x000fc800078e0208 */
[C---:B------:R-:W-:Y:S01]  /*17650*/  IMAD.WIDE R114, R171.reuse, 0x4, R10 ;  /* 0x00000004ab727825 */ /* 0x040fe200078e020a */
[----:B------:R-:W-:Y:S04]  /*17660*/  STL.64 [R1+0x1d8], R128 ;  /* 0x0001d88001007387 */ /* 0x000fe80000100a00 */
[----:B------:R-:W-:Y:S01]  /*17670*/  STL.64 [R1+0x1e0], R200 ;  /* 0x0001e0c801007387 */ /* 0x000fe20000100a00 */
[----:B------:R-:W-:-:S03]  /*17680*/  IMAD.WIDE R10, R171, 0x4, R228 ;  /* 0x00000004ab0a7825 */ /* 0x000fc600078e02e4 */
[----:B------:R-:W-:Y:S01]  /*17690*/  STL.64 [R1+0x1d0], R114 ;  /* 0x0001d07201007387 */ /* 0x000fe20000100a00 */
[----:B------:R-:W-:-:S03]  /*176a0*/  IMAD.WIDE R198, R171, 0x4, R230 ;  /* 0x00000004abc67825 */ /* 0x000fc600078e02e6 */
[----:B------:R-:W-:Y:S01]  /*176b0*/  STL.64 [R1+0x1c8], R2 ;  /* 0x0001c80201007387 */ /* 0x000fe20000100a00 */
[----:B------:R-:W-:-:S03]  /*176c0*/  IMAD.WIDE R8, R171, 0x4, R142 ;  /* 0x00000004ab087825 */ /* 0x000fc600078e028e */
[----:B------:R-:W-:Y:S04]  /*176d0*/  STL.64 [R1+0x1c0], R176 ;  /* 0x0001c0b001007387 */ /* 0x000fe80000100a00 */
        /* <DEDUP_REMOVED lines=37> */
[----:B------:R3:W-:Y:S01]  /*17930*/  STL.64 [R1+0x88], R14 ;  /* 0x0000880e01007387 */ /* 0x0007e20000100a00 */
[----:B------:R-:W-:-:S03]  /*17940*/  IMAD.WIDE R162, R171, 0x4, R74 ;  /* 0x00000004aba27825 */ /* 0x000fc600078e024a */
[----:B------:R-:W-:Y:S01]  /*17950*/  STL.64 [R1+0x98], R164 ;  /* 0x000098a401007387 */ /* 0x000fe20000100a00 */
[----:B------:R-:W-:-:S03]  /*17960*/  IMAD.WIDE R160, R171, 0x4, R78 ;  /* 0x00000004aba07825 */ /* 0x000fc600078e024e */
[----:B------:R-:W-:Y:S01]  /*17970*/  STL.64 [R1+0x80], R144 ;  /* 0x0000809001007387 */ /* 0x000fe20000100a00 */
[----:B------:R-:W-:-:S03]  /*17980*/  IMAD.WIDE R148, R171, 0x4, R82 ;  /* 0x00000004ab947825 */ /* 0x000fc600078e0252 */
[----:B------:R1:W-:Y:S01]  /*17990*/  STL.64 [R1+0x78], R136 ;  /* 0x0000788801007387 */ /* 0x0003e20000100a00 */
[----:B---3--:R-:W-:-:S03]  /*179a0*/  IMAD.WIDE R14, R13, 0x4, R106 ;  /* 0x000000040d0e7825 */ /* 0x008fc600078e026a */
[----:B------:R-:W-:Y:S01]  /*179b0*/  STL.64 [R1+0x70], R192 ;  /* 0x000070c001007387 */ /* 0x000fe20000100a00 */
[----:B------:R-:W-:-:S03]  /*179c0*/  IMAD.WIDE R210, R171, 0x4, R88 ;  /* 0x00000004abd27825 */ /* 0x000fc600078e0258 */
[----:B------:R-:W-:Y:S01]  /*179d0*/  STL.64 [R1+0x68], R186 ;  /* 0x000068ba01007387 */ /* 0x000fe20000100a00 */
[----:B------:R-:W-:-:S03]  /*179e0*/  IMAD.WIDE R142, R171, 0x4, R84 ;  /* 0x00000004ab8e7825 */ /* 0x000fc600078e0254 */
[----:B------:R-:W-:Y:S04]  /*179f0*/  STL.64 [R1+0x60], R214 ;  /* 0x000060d601007387 */ /* 0x000fe80000100a00 */
[----:B------:R-:W2:Y:S04]  /*17a00*/  LDL.64 R124, [R1+0x3e0] ;  /* 0x0003e000017c7983 */ /* 0x000ea80000100a00 */
[----:B------:R-:W3:Y:S04]  /*17a10*/  LDL.64 R132, [R1+0x3a0] ;  /* 0x0003a00001847983 */ /* 0x000ee80000100a00 */
[----:B------:R-:W4:Y:S01]  /*17a20*/  LDL.64 R234, [R1+0x2e0] ;  /* 0x0002e00001ea7983 */ /* 0x000f220000100a00 */
[----:B------:R-:W-:-:S03]  /*17a30*/  IMAD.WIDE R106, R171, 0x4, R92 ;  /* 0x00000004ab6a7825 */ /* 0x000fc600078e025c */
[----:B------:R-:W-:Y:S04]  /*17a40*/  STL.64 [R1+0x478], R14 ;  /* 0x0004780e01007387 */ /* 0x000fe80000100a00 */
[----:B------:R-:W-:Y:S01]  /*17a50*/  STL.64 [R1+0x58], R162 ;  /* 0x000058a201007387 */ /* 0x000fe20000100a00 */
[----:B------:R-:W-:-:S03]  /*17a60*/  IMAD.WIDE R18, R171, 0x4, R94 ;  /* 0x00000004ab127825 */ /* 0x000fc600078e025e */
[----:B------:R-:W-:Y:S04]  /*17a70*/  STL.64 [R1+0x50], R160 ;  /* 0x000050a001007387 */ /* 0x000fe80000100a00 */
[----:B------:R-:W-:Y:S01]  /*17a80*/  STL.64 [R1+0x40], R148 ;  /* 0x0000409401007387 */ /* 0x000fe20000100a00 */
[----:B------:R-:W-:-:S03]  /*17a90*/  IMAD.WIDE R20, R171, 0x4, R96 ;  /* 0x00000004ab147825 */ /* 0x000fc600078e0260 */
[----:B------:R-:W4:Y:S04]  /*17aa0*/  LDL.LU.64 R88, [R1+0x358] ;  /* 0x0003580001587983 */ /* 0x000f280000300a00 */
[----:B------:R1:W-:Y:S01]  /*17ab0*/  STL.64 [R1+0x468], R210 ;  /* 0x000468d201007387 */ /* 0x0003e20000100a00 */
[----:B------:R-:W-:-:S03]  /*17ac0*/  IMAD.WIDE R22, R171, 0x4, R98 ;  /* 0x00000004ab167825 */ /* 0x000fc600078e0262 */
[----:B------:R-:W-:Y:S01]  /*17ad0*/  STL.64 [R1+0x470], R142 ;  /* 0x0004708e01007387 */ /* 0x000fe20000100a00 */
[----:B------:R-:W-:-:S03]  /*17ae0*/  IMAD.WIDE R154, R171, 0x4, R100 ;  /* 0x00000004ab9a7825 */ /* 0x000fc600078e0264 */
[----:B------:R-:W4:Y:S04]  /*17af0*/  LDL.64 R94, [R1+0x360] ;  /* 0x00036000015e7983 */ /* 0x000f280000100a00 */
[----:B------:R-:W4:Y:S04]  /*17b00*/  LDL.64 R92, [R1+0x310] ;  /* 0x00031000015c7983 */ /* 0x000f280000100a00 */
[----:B------:R-:W4:Y:S04]  /*17b10*/  LDL.64 R230, [R1+0x2d8] ;  /* 0x0002d80001e67983 */ /* 0x000f280000100a00 */
[----:B------:R1:W-:Y:S01]  /*17b20*/  STL.64 [R1+0x460], R106 ;  /* 0x0004606a01007387 */ /* 0x0003e20000100a00 */
[----:B------:R-:W-:-:S03]  /*17b30*/  IMAD.WIDE R146, R171, 0x4, R196 ;  /* 0x00000004ab927825 */ /* 0x000fc600078e02c4 */
[----:B------:R-:W4:Y:S04]  /*17b40*/  LDL.64 R96, [R1+0x398] ;  /* 0x0003980001607983 */ /* 0x000f280000100a00 */
[----:B------:R1:W-:Y:S04]  /*17b50*/  STL.64 [R1+0x458], R18 ;  /* 0x0004581201007387 */ /* 0x0003e80000100a00 */
[----:B------:R-:W4:Y:S04]  /*17b60*/  LDL.64 R98, [R1+0x3d8] ;  /* 0x0003d80001627983 */ /* 0x000f280000100a00 */
[----:B------:R-:W4:Y:S01]  /*17b70*/  LDL.64 R100, [R1+0x260] ;  /* 0x0002600001647983 */ /* 0x000f220000100a00 */
[----:B------:R-:W-:-:S03]  /*17b80*/  IMAD.WIDE R16, R171, 0x4, R102 ;  /* 0x00000004ab107825 */ /* 0x000fc600078e0266 */
[----:B------:R-:W-:Y:S04]  /*17b90*/  STL.64 [R1+0x450], R20 ;  /* 0x0004501401007387 */ /* 0x000fe80000100a00 */
[----:B------:R-:W4:Y:S04]  /*17ba0*/  LDL.64 R196, [R1+0x2a0] ;  /* 0x0002a00001c47983 */ /* 0x000f280000100a00 */
[----:B------:R-:W-:Y:S04]  /*17bb0*/  STL.64 [R1+0x448], R22 ;  /* 0x0004481601007387 */ /* 0x000fe80000100a00 */
[----:B------:R-:W-:Y:S04]  /*17bc0*/  STL.64 [R1+0x440], R154 ;  /* 0x0004409a01007387 */ /* 0x000fe80000100a00 */
[----:B------:R-:W4:Y:S04]  /*17bd0*/  LDL.LU.64 R102, [R1+0x318] ;  /* 0x0003180001667983 */ /* 0x000f280000300a00 */
[----:B------:R-:W-:Y:S04]  /*17be0*/  LDGSTS.E [R159+-0x61ff8], desc[UR18][R14.64], P5 ;  /* 0x9e0080000e9f7fae */ /* 0x000fe8000a921852 */
[----:B------:R-:W0:Y:S04]  /*17bf0*/  LDGDEPBAR ;  /* 0x00000000000079af */ /* 0x000e280000000000 */
[----:B------:R-:W-:Y:S04]  /*17c00*/  STL.64 [R1+0x438], R146 ;  /* 0x0004389201007387 */ /* 0x000fe80000100a00 */
[----:B------:R-:W-:Y:S04]  /*17c10*/  STL.64 [R1+0x430], R16 ;  /* 0x0004301001007387 */ /* 0x000fe80000100a00 */
[----:B--2---:R-:W-:Y:S04]  /*17c20*/  LDGSTS.E [R12+0x30000], desc[UR18][R124.64], P2 ;  /* 0x300000007c0c7fae */ /* 0x004fe80009121852 */
[----:B---3--:R-:W-:Y:S04]  /*17c30*/  LDGSTS.E [R12+0x30400], desc[UR18][R132.64], P2 ;  /* 0x30400000840c7fae */ /* 0x008fe80009121852 */
[----:B------:R-:W2:Y:S04]  /*17c40*/  LDL.LU.64 R124, [R1+0xd18] ;  /* 0x000d1800017c7983 */ /* 0x000ea80000300a00 */
[----:B------:R-:W3:Y:S04]  /*17c50*/  LDL.LU.64 R132, [R1+0xd10] ;  /* 0x000d100001847983 */ /* 0x000ee80000300a00 */
[----:B----4-:R-:W-:Y:S04]  /*17c60*/  LDGSTS.E [R12+0x30800], desc[UR18][R94.64], P2 ;  /* 0x308000005e0c7fae */ /* 0x010fe80009121852 */
[----:B------:R-:W4:Y:S04]  /*17c70*/  LDL.64 R94, [R1+0x3d0] ;  /* 0x0003d000015e7983 */ /* 0x000f280000100a00 */
[----:B------:R-:W-:Y:S04]  /*17c80*/  LDGSTS.E [R12+0x30c00], desc[UR18][R102.64], P2 ;  /* 0x30c00000660c7fae */ /* 0x000fe80009121852 */
[----:B------:R-:W-:Y:S04]  /*17c90*/  LDGSTS.E [R12+0x31000], desc[UR18][R234.64], P2 ;  /* 0x31000000ea0c7fae */ /* 0x000fe80009121852 */
[----:B------:R-:W-:Y:S04]  /*17ca0*/  LDGSTS.E [R12+0x31400], desc[UR18][R196.64], P2 ;  /* 0x31400000c40c7fae */ /* 0x000fe80009121852 */
[----:B------:R-:W-:Y:S04]  /*17cb0*/  LDGSTS.E [R12+0x31800], desc[UR18][R100.64], P2 ;  /* 0x31800000640c7fae */ /* 0x000fe80009121852 */
[----:B------:R-:W2:Y:S04]  /*17cc0*/  LDL.64 R234, [R1+0x390] ;  /* 0x0003900001ea7983 */ /* 0x000ea80000100a00 */
[----:B------:R-:W-:Y:S04]  /*17cd0*/  LDGSTS.E [R12+0x31c00], desc[UR18][R182.64], P2 ;  /* 0x31c00000b60c7fae */ /* 0x000fe80009121852 */
[----:B------:R-:W-:Y:S04]  /*17ce0*/  LDGSTS.E [R12+0x32000], desc[UR18][R90.64], P2 ;  /* 0x320000005a0c7fae */ /* 0x000fe80009121852 */
[----:B------:R-:W-:Y:S04]  /*17cf0*/  LDGSTS.E [R12+0x32400], desc[UR18][R128.64], P2 ;  /* 0x32400000800c7fae */ /* 0x000fe80009121852 */
[----:B------:R-:W3:Y:S04]  /*17d00*/  LDL.LU.64 R182, [R1+0xd08] ;  /* 0x000d080001b67983 */ /* 0x000ee80000300a00 */
[----:B------:R-:W3:Y:S04]  /*17d10*/  LDL.LU.64 R90, [R1+0xd00] ;  /* 0x000d0000015a7983 */ /* 0x000ee80000300a00 */
[----:B------:R-:W4:Y:S04]  /*17d20*/  LDL.LU.64 R128, [R1+0xcf8] ;  /* 0x000cf80001807983 */ /* 0x000f280000300a00 */
[----:B------:R-:W-:Y:S04]  /*17d30*/  LDGSTS.E [R12+0x32800], desc[UR18][R10.64], P2 ;  /* 0x328000000a0c7fae */ /* 0x000fe80009121852 */
[----:B------:R-:W-:Y:S04]  /*17d40*/  LDGSTS.E [R12+0x32c00], desc[UR18][R206.64], P2 ;  /* 0x32c00000ce0c7fae */ /* 0x000fe80009121852 */
[----:B------:R-:W-:Y:S04]  /*17d50*/  LDGSTS.E [R12+0x33000], desc[UR18][R112.64], P2 ;  /* 0x33000000700c7fae */ /* 0x000fe80009121852 */
[----:B------:R-:W2:Y:S04]  /*17d60*/  LDL.LU.64 R10, [R1+0xcf0] ;  /* 0x000cf000010a7983 */ /* 0x000ea80000300a00 */
[----:B------:R-:W-:Y:S04]  /*17d70*/  LDGSTS.E [R12+0x33400], desc[UR18][R126.64], P2 ;  /* 0x334000007e0c7fae */ /* 0x000fe80009121852 */
[----:B------:R-:W-:Y:S04]  /*17d80*/  LDGSTS.E [R12+0x33800], desc[UR18][R136.64], P2 ;  /* 0x33800000880c7fae */ /* 0x000fe80009121852 */
[----:B------:R-:W-:Y:S04]  /*17d90*/  LDGSTS.E [R12+0x33c00], desc[UR18][R210.64], P2 ;  /* 0x33c00000d20c7fae */ /* 0x000fe80009121852 */
[----:B------:R-:W3:Y:S04]  /*17da0*/  LDL.LU.64 R206, [R1+0xce8] ;  /* 0x000ce80001ce7983 */ /* 0x000ee80000300a00 */
[----:B------:R-:W3:Y:S04]  /*17db0*/  LDL.LU.64 R112, [R1+0xce0] ;  /* 0x000ce00001707983 */ /* 0x000ee80000300a00 */
[----:B------:R-:W3:Y:S04]  /*17dc0*/  LDL.LU.64 R126, [R1+0xcd8] ;  /* 0x000cd800017e7983 */ /* 0x000ee80000300a00 */
[----:B-1----:R-:W3:Y:S04]  /*17dd0*/  LDL.LU.64 R136, [R1+0xcd0] ;  /* 0x000cd00001887983 */ /* 0x002ee80000300a00 */
[----:B------:R-:W3:Y:S04]  /*17de0*/  LDL.LU.64 R210, [R1+0xcc8] ;  /* 0x000cc80001d27983 */ /* 0x000ee80000300a00 */
[----:B--2---:R-:W-:Y:S04]  /*17df0*/  LDGSTS.E [R11+0x30080], desc[UR18][R98.64], P2 ;  /* 0x30080000620b7fae */ /* 0x004fe80009121852 */
[----:B------:R-:W-:Y:S04]  /*17e00*/  LDGSTS.E [R11+0x30480], desc[UR18][R96.64], P2 ;  /* 0x30480000600b7fae */ /* 0x000fe80009121852 */
[----:B------:R-:W-:Y:S04]  /*17e10*/  LDGSTS.E [R11+0x30880], desc[UR18][R88.64], P2 ;  /* 0x30880000580b7fae */ /* 0x000fe80009121852 */
[----:B------:R-:W-:Y:S04]  /*17e20*/  LDGSTS.E [R11+0x30c80], desc[UR18][R92.64], P2 ;  /* 0x30c800005c0b7fae */ /* 0x000fe80009121852 */
[----:B------:R-:W-:Y:S04]  /*17e30*/  LDGSTS.E [R11+0x31080], desc[UR18][R230.64], P2 ;  /* 0x31080000e60b7fae */ /* 0x000fe80009121852 */
[----:B----4-:R-:W-:Y:S04]  /*17e40*/  LDGSTS.E [R11+0x31480], desc[UR18][R128.64], P2 ;  /* 0x31480000800b7fae */ /* 0x010fe80009121852 */
[----:B------:R-:W-:Y:S04]  /*17e50*/  LDGSTS.E [R11+0x31880], desc[UR18][R138.64], P2 ;  /* 0x318800008a0b7fae */ /* 0x000fe80009121852 */
[----:B------:R-:W-:Y:S04]  /*17e60*/  LDGSTS.E [R11+0x31c80], desc[UR18][R184.64], P2 ;  /* 0x31c80000b80b7fae */ /* 0x000fe80009121852 */
[----:B------:R-:W2:Y:S04]  /*17e70*/  LDL.LU.64 R128, [R1+0xcc0] ;  /* 0x000cc00001807983 */ /* 0x000ea80000300a00 */
[----:B------:R-:W4:Y:S04]  /*17e80*/  LDL.LU.64 R138, [R1+0xcb8] ;  /* 0x000cb800018a7983 */ /* 0x000f280000300a00 */
[----:B------:R-:W4:Y:S04]  /*17e90*/  LDL.LU.64 R184, [R1+0xcb0] ;  /* 0x000cb00001b87983 */ /* 0x000f280000300a00 */
[----:B------:R-:W4:Y:S04]  /*17ea0*/  LDL.LU.64 R92, [R1+0x348] ;  /* 0x00034800015c7983 */ /* 0x000f280000300a00 */
[----:B------:R-:W-:Y:S04]  /*17eb0*/  LDGSTS.E [R11+0x32080], desc[UR18][R222.64], P2 ;  /* 0x32080000de0b7fae */ /* 0x000fe80009121852 */
[----:B------:R-:W-:Y:S04]  /*17ec0*/  LDGSTS.E [R11+0x32480], desc[UR18][R114.64], P2 ;  /* 0x32480000720b7fae */ /* 0x000fe80009121852 */
[----:B------:R-:W-:Y:S04]  /*17ed0*/  LDGSTS.E [R11+0x32880], desc[UR18][R218.64], P2 ;  /* 0x32880000da0b7fae */ /* 0x000fe80009121852 */
[----:B------:R-:W3:Y:S04]  /*17ee0*/  LDL.LU.64 R222, [R1+0xca8] ;  /* 0x000ca80001de7983 */ /* 0x000ee80000300a00 */
[----:B------:R-:W2:Y:S04]  /*17ef0*/  LDL.LU.64 R114, [R1+0xca0] ;  /* 0x000ca00001727983 */ /* 0x000ea80000300a00 */
[----:B------:R-:W-:Y:S04]  /*17f00*/  LDGSTS.E [R11+0x32c80], desc[UR18][R116.64], P2 ;  /* 0x32c80000740b7fae */ /* 0x000fe80009121852 */
[----:B------:R-:W-:Y:S04]  /*17f10*/  LDGSTS.E [R11+0x33080], desc[UR18][R130.64], P2 ;  /* 0x33080000820b7fae */ /* 0x000fe80009121852 */
[----:B------:R-:W-:Y:S04]  /*17f20*/  LDGSTS.E [R11+0x33480], desc[UR18][R140.64], P2 ;  /* 0x334800008c0b7fae */ /* 0x000fe80009121852 */
[----:B------:R-:W4:Y:S04]  /*17f30*/  LDL.LU.64 R230, [R1+0x250] ;  /* 0x0002500001e67983 */ /* 0x000f280000300a00 */
        /* <DEDUP_REMOVED lines=8> */
[----:B------:R-:W4:Y:S04]  /*17fc0*/  LDL.LU.64 R192, [R1+0xc78] ;  /* 0x000c780001c07983 */ /* 0x000f280000300a00 */
[----:B------:R-:W4:Y:S04]  /*17fd0*/  LDL.LU.64 R106, [R1+0xc70] ;  /* 0x000c7000016a7983 */ /* 0x000f280000300a00 */
[----:B--2---:R-:W-:Y:S04]  /*17fe0*/  LDGSTS.E [R10+0x30900], desc[UR18][R114.64], P2 ;  /* 0x30900000720a7fae */ /* 0x004fe80009121852 */
[----:B---3--:R-:W-:Y:S04]  /*17ff0*/  LDGSTS.E [R10+0x30d00], desc[UR18][R222.64], P2 ;  /* 0x30d00000de0a7fae */ /* 0x008fe80009121852 */
[----:B------:R-:W-:Y:S04]  /*18000*/  LDGSTS.E [R10+0x31100], desc[UR18][R128.64], P2 ;  /* 0x31100000800a7fae */ /* 0x000fe80009121852 */
[----:B------:R-:W2:Y:S04]  /*18010*/  LDL.LU.64 R114, [R1+0xc68] ;  /* 0x000c680001727983 */ /* 0x000ea80000300a00 */
[----:B------:R-:W-:Y:S04]  /*18020*/  LDGSTS.E [R10+0x31500], desc[UR18][R90.64], P2 ;  /* 0x315000005a0a7fae */ /* 0x000fe80009121852 */
[----:B------:R-:W3:Y:S04]  /*18030*/  LDL.LU.64 R128, [R1+0xc60] ;  /* 0x000c600001807983 */ /* 0x000ee80000300a00 */
[----:B------:R-:W-:Y:S04]  /*18040*/  LDGSTS.E [R10+0x31900], desc[UR18][R226.64], P2 ;  /* 0x31900000e20a7fae */ /* 0x000fe80009121852 */
[----:B------:R-:W2:Y:S04]  /*18050*/  LDL.LU.64 R90, [R1+0xc58] ;  /* 0x000c5800015a7983 */ /* 0x000ea80000300a00 */
[----:B------:R-:W-:Y:S04]  /*18060*/  LDGSTS.E [R10+0x31d00], desc[UR18][R190.64], P2 ;  /* 0x31d00000be0a7fae */ /* 0x000fe80009121852 */
[----:B------:R-:W-:Y:S04]  /*18070*/  LDGSTS.E [R10+0x32100], desc[UR18][R246.64], P2 ;  /* 0x32100000f60a7fae */ /* 0x000fe80009121852 */
[----:B------:R-:W-:Y:S04]  /*18080*/  LDGSTS.E [R10+0x32500], desc[UR18][R2.64], P2 ;  /* 0x32500000020a7fae */ /* 0x000fe80009121852 */
[----:B------:R-:W4:Y:S04]  /*18090*/  LDL.LU.64 R190, [R1+0xc50] ;  /* 0x000c500001be7983 */ /* 0x000f280000300a00 */
[----:B------:R-:W3:Y:S04]  /*180a0*/  LDL.LU.64 R246, [R1+0xc48] ;  /* 0x000c480001f67983 */ /* 0x000ee80000300a00 */
[----:B------:R-:W3:Y:S04]  /*180b0*/  LDL.LU.64 R94, [R1+0x340] ;  /* 0x00034000015e7983 */ /* 0x000ee80000300a00 */
[----:B------:R-:W3:Y:S04]  /*180c0*/  LDL.LU.64 R2, [R1+0xc40] ;  /* 0x000c400001027983 */ /* 0x000ee80000300a00 */
[----:B------:R-:W3:Y:S04]  /*180d0*/  LDL.LU.64 R234, [R1+0x248] ;  /* 0x0002480001ea7983 */ /* 0x000ee80000300a00 */
[----:B------:R-:W-:Y:S04]  /*180e0*/  LDGSTS.E [R10+0x32900], desc[UR18][R8.64], P2 ;  /* 0x32900000080a7fae */ /* 0x000fe80009121852 */
[----:B------:R-:W-:Y:S04]  /*180f0*/  LDGSTS.E [R10+0x32d00], desc[UR18][R240.64], P2 ;  /* 0x32d00000f00a7fae */ /* 0x000fe80009121852 */
[----:B------:R-:W-:Y:S04]  /*18100*/  LDGSTS.E [R10+0x33100], desc[UR18][R194.64], P2 ;  /* 0x33100000c20a7fae */ /* 0x000fe80009121852 */
[----:B------:R-:W4:Y:S04]  /*18110*/  LDL.LU.64 R8, [R1+0xc38] ;  /* 0x000c380001087983 */ /* 0x000f280000300a00 */
[----:B------:R-:W-:Y:S04]  /*18120*/  LDGSTS.E [R10+0x33500], desc[UR18][R188.64], P2 ;  /* 0x33500000bc0a7fae */ /* 0x000fe80009121852 */
[----:B------:R-:W3:Y:S04]  /*18130*/  LDL.LU.64 R240, [R1+0xc30] ;  /* 0x000c300001f07983 */ /* 0x000ee80000300a00 */
[----:B------:R-:W-:Y:S04]  /*18140*/  LDGSTS.E [R10+0x33900], desc[UR18][R186.64], P2 ;  /* 0x33900000ba0a7fae */ /* 0x000fe80009121852 */
[----:B------:R-:W3:Y:S04]  /*18150*/  LDL.LU.64 R194, [R1+0xc28] ;  /* 0x000c280001c27983 */ /* 0x000ee80000300a00 */
[----:B------:R-:W-:Y:S04]  /*18160*/  LDGSTS.E [R10+0x33d00], desc[UR18][R18.64], P2 ;  /* 0x33d00000120a7fae */ /* 0x000fe80009121852 */
[----:B------:R-:W3:Y:S04]  /*18170*/  LDL.LU.64 R188, [R1+0xc20] ;  /* 0x000c200001bc7983 */ /* 0x000ee80000300a00 */
[----:B------:R-:W3:Y:S04]  /*18180*/  LDL.LU.64 R186, [R1+0xc18] ;  /* 0x000c180001ba7983 */ /* 0x000ee80000300a00 */
[----:B------:R1:W-:Y:S04]  /*18190*/  STL.64 [R1+0xa58], R10 ;  /* 0x000a580a01007387 */ /* 0x0003e80000100a00 */
[----:B----4-:R-:W-:Y:S04]  /*181a0*/  LDGSTS.E [R9+0x30180], desc[UR18][R190.64], P2 ;  /* 0x30180000be097fae */ /* 0x010fe80009121852 */
        /* <DEDUP_REMOVED lines=12> */
[----:B------:R-:W-:Y:S04]  /*18270*/  LDGSTS.E [R9+0x32180], desc[UR18][R180.64], P2 ;  /* 0x32180000b4097fae */ /* 0x000fe80009121852 */
[----:B------:R-:W-:Y:S04]  /*18280*/  LDGSTS.E [R9+0x32580], desc[UR18][R176.64], P2 ;  /* 0x32580000b0097fae */ /* 0x000fe80009121852 */
[----:B------:R-:W4:Y:S04]  /*18290*/  LDL.LU.64 R178, [R1+0xbe8] ;  /* 0x000be80001b27983 */ /* 0x000f280000300a00 */
[----:B------:R-:W4:Y:S04]  /*182a0*/  LDL.LU.64 R180, [R1+0xbe0] ;  /* 0x000be00001b47983 */ /* 0x000f280000300a00 */
        /* <DEDUP_REMOVED lines=13> */
[----:B--2---:R-:W-:Y:S04]  /*18380*/  LDGSTS.E [R8+0x30200], desc[UR18][R90.64], P2 ;  /* 0x302000005a087fae */ /* 0x004fe80009121852 */
[----:B------:R-:W2:Y:S04]  /*18390*/  LDL.LU.64 R214, [R1+0xbb0] ;  /* 0x000bb00001d67983 */ /* 0x000ea80000300a00 */
[----:B------:R-:W-:Y:S04]  /*183a0*/  LDGSTS.E [R8+0x30600], desc[UR18][R140.64], P2 ;  /* 0x306000008c087fae */ /* 0x000fe80009121852 */
[----:B-1----:R-:W2:Y:S04]  /*183b0*/  LDL.LU.64 R10, [R1+0x90] ;  /* 0x00009000010a7983 */ /* 0x002ea80000300a00 */
[----:B---3--:R-:W-:Y:S04]  /*183c0*/  LDGSTS.E [R8+0x30a00], desc[UR18][R94.64], P2 ;  /* 0x30a000005e087fae */ /* 0x008fe80009121852 */
[----:B------:R-:W3:Y:S04]  /*183d0*/  LDL.LU.64 R90, [R1+0xba8] ;  /* 0x000ba800015a7983 */ /* 0x000ee80000300a00 */
[----:B------:R-:W-:Y:S04]  /*183e0*/  LDGSTS.E [R8+0x30e00], desc[UR18][R138.64], P2 ;  /* 0x30e000008a087fae */ /* 0x000fe80009121852 */
        /* <DEDUP_REMOVED lines=8> */
[----:B------:R-:W-:Y:S04]  /*18470*/  LDGSTS.E [R8+0x32200], desc[UR18][R6.64], P2 ;  /* 0x3220000006087fae */ /* 0x000fe80009121852 */
[----:B------:R-:W-:Y:S04]  /*18480*/  LDGSTS.E [R8+0x32600], desc[UR18][R250.64], P2 ;  /* 0x32600000fa087fae */ /* 0x000fe80009121852 */
[----:B------:R-:W3:Y:S04]  /*18490*/  LDL.LU.64 R134, [R1+0xb80] ;  /* 0x000b800001867983 */ /* 0x000ee80000300a00 */
[----:B------:R-:W4:Y:S04]  /*184a0*/  LDL.LU.64 R6, [R1+0xb78] ;  /* 0x000b780001067983 */ /* 0x000f280000300a00 */
[----:B------:R-:W3:Y:S04]  /*184b0*/  LDL.LU.64 R98, [R1+0x328] ;  /* 0x0003280001627983 */ /* 0x000ee80000300a00 */
[----:B------:R-:W3:Y:S04]  /*184c0*/  LDL.LU.64 R20, [R1+0x2f0] ;  /* 0x0002f00001147983 */ /* 0x000ee80000300a00 */
[----:B------:R-:W3:Y:S04]  /*184d0*/  LDL.LU.64 R250, [R1+0x240] ;  /* 0x0002400001fa7983 */ /* 0x000ee80000300a00 */
        /* <DEDUP_REMOVED lines=8> */
[----:B------:R1:W-:Y:S04]  /*18560*/  STL.64 [R1+0x9c8], R8 ;  /* 0x0009c80801007387 */ /* 0x0003e80000100a00 */
[----:B-1----:R-:W3:Y:S04]  /*18570*/  LDL.LU.64 R8, [R1+0x88] ;  /* 0x0000880001087983 */ /* 0x002ee80000300a00 */
[----:B----4-:R-:W-:Y:S04]  /*18580*/  LDGSTS.E [R7+0x30280], desc[UR18][R128.64], P2 ;  /* 0x3028000080077fae */ /* 0x010fe80009121852 */
        /* <DEDUP_REMOVED lines=20> */
[----:B------:R-:W2:Y:S04]  /*186d0*/  LDL.LU.64 R122, [R1+0xb40] ;  /* 0x000b4000017a7983 */ /* 0x000ea80000300a00 */
[----:B------:R-:W-:Y:S04]  /*186e0*/  LDGSTS.E [R7+0x33e80], desc[UR18][R154.64], P2 ;  /* 0x33e800009a077fae */ /* 0x000fe80009121852 */
[----:B------:R-:W2:Y:S04]  /*186f0*/  LDL.LU.64 R118, [R1+0xb38] ;  /* 0x000b380001767983 */ /* 0x000ea80000300a00 */
[----:B------:R-:W-:Y:S04]  /*18700*/  LDGSTS.E [R6+0x30300], desc[UR18][R114.64], P2 ;  /* 0x3030000072067fae */ /* 0x000fe80009121852 */
[----:B------:R-:W2:Y:S04]  /*18710*/  LDL.LU.64 R120, [R1+0xb30] ;  /* 0x000b300001787983 */ /* 0x000ea80000300a00 */
[----:B------:R-:W-:Y:S04]  /*18720*/  LDGSTS.E [R6+0x30700], desc[UR18][R116.64], P2 ;  /* 0x3070000074067fae */ /* 0x000fe80009121852 */
[----:B------:R-:W2:Y:S04]  /*18730*/  LDL.LU.64 R104, [R1+0xb28] ;  /* 0x000b280001687983 */ /* 0x000ea80000300a00 */
[----:B---3--:R-:W-:Y:S04]  /*18740*/  LDGSTS.E [R6+0x30b00], desc[UR18][R98.64], P2 ;  /* 0x30b0000062067fae */ /* 0x008fe80009121852 */
[----:B------:R-:W3:Y:S04]  /*18750*/  LDL.LU.64 R114, [R1+0xb20] ;  /* 0x000b200001727983 */ /* 0x000ee80000300a00 */
[----:B------:R-:W-:Y:S04]  /*18760*/  LDGSTS.E [R6+0x30f00], desc[UR18][R20.64], P2 ;  /* 0x30f0000014067fae */ /* 0x000fe80009121852 */
[----:B------:R-:W3:Y:S04]  /*18770*/  LDL.LU.64 R116, [R1+0xb18] ;  /* 0x000b180001747983 */ /* 0x000ee80000300a00 */
[----:B------:R-:W-:Y:S04]  /*18780*/  LDGSTS.E [R6+0x31300], desc[UR18][R112.64], P2 ;  /* 0x3130000070067fae */ /* 0x000fe80009121852 */
[----:B------:R-:W-:Y:S04]  /*18790*/  LDGSTS.E [R6+0x31700], desc[UR18][R220.64], P2 ;  /* 0x31700000dc067fae */ /* 0x000fe80009121852 */
[----:B------:R-:W-:Y:S04]  /*187a0*/  LDGSTS.E [R6+0x31b00], desc[UR18][R250.64], P2 ;  /* 0x31b00000fa067fae */ /* 0x000fe80009121852 */
        /* <DEDUP_REMOVED lines=8> */
[----:B------:R-:W-:Y:S04]  /*18830*/  LDGSTS.E [R6+0x32f00], desc[UR18][R224.64], P2 ;  /* 0x32f00000e0067fae */ /* 0x000fe80009121852 */
[----:B------:R-:W-:Y:S04]  /*18840*/  LDGSTS.E [R6+0x33300], desc[UR18][R228.64], P2 ;  /* 0x33300000e4067fae */ /* 0x000fe80009121852 */
[----:B------:R-:W-:Y:S04]  /*18850*/  LDGSTS.E [R6+0x33700], desc[UR18][R8.64], P2 ;  /* 0x3370000008067fae */ /* 0x000fe80009121852 */
[----:B------:R-:W-:Y:S04]  /*18860*/  LDGSTS.E [R6+0x33b00], desc[UR18][R148.64], P2 ;  /* 0x33b0000094067fae */ /* 0x000fe80009121852 */
[----:B------:R3:W-:Y:S04]  /*18870*/  LDGSTS.E [R6+0x33f00], desc[UR18][R146.64], P2 ;  /* 0x33f0000092067fae */ /* 0x0007e80009121852 */
[----:B------:R-:W3:Y:S04]  /*18880*/  LDL.LU.64 R110, [R1+0xaf8] ;  /* 0x000af800016e7983 */ /* 0x000ee80000300a00 */
[----:B------:R-:W3:Y:S04]  /*18890*/  LDL.LU.64 R108, [R1+0xaf0] ;  /* 0x000af000016c7983 */ /* 0x000ee80000300a00 */
[----:B------:R3:W-:Y:S04]  /*188a0*/  STL.64 [R1+0x960], R6 ;  /* 0x0009600601007387 */ /* 0x0007e80000100a00 */
[----:B----4-:R-:W-:Y:S04]  /*188b0*/  LDGSTS.E [R5+0x30380], desc[UR18][R106.64], P2 ;  /* 0x303800006a057fae */ /* 0x010fe80009121852 */
[----:B------:R-:W-:Y:S04]  /*188c0*/  LDGSTS.E [R5+0x30780], desc[UR18][R218.64], P2 ;  /* 0x30780000da057fae */ /* 0x000fe80009121852 */
[----:B------:R-:W-:Y:S04]  /*188d0*/  LDGSTS.E [R5+0x30b80], desc[UR18][R100.64], P2 ;  /* 0x30b8000064057fae */ /* 0x000fe80009121852 */
[----:B------:R-:W4:Y:S04]  /*188e0*/  LDL.LU.64 R106, [R1+0xae8] ;  /* 0x000ae800016a7983 */ /* 0x000f280000300a00 */
[----:B--2---:R-:W-:Y:S04]  /*188f0*/  LDGSTS.E [R5+0x30f80], desc[UR18][R22.64], P2 ;  /* 0x30f8000016057fae */ /* 0x004fe80009121852 */
[----:B------:R-:W2:Y:S04]  /*18900*/  LDL.LU.64 R218, [R1+0xae0] ;  /* 0x000ae00001da7983 */ /* 0x000ea80000300a00 */
[----:B------:R-:W-:Y:S04]  /*18910*/  LDGSTS.E [R5+0x31380], desc[UR18][R206.64], P2 ;  /* 0x31380000ce057fae */ /* 0x000fe80009121852 */
[----:B------:R-:W-:Y:S04]  /*18920*/  LDGSTS.E [R5+0x31780], desc[UR18][R208.64], P2 ;  /* 0x31780000d0057fae */ /* 0x000fe80009121852 */
[----:B------:R-:W-:Y:S04]  /*18930*/  LDGSTS.E [R5+0x31b80], desc[UR18][R204.64], P2 ;  /* 0x31b80000cc057fae */ /* 0x000fe80009121852 */
[----:B------:R-:W2:Y:S04]  /*18940*/  LDL.LU.64 R206, [R1+0xad8] ;  /* 0x000ad80001ce7983 */ /* 0x000ea80000300a00 */
[----:B------:R-:W2:Y:S04]  /*18950*/  LDL.LU.64 R208, [R1+0xad0] ;  /* 0x000ad00001d07983 */ /* 0x000ea80000300a00 */
        /* <DEDUP_REMOVED lines=10> */
[----:B------:R1:W-:Y:S04]  /*18a00*/  LDGSTS.E [R5+0x33780], desc[UR18][R144.64], P2 ;  /* 0x3378000090057fae */ /* 0x0003e80009121852 */
[----:B------:R1:W-:Y:S04]  /*18a10*/  LDGSTS.E [R5+0x33b80], desc[UR18][R142.64], P2 ;  /* 0x33b800008e057fae */ /* 0x0003e80009121852 */
[----:B------:R1:W-:Y:S04]  /*18a20*/  LDGSTS.E [R5+0x33f80], desc[UR18][R16.64], P2 ;  /* 0x33f8000010057fae */ /* 0x0003e80009121852 */
[----:B------:R-:W0:Y:S01]  /*18a30*/  LDGDEPBAR ;  /* 0x00000000000079af */ /* 0x000e220000000000 */
[----:B------:R-:W-:Y:S01]  /*18a40*/  SEL R170, R170, RZ, P0 ;  /* 0x000000ffaaaa7207 */ /* 0x000fe20000000000 */
[----:B---3--:R-:W-:Y:S01]  /*18a50*/  IMAD.WIDE R6, R13, 0x4, R248 ;  /* 0x000000040d067825 */ /* 0x008fe200078e02f8 */
[----:B------:R-:W-:Y:S02]  /*18a60*/  BAR.SYNC.DEFER_BLOCKING 0x0 ;  /* 0x0000000000007b1d */ /* 0x000fe40000010000 */
[----:B------:R-:W-:-:S04]  /*18a70*/  ISETP.NE.U32.AND P3, PT, R170, RZ, PT ;  /* 0x000000ffaa00720c */ /* 0x000fc80003f65070 */
[----:B------:R3:W-:Y:S04]  /*18a80*/  STL.64 [R1+0x8d8], R4 ;  /* 0x0008d80401007387 */ /* 0x0007e80000100a00 */
[----:B------:R3:W-:Y:S04]  /*18a90*/  STL.64 [R1+0x480], R6 ;  /* 0x0004800601007387 */ /* 0x0007e80000100a00 */
[----:B------:R-:W-:Y:S01]  /*18aa0*/  @!PT LDS RZ, [RZ] ;  /* 0x00000000fffff984 */ /* 0x000fe20000000800 */
[----:B------:R-:W-:Y:S01]  /*18ab0*/  @!PT LDS RZ, [RZ] ;  /* 0x00000000fffff984 */ /* 0x000fe20000000800 */
[----:B------:R-:W-:Y:S01]  /*18ac0*/  @!PT LDS RZ, [RZ] ;  /* 0x00000000fffff984 */ /* 0x000fe20000000800 */
[----:B------:R3:W-:Y:S01]  /*18ad0*/  LDGSTS.E [R246+-0x60000], desc[UR18][R6.64], P4 ;  /* 0xa000000006f67fae */ /* 0x0007e2000a121852 */
        /* <DEDUP_REMOVED lines=19> */
[----:B-1----:R-:W-:-:S04]  /*18c10*/  IMAD.WIDE R144, R13, 0x4, R90 ;  /* 0x000000040d907825 */ /* 0x002fc800078e025a */
[----:B------:R-:W-:-:S04]  /*18c20*/  IMAD.WIDE R142, R13, 0x4, R86 ;  /* 0x000000040d8e7825 */ /* 0x000fc800078e0256 */
[----:B------:R-:W-:-:S04]  /*18c30*/  IMAD.WIDE R214, R13, 0x4, R214 ;  /* 0x000000040dd67825 */ /* 0x000fc800078e02d6 */
[----:B------:R-:W-:-:S04]  /*18c40*/  IMAD.WIDE R148, R13, 0x4, R80 ;  /* 0x000000040d947825 */ /* 0x000fc800078e0250 */
[----:B------:R-:W-:Y:S01]  /*18c50*/  IMAD.WIDE R146, R13, 0x4, R76 ;  /* 0x000000040d927825 */ /* 0x000fe200078e024c */
[----:B------:R-:W-:-:S03]  /*18c60*/  ISETP.GE.AND P5, PT, R156, UR5, PT ;  /* 0x000000059c007c0c */ /* 0x000fc6000bfa6270 */
[----:B------:R-:W-:-:S04]  /*18c70*/  IMAD.WIDE R150, R13, 0x4, R72 ;  /* 0x000000040d967825 */ /* 0x000fc800078e0248 */
[----:B------:R-:W-:-:S04]  /*18c80*/  IMAD.WIDE R152, R13, 0x4, R68 ;  /* 0x000000040d987825 */ /* 0x000fc800078e0244 */
[----:B------:R-:W-:-:S04]  /*18c90*/  IMAD.WIDE R154, R13, 0x4, R54 ;  /* 0x000000040d9a7825 */ /* 0x000fc800078e0236 */
[----:B------:R-:W-:Y:S01]  /*18ca0*/  IMAD.WIDE R162, R13, 0x4, R52 ;  /* 0x000000040da27825 */ /* 0x000fe200078e0234 */
[----:B------:R-:W-:-:S03]  /*18cb0*/  SEL R14, RZ, 0x4, P5 ;  /* 0x00000004ff0e7807 */ /* 0x000fc60002800000 */
[----:B------:R-:W-:-:S04]  /*18cc0*/  IMAD.WIDE R160, R13, 0x4, R50 ;  /* 0x000000040da07825 */ /* 0x000fc800078e0232 */
[----:B------:R-:W-:Y:S01]  /*18cd0*/  IMAD.WIDE R212, R13, 0x4, R212 ;  /* 0x000000040dd47825 */ /* 0x000fe200078e02d4 */
[----:B------:R-:W-:-:S03]  /*18ce0*/  ISETP.GE.AND P5, PT, R0, UR5, PT ;  /* 0x0000000500007c0c */ /* 0x000fc6000bfa6270 */
[----:B------:R-:W-:Y:S01]  /*18cf0*/  IMAD.WIDE R166, R13, 0x4, R46 ;  /* 0x000000040da67825 */ /* 0x000fe200078e022e */
[----:B------:R-:W-:-:S03]  /*18d00*/  SEL R14, R14, RZ, P0 ;  /* 0x000000ff0e0e7207 */ /* 0x000fc60000000000 */
[----:B------:R-:W-:-:S04]  /*18d10*/  IMAD.WIDE R164, R13, 0x4, R44 ;  /* 0x000000040da47825 */ /* 0x000fc800078e022c */
[----:B------:R-:W-:-:S04]  /*18d20*/  IMAD.WIDE R168, R13, 0x4, R42 ;  /* 0x000000040da87825 */ /* 0x000fc800078e022a */
[----:B------:R-:W-:Y:S01]  /*18d30*/  IMAD.WIDE R172, R13, 0x4, R172 ;  /* 0x000000040dac7825 */ /* 0x000fe200078e02ac */
[----:B------:R-:W-:-:S03]  /*18d40*/  SEL R16, RZ, 0x4, P5 ;  /* 0x00000004ff107807 */ /* 0x000fc60002800000 */
[----:B------:R-:W-:Y:S01]  /*18d50*/  IMAD.WIDE R174, R13, 0x4, R174 ;  /* 0x000000040dae7825 */ /* 0x000fe200078e02ae */
[----:B------:R-:W-:-:S03]  /*18d60*/  ISETP.NE.U32.AND P5, PT, R14, RZ, PT ;  /* 0x000000ff0e00720c */ /* 0x000fc60003fa5070 */
[----:B------:R-:W-:-:S04]  /*18d70*/  IMAD.WIDE R176, R13, 0x4, R176 ;  /* 0x000000040db07825 */ /* 0x000fc800078e02b0 */
[----:B------:R-:W-:-:S04]  /*18d80*/  IMAD.WIDE R180, R13, 0x4, R180 ;  /* 0x000000040db47825 */ /* 0x000fc800078e02b4 */
[----:B----4-:R-:W-:-:S04]  /*18d90*/  IMAD.WIDE R232, R13, 0x4, R106 ;  /* 0x000000040de87825 */ /* 0x010fc800078e026a */
[----:B--2---:R-:W-:-:S04]  /*18da0*/  IMAD.WIDE R236, R13, 0x4, R218 ;  /* 0x000000040dec7825 */ /* 0x004fc800078e02da */
[----:B------:R-:W-:-:S04]  /*18db0*/  IMAD.WIDE R218, R13, 0x4, R104 ;  /* 0x000000040dda7825 */ /* 0x000fc800078e0268 */
[----:B------:R-:W-:-:S04]  /*18dc0*/  IMAD.WIDE R248, R13, 0x4, R206 ;  /* 0x000000040df87825 */ /* 0x000fc800078e02ce */
[----:B---3--:R-:W-:-:S04]  /*18dd0*/  IMAD.WIDE R4, R13, 0x4, R198 ;  /* 0x000000040d047825 */ /* 0x008fc800078e02c6 */
[C---:B------:R-:W-:Y:S01]  /*18de0*/  IMAD.WIDE R6, R13.reuse, 0x4, R200 ;  /* 0x000000040d067825 */ /* 0x040fe200078e02c8 */
[----:B------:R1:W-:Y:S04]  /*18df0*/  STL.64 [R1+0x428], R4 ;  /* 0x0004280401007387 */ /* 0x0003e80000100a00 */
[----:B------:R1:W-:Y:S04]  /*18e00*/  LDGSTS.E [R246+-0x5fff8], desc[UR18][R4.64], P1 ;  /* 0xa000800004f67fae */ /* 0x0003e80008921852 */
[----:B------:R2:W-:Y:S04]  /*18e10*/  STL.64 [R1+0x30], R6 ;  /* 0x0000300601007387 */ /* 0x0005e80000100a00 */
[----:B------:R2:W-:Y:S01]  /*18e20*/  LDGSTS.E [R246+-0x5e000], desc[UR18][R6.64], P6 ;  /* 0xa200000006f67fae */ /* 0x0005e2000b121852 */
[----:B-1----:R-:W-:-:S05]  /*18e30*/  IMAD.WIDE R4, R13, 0x4, R202 ;  /* 0x000000040d047825 */ /* 0x002fca00078e02ca */
[----:B------:R1:W-:Y:S01]  /*18e40*/  STL.64 [R1+0x20], R4 ;  /* 0x0000200401007387 */ /* 0x0003e20000100a00 */
[----:B--2---:R-:W-:-:S03]  /*18e50*/  IMAD.WIDE R6, R13, 0x4, R204 ;  /* 0x000000040d067825 */ /* 0x004fc600078e02cc */
[----:B------:R1:W-:Y:S04]  /*18e60*/  LDGSTS.E [R246+-0x5dff8], desc[UR18][R4.64], P3 ;  /* 0xa200800004f67fae */ /* 0x0003e80009921852 */
[----:B------:R2:W-:Y:S01]  /*18e70*/  STL.64 [R1+0x10], R6 ;  /* 0x0000100601007387 */ /* 0x0005e20000100a00 */
[----:B------:R-:W-:-:S03]  /*18e80*/  IMAD.WIDE R178, R13, 0x4, R178 ;  /* 0x000000040db27825 */ /* 0x000fc600078e02b2 */
[----:B------:R-:W-:Y:S01]  /*18e90*/  LDGSTS.E [R246+-0x5c000], desc[UR18][R6.64], P5 ;  /* 0xa400000006f67fae */ /* 0x000fe2000a921852 */
[----:B-1----:R-:W-:-:S05]  /*18ea0*/  IMAD.WIDE R4, R13, 0x4, R208 ;  /* 0x000000040d047825 */ /* 0x002fca00078e02d0 */
[----:B------:R1:W-:Y:S04]  /*18eb0*/  STL.64 [R1], R4 ;  /* 0x0000000401007387 */ /* 0x0003e80000100a00 */
[----:B------:R-:W-:Y:S04]  /*18ec0*/  STL.64 [R1+0x860], R248 ;  /* 0x000860f801007387 */ /* 0x000fe80000100a00 */
[----:B------:R-:W-:Y:S04]  /*18ed0*/  STL [R1+0x888], R246 ;  /* 0x000888f601007387 */ /* 0x000fe80000100800 */
        /* <DEDUP_REMOVED lines=51> */
[----:B------:R-:W3:Y:S04]  /*19210*/  LDL.LU.64 R200, [R1+0x420] ;  /* 0x0004200001c87983 */ /* 0x000ee80000300a00 */
[----:B------:R-:W4:Y:S04]  /*19220*/  LDL.LU.64 R198, [R1+0x418] ;  /* 0x0004180001c67983 */ /* 0x000f280000300a00 */
[----:B------:R-:W4:Y:S04]  /*19230*/  LDL.LU.64 R196, [R1+0x410] ;  /* 0x0004100001c47983 */ /* 0x000f280000300a00 */
[----:B--2---:R-:W2:Y:S01]  /*19240*/  LDL.LU.64 R6, [R1+0x408] ;  /* 0x0004080001067983 */ /* 0x004ea20000300a00 */
[----:B------:R-:W-:-:S02]  /*19250*/  ISETP.GE.AND P2, PT, R252, UR5, PT ;  /* 0x00000005fc007c0c */ /* 0x000fc4000bf46270 */
[----:B------:R-:W-:Y:S02]  /*19260*/  SEL R14, R16, RZ, P0 ;  /* 0x000000ff100e7207 */ /* 0x000fe40000000000 */
[----:B------:R-:W-:Y:S02]  /*19270*/  SEL R15, RZ, 0x4, P2 ;  /* 0x00000004ff0f7807 */ /* 0x000fe40001000000 */
[----:B------:R-:W-:Y:S01]  /*19280*/  ISETP.NE.U32.AND P2, PT, R14, RZ, PT ;  /* 0x000000ff0e00720c */ /* 0x000fe20003f45070 */
[----:B------:R-:W-:-:S04]  /*19290*/  IMAD.WIDE R190, R13, 0x4, R190 ;  /* 0x000000040dbe7825 */ /* 0x000fc800078e02be */
[C---:B------:R-:W-:Y:S01]  /*192a0*/  IMAD.WIDE R186, R13.reuse, 0x4, R186 ;  /* 0x000000040dba7825 */ /* 0x040fe200078e02ba */
[----:B------:R-:W-:Y:S03]  /*192b0*/  STL.64 [R1+0xa00], R190 ;  /* 0x000a00be01007387 */ /* 0x000fe60000100a00 */
[C---:B------:R-:W-:Y:S01]  /*192c0*/  IMAD.WIDE R188, R13.reuse, 0x4, R188 ;  /* 0x000000040dbc7825 */ /* 0x040fe200078e02bc */
[----:B------:R-:W-:Y:S04]  /*192d0*/  STL.64 [R1+0xa08], R186 ;  /* 0x000a08ba01007387 */ /* 0x000fe80000100a00 */
[----:B------:R-:W-:Y:S04]  /*192e0*/  STL.64 [R1+0xa10], R188 ;  /* 0x000a10bc01007387 */ /* 0x000fe80000100a00 */
[----:B------:R-:W-:Y:S04]  /*192f0*/  LDGSTS.E [R246+-0x5bff8], desc[UR18][R4.64], P2 ;  /* 0xa400800004f67fae */ /* 0x000fe80009121852 */
[----:B------:R-:W-:Y:S04]  /*19300*/  STL.64 [R1+0xaa8], R156 ;  /* 0x000aa89c01007387 */ /* 0x000fe80000100a00 */
[----:B-1----:R-:W4:Y:S01]  /*19310*/  LDL.LU.64 R4, [R1+0x400] ;  /* 0x0004000001047983 */ /* 0x002f220000300a00 */
[----:B------:R-:W-:-:S03]  /*19320*/  IMAD.WIDE R194, R13, 0x4, R194 ;  /* 0x000000040dc27825 */ /* 0x000fc600078e02c2 */
[----:B------:R-:W-:Y:S04]  /*19330*/  STL.64 [R1+0xa20], R240 ;  /* 0x000a20f001007387 */ /* 0x000fe80000100a00 */
[----:B------:R-:W-:Y:S01]  /*19340*/  STL.64 [R1+0xa18], R194 ;  /* 0x000a18c201007387 */ /* 0x000fe20000100a00 */
[----:B------:R-:W-:-:S04]  /*19350*/  LOP3.LUT R170, R3, 0x62, RZ, 0xfc, !PT ;  /* 0x0000006203aa7812 */ /* 0x000fc800078efcff */
[----:B------:R-:W-:Y:S02]  /*19360*/  ISETP.GE.AND P4, PT, R170, UR5, PT ;  /* 0x00000005aa007c0c */ /* 0x000fe4000bf86270 */
[----:B------:R-:W-:Y:S02]  /*19370*/  LOP3.LUT R170, R3, 0x4, RZ, 0xfc, !PT ;  /* 0x0000000403aa7812 */ /* 0x000fe400078efcff */
[----:B------:R-:W-:Y:S02]  /*19380*/  SEL R14, R15, RZ, P0 ;  /* 0x000000ff0f0e7207 */ /* 0x000fe40000000000 */
[----:B------:R-:W-:Y:S02]  /*19390*/  SEL R15, RZ, 0x4, P4 ;  /* 0x00000004ff0f7807 */ /* 0x000fe40002000000 */
[----:B------:R-:W-:Y:S02]  /*193a0*/  ISETP.GE.AND P4, PT, R170, UR5, PT ;  /* 0x00000005aa007c0c */ /* 0x000fe4000bf86270 */
[----:B------:R-:W-:-:S02]  /*193b0*/  LOP3.LUT R170, R3, 0x6, RZ, 0xfc, !PT ;  /* 0x0000000603aa7812 */ /* 0x000fc400078efcff */
[----:B------:R-:W-:Y:S02]  /*193c0*/  ISETP.NE.U32.AND P1, PT, R14, RZ, PT ;  /* 0x000000ff0e00720c */ /* 0x000fe40003f25070 */
[----:B------:R-:W-:Y:S01]  /*193d0*/  SEL R14, R15, RZ, P0 ;  /* 0x000000ff0f0e7207 */ /* 0x000fe20000000000 */
[----:B---3--:R-:W-:-:S04]  /*193e0*/  IMAD.WIDE R200, R13, 0x4, R200 ;  /* 0x000000040dc87825 */ /* 0x008fc800078e02c8 */
[----:B--2---:R-:W-:Y:S01]  /*193f0*/  IMAD.WIDE R208, R13, 0x4, R6 ;  /* 0x000000040dd07825 */ /* 0x004fe200078e0206 */
[----:B------:R-:W-:Y:S04]  /*19400*/  STL.64 [R1+0xa28], R200 ;  /* 0x000a28c801007387 */ /* 0x000fe80000100a00 */
[----:B------:R-:W2:Y:S01]  /*19410*/  LDL.LU.64 R6, [R1+0x3f8] ;  /* 0x0003f80001067983 */ /* 0x000ea20000300a00 */
[----:B------:R-:W-:Y:S02]  /*19420*/  SEL R15, RZ, 0x4, P4 ;  /* 0x00000004ff0f7807 */ /* 0x000fe40002000000 */
[----:B------:R-:W-:Y:S01]  /*19430*/  ISETP.GE.AND P6, PT, R170, UR5, PT ;  /* 0x00000005aa007c0c */ /* 0x000fe2000bfc6270 */
[----:B------:R-:W-:Y:S01]  /*19440*/  LDGSTS.E [R246+-0x5a000], desc[UR18][R248.64], P1 ;  /* 0xa6000000f8f67fae */ /* 0x000fe20008921852 */
[----:B------:R-:W-:-:S02]  /*19450*/  LOP3.LUT R170, R3, 0x24, RZ, 0xfc, !PT ;  /* 0x0000002403aa7812 */ /* 0x000fc400078efcff */
[----:B------:R-:W-:Y:S02]  /*19460*/  ISETP.NE.U32.AND P4, PT, R14, RZ, PT ;  /* 0x000000ff0e00720c */ /* 0x000fe40003f85070 */
[----:B------:R-:W-:Y:S02]  /*19470*/  SEL R14, R15, RZ, P0 ;  /* 0x000000ff0f0e7207 */ /* 0x000fe40000000000 */
        /* <DEDUP_REMOVED lines=47> */
[----:B----4-:R-:W-:Y:S01]  /*19770*/  IMAD.WIDE R198, R13, 0x4, R198 ;  /* 0x000000040dc67825 */ /* 0x010fe200078e02c6 */
[----:B------:R-:W-:Y:S01]  /*19780*/  SEL R15, RZ, 0x4, P6 ;  /* 0x00000004ff0f7807 */ /* 0x000fe20003000000 */
[----:B------:R-:W-:Y:S01]  /*19790*/  LDGSTS.E [R245+-0x5a000], desc[UR18][R114.64], P5 ;  /* 0xa600000072f57fae */ /* 0x000fe2000a921852 */
[----:B------:R-:W-:-:S02]  /*197a0*/  ISETP.GE.AND P6, PT, R170, UR5, PT ;  /* 0x00000005aa007c0c */ /* 0x000fc4000bfc6270 */
[----:B------:R-:W-:Y:S02]  /*197b0*/  LOP3.LUT R170, R3, 0x2a, RZ, 0xfc, !PT ;  /* 0x0000002a03aa7812 */ /* 0x000fe400078efcff */
[----:B------:R-:W-:Y:S02]  /*197c0*/  ISETP.NE.U32.AND P1, PT, R14, RZ, PT ;  /* 0x000000ff0e00720c */ /* 0x000fe40003f25070 */
[----:B------:R-:W-:Y:S01]  /*197d0*/  SEL R14, R15, RZ, P0 ;  /* 0x000000ff0f0e7207 */ /* 0x000fe20000000000 */
[----:B------:R-:W-:Y:S01]  /*197e0*/  IMAD.WIDE R196, R13, 0x4, R196 ;  /* 0x000000040dc47825 */ /* 0x000fe200078e02c4 */
[----:B------:R-:W-:Y:S01]  /*197f0*/  SEL R15, RZ, 0x4, P6 ;  /* 0x00000004ff0f7807 */ /* 0x000fe20003000000 */
[----:B------:R-:W-:Y:S01]  /*19800*/  STL.64 [R1+0xa30], R198 ;  /* 0x000a30c601007387 */ /* 0x000fe20000100a00 */
[----:B------:R-:W-:Y:S02]  /*19810*/  ISETP.GE.AND P6, PT, R170, UR5, PT ;  /* 0x00000005aa007c0c */ /* 0x000fe4000bfc6270 */
[----:B------:R-:W-:Y:S01]  /*19820*/  LOP3.LUT R170, R3, 0x48, RZ, 0xfc, !PT ;  /* 0x0000004803aa7812 */ /* 0x000fe200078efcff */
[----:B------:R-:W-:Y:S01]  /*19830*/  IMAD.WIDE R106, R13, 0x4, R4 ;  /* 0x000000040d6a7825 */ /* 0x000fe200078e0204 */
[----:B------:R-:W-:Y:S01]  /*19840*/  ISETP.NE.U32.AND P4, PT, R14, RZ, PT ;  /* 0x000000ff0e00720c */ /* 0x000fe20003f85070 */
[----:B------:R-:W-:Y:S01]  /*19850*/  LDGSTS.E [R245+-0x59ff8], desc[UR18][R218.64], P2 ;  /* 0xa6008000daf57fae */ /* 0x000fe20009121852 */
[----:B------:R-:W-:-:S02]  /*19860*/  SEL R14, R15, RZ, P0 ;  /* 0x000000ff0f0e7207 */ /* 0x000fc40000000000 */
[----:B------:R-:W-:Y:S01]  /*19870*/  SEL R15, RZ, 0x4, P6 ;  /* 0x00000004ff0f7807 */ /* 0x000fe20003000000 */
[----:B------:R-:W-:Y:S01]  /*19880*/  STL.64 [R1+0xa38], R196 ;  /* 0x000a38c401007387 */ /* 0x000fe20000100a00 */
[----:B------:R-:W-:Y:S02]  /*19890*/  ISETP.GE.AND P6, PT, R170, UR5, PT ;  /* 0x00000005aa007c0c */ /* 0x000fe4000bfc6270 */
[----:B------:R-:W-:Y:S01]  /*198a0*/  LOP3.LUT R170, R3, 0x4a, RZ, 0xfc, !PT ;  /* 0x0000004a03aa7812 */ /* 0x000fe200078efcff */
[----:B------:R-:W-:Y:S01]  /*198b0*/  LDGSTS.E [R244+-0x60000], desc[UR18][R120.64], P1 ;  /* 0xa000000078f47fae */ /* 0x000fe20008921852 */
[----:B------:R-:W-:Y:S02]  /*198c0*/  ISETP.NE.U32.AND P3, PT, R14, RZ, PT ;  /* 0x000000ff0e00720c */ /* 0x000fe40003f65070 */
[----:B------:R-:W-:Y:S01]  /*198d0*/  SEL R14, R15, RZ, P0 ;  /* 0x000000ff0f0e7207 */ /* 0x000fe20000000000 */
[----:B------:R-:W-:Y:S01]  /*198e0*/  STL.64 [R1+0xa40], R208 ;  /* 0x000a40d001007387 */ /* 0x000fe20000100a00 */
[----:B------:R-:W-:-:S02]  /*198f0*/  SEL R15, RZ, 0x4, P6 ;  /* 0x00000004ff0f7807 */ /* 0x000fc40003000000 */
[----:B------:R-:W-:Y:S01]  /*19900*/  ISETP.GE.AND P6, PT, R170, UR5, PT ;  /* 0x00000005aa007c0c */ /* 0x000fe2000bfc6270 */
[----:B------:R-:W-:Y:S01]  /*19910*/  LDGSTS.E [R244+-0x5fff8], desc[UR18][R118.64], P4 ;  /* 0xa000800076f47fae */ /* 0x000fe2000a121852 */
[----:B------:R-:W-:Y:S02]  /*19920*/  LOP3.LUT R170, R3, 0x68, RZ, 0xfc, !PT ;  /* 0x0000006803aa7812 */ /* 0x000fe400078efcff */
[----:B------:R-:W-:Y:S02]  /*19930*/  ISETP.NE.U32.AND P5, PT, R14, RZ, PT ;  /* 0x000000ff0e00720c */ /* 0x000fe40003fa5070 */
[----:B------:R-:W-:Y:S01]  /*19940*/  SEL R14, R15, RZ, P0 ;  /* 0x000000ff0f0e7207 */ /* 0x000fe20000000000 */
[----:B------:R1:W-:Y:S01]  /*19950*/  STL.64 [R1+0xa48], R2 ;  /* 0x000a480201007387 */ /* 0x0003e20000100a00 */
[----:B------:R-:W-:Y:S02]  /*19960*/  SEL R15, RZ, 0x4, P6 ;  /* 0x00000004ff0f7807 */ /* 0x000fe40003000000 */
[----:B------:R-:W-:Y:S01]  /*19970*/  ISETP.GE.AND P6, PT, R170, UR5, PT ;  /* 0x00000005aa007c0c */ /* 0x000fe2000bfc6270 */
[----:B------:R-:W3:Y:S01]  /*19980*/  LDL.LU.64 R206, [R1+0x3f0] ;  /* 0x0003f00001ce7983 */ /* 0x000ee20000300a00 */
[----:B------:R-:W-:-:S02]  /*19990*/  LOP3.LUT R170, R3, 0x6a, RZ, 0xfc, !PT ;  /* 0x0000006a03aa7812 */ /* 0x000fc400078efcff */
[----:B------:R-:W-:Y:S01]  /*199a0*/  ISETP.NE.U32.AND P2, PT, R14, RZ, PT ;  /* 0x000000ff0e00720c */ /* 0x000fe20003f45070 */
[----:B------:R-:W-:Y:S01]  /*199b0*/  STL.64 [R1+0xa50], R106 ;  /* 0x000a506a01007387 */ /* 0x000fe20000100a00 */
[----:B------:R-:W-:Y:S02]  /*199c0*/  SEL R14, R15, RZ, P0 ;  /* 0x000000ff0f0e7207 */ /* 0x000fe40000000000 */
[----:B------:R-:W-:Y:S01]  /*199d0*/  SEL R15, RZ, 0x4, P6 ;  /* 0x00000004ff0f7807 */ /* 0x000fe20003000000 */
[----:B------:R-:W4:Y:S01]  /*199e0*/  LDL.LU.64 R202, [R1+0x3e0] ;  /* 0x0003e00001ca7983 */ /* 0x000f220000300a00 */
[----:B------:R-:W-:Y:S02]  /*199f0*/  ISETP.GE.AND P6, PT, R170, UR5, PT ;  /* 0x00000005aa007c0c */ /* 0x000fe4000bfc6270 */
[----:B------:R-:W-:Y:S01]  /*19a00*/  LOP3.LUT R170, R3, 0xc, RZ, 0xfc, !PT ;  /* 0x0000000c03aa7812 */ /* 0x000fe200078efcff */
[----:B------:R-:W4:Y:S01]  /*19a10*/  LDL.LU.64 R108, [R1+0x3d8] ;  /* 0x0003d800016c7983 */ /* 0x000f220000300a00 */
[----:B------:R-:W-:-:S03]  /*19a20*/  ISETP.NE.U32.AND P1, PT, R14, RZ, PT ;  /* 0x000000ff0e00720c */ /* 0x000fc60003f25070 */
[----:B------:R-:W4:Y:S01]  /*19a30*/  LDL.LU.64 R120, [R1+0x3d0] ;  /* 0x0003d00001787983 */ /* 0x000f220000300a00 */
[----:B------:R-:W-:-:S03]  /*19a40*/  SEL R14, R15, RZ, P0 ;  /* 0x000000ff0f0e7207 */ /* 0x000fc60000000000 */
[----:B------:R-:W4:Y:S01]  /*19a50*/  LDL.LU.64 R218, [R1+0x3c8] ;  /* 0x0003c80001da7983 */ /* 0x000f220000300a00 */
[----:B------:R-:W-:-:S03]  /*19a60*/  SEL R15, RZ, 0x4, P6 ;  /* 0x00000004ff0f7807 */ /* 0x000fc60003000000 */
[----:B------:R-:W4:Y:S01]  /*19a70*/  LDL.LU.64 R114, [R1+0x3c0] ;  /* 0x0003c00001727983 */ /* 0x000f220000300a00 */
[----:B------:R-:W-:-:S03]  /*19a80*/  ISETP.GE.AND P6, PT, R170, UR5, PT ;  /* 0x00000005aa007c0c */ /* 0x000fc6000bfc6270 */
[----:B------:R-:W4:Y:S01]  /*19a90*/  LDL.LU.64 R104, [R1+0x3b8] ;  /* 0x0003b80001687983 */ /* 0x000f220000300a00 */
[----:B------:R-:W-:-:S03]  /*19aa0*/  LOP3.LUT R170, R3, 0xe, RZ, 0xfc, !PT ;  /* 0x0000000e03aa7812 */ /* 0x000fc600078efcff */
        /* <DEDUP_REMOVED lines=10> */
[----:B------:R-:W4:Y:S04]  /*19b50*/  LDL.LU.64 R228, [R1+0x388] ;  /* 0x0003880001e47983 */ /* 0x000f280000300a00 */
[----:B------:R-:W-:Y:S01]  /*19b60*/  LDGSTS.E [R244+-0x5e000], desc[UR18][R122.64], P3 ;  /* 0xa20000007af47fae */ /* 0x000fe20009921852 */
[----:B------:R-:W-:Y:S02]  /*19b70*/  ISETP.NE.U32.AND P3, PT, R14, RZ, PT ;  /* 0x000000ff0e00720c */ /* 0x000fe40003f65070 */
[----:B------:R-:W-:Y:S01]  /*19b80*/  SEL R14, R15, RZ, P0 ;  /* 0x000000ff0f0e7207 */ /* 0x000fe20000000000 */
[----:B------:R-:W-:Y:S01]  /*19b90*/  LDGSTS.E [R244+-0x5dff8], desc[UR18][R124.64], P5 ;  /* 0xa20080007cf47fae */ /* 0x000fe2000a921852 */
[----:B------:R-:W-:Y:S02]  /*19ba0*/  SEL R15, RZ, 0x4, P6 ;  /* 0x00000004ff0f7807 */ /* 0x000fe40003000000 */
[----:B------:R-:W-:Y:S01]  /*19bb0*/  ISETP.GE.AND P6, PT, R170, UR5, PT ;  /* 0x00000005aa007c0c */ /* 0x000fe2000bfc6270 */
[----:B------:R-:W-:Y:S01]  /*19bc0*/  LDGSTS.E [R244+-0x5c000], desc[UR18][R126.64], P2 ;  /* 0xa40000007ef47fae */ /* 0x000fe20009121852 */
[----:B------:R-:W-:-:S02]  /*19bd0*/  LOP3.LUT R170, R3, 0x2e, RZ, 0xfc, !PT ;  /* 0x0000002e03aa7812 */ /* 0x000fc400078efcff */
[----:B------:R-:W-:Y:S01]  /*19be0*/  ISETP.NE.U32.AND P5, PT, R14, RZ, PT ;  /* 0x000000ff0e00720c */ /* 0x000fe20003fa5070 */
[----:B------:R-:W-:Y:S01]  /*19bf0*/  LDGSTS.E [R244+-0x5bff8], desc[UR18][R130.64], P1 ;  /* 0xa400800082f47fae */ /* 0x000fe20008921852 */
[----:B------:R-:W-:Y:S02]  /*19c00*/  SEL R14, R15, RZ, P0 ;  /* 0x000000ff0f0e7207 */ /* 0x000fe40000000000 */
[----:B------:R-:W-:Y:S01]  /*19c10*/  SEL R15, RZ, 0x4, P6 ;  /* 0x00000004ff0f7807 */ /* 0x000fe20003000000 */
[----:B------:R-:W-:Y:S01]  /*19c20*/  LDGSTS.E [R244+-0x5a000], desc[UR18][R128.64], P4 ;  /* 0xa600000080f47fae */ /* 0x000fe2000a121852 */
[----:B------:R-:W-:Y:S02]  /*19c30*/  ISETP.GE.AND P6, PT, R170, UR5, PT ;  /* 0x00000005aa007c0c */ /* 0x000fe4000bfc6270 */
[----:B------:R-:W-:Y:S01]  /*19c40*/  LOP3.LUT R170, R3, 0x4c, RZ, 0xfc, !PT ;  /* 0x0000004c03aa7812 */ /* 0x000fe200078efcff */
[----:B------:R-:W-:Y:S01]  /*19c50*/  LDGSTS.E [R244+-0x59ff8], desc[UR18][R216.64], P3 ;  /* 0xa6008000d8f47fae */ /* 0x000fe20009921852 */
        /* <DEDUP_REMOVED lines=30> */
[----:B------:R-:W-:Y:S01]  /*19e40*/  ISETP.NE.U32.AND P2, PT, R14, RZ, PT ;  /* 0x000000ff0e00720c */ /* 0x000fe20003f45070 */
[----:B--2---:R-:W-:-:S02]  /*19e50*/  IMAD.WIDE R204, R13, 0x4, R6 ;  /* 0x000000040dcc7825 */ /* 0x004fc400078e0206 */
[----:B------:R-:W-:Y:S04]  /*19e60*/  LDGSTS.E [R243+-0x5bff8], desc[UR18][R144.64], P5 ;  /* 0xa400800090f37fae */ /* 0x000fe8000a921852 */
[----:B------:R-:W2:Y:S01]  /*19e70*/  LDL.LU.64 R6, [R1+0x380] ;  /* 0x0003800001067983 */ /* 0x000ea20000300a00 */
[----:B------:R-:W-:Y:S02]  /*19e80*/  SEL R14, R15, RZ, P0 ;  /* 0x000000ff0f0e7207 */ /* 0x000fe40000000000 */
[----:B------:R-:W-:-:S03]  /*19e90*/  SEL R15, RZ, 0x4, P6 ;  /* 0x00000004ff0f7807 */ /* 0x000fc60003000000 */
[----:B------:R-:W-:Y:S01]  /*19ea0*/  LDGSTS.E [R243+-0x5a000], desc[UR18][R142.64], P2 ;  /* 0xa60000008ef37fae */ /* 0x000fe20009121852 */
[----:B------:R-:W-:Y:S02]  /*19eb0*/  ISETP.GE.AND P6, PT, R170, UR5, PT ;  /* 0x00000005aa007c0c */ /* 0x000fe4000bfc6270 */
[----:B------:R-:W-:Y:S01]  /*19ec0*/  LOP3.LUT R170, R3, 0x30, RZ, 0xfc, !PT ;  /* 0x0000003003aa7812 */ /* 0x000fe200078efcff */
[----:B------:R-:W-:Y:S01]  /*19ed0*/  UIADD3 UR4, UR4, -0x280, URZ ;  /* 0xfffffd8004047890 */ /* 0x000fe2000fffe03f */
[----:B------:R-:W-:Y:S01]  /*19ee0*/  ISETP.NE.U32.AND P1, PT, R14, RZ, PT ;  /* 0x000000ff0e00720c */ /* 0x000fe20003f25070 */
[----:B------:R-:W2:Y:S01]  /*19ef0*/  LDL.LU.64 R232, [R1+0x378] ;  /* 0x0003780001e87983 */ /* 0x000ea20000300a00 */
[----:B------:R-:W-:Y:S02]  /*19f00*/  SEL R14, R15, RZ, P0 ;  /* 0x000000ff0f0e7207 */ /* 0x000fe40000000000 */
[----:B------:R-:W-:Y:S01]  /*19f10*/  SEL R15, RZ, 0x4, P6 ;  /* 0x00000004ff0f7807 */ /* 0x000fe20003000000 */
[----:B------:R-:W2:Y:S01]  /*19f20*/  LDL.LU.64 R236, [R1+0x370] ;  /* 0x0003700001ec7983 */ /* 0x000ea20000300a00 */
        /* <DEDUP_REMOVED lines=140> */
[----:B------:R-:W-:Y:S02]  /*1a7f0*/  SEL R14, R14, RZ, P0 ;  /* 0x000000ff0e0e7207 */ /* 0x000fe40000000000 */
[----:B------:R-:W-:Y:S01]  /*1a800*/  ISETP.NE.U32.AND P2, PT, R15, RZ, PT ;  /* 0x000000ff0f00720c */ /* 0x000fe20003f45070 */
[----:B------:R-:W-:Y:S01]  /*1a810*/  LDGSTS.E [R240+-0x5a000], desc[UR18][R188.64], P5 ;  /* 0xa6000000bcf07fae */ /* 0x000fe2000a921852 */
[----:B------:R-:W-:-:S02]  /*1a820*/  ISETP.GE.AND P1, PT, R170, UR5, PT ;  /* 0x00000005aa007c0c */ /* 0x000fc4000bf26270 */
[----:B------:R-:W-:Y:S02]  /*1a830*/  SEL R15, RZ, 0x4, P6 ;  /* 0x00000004ff0f7807 */ /* 0x000fe40003000000 */
[----:B------:R-:W-:Y:S02]  /*1a840*/  LOP3.LUT R170, R3, 0x3e, RZ, 0xfc, !PT ;  /* 0x0000003e03aa7812 */ /* 0x000fe400078efcff */
[----:B------:R-:W-:Y:S02]  /*1a850*/  ISETP.NE.U32.AND P6, PT, R14, RZ, PT ;  /* 0x000000ff0e00720c */ /* 0x000fe40003fc5070 */
[----:B------:R-:W-:Y:S02]  /*1a860*/  SEL R14, RZ, 0x4, P1 ;  /* 0x00000004ff0e7807 */ /* 0x000fe40000800000 */
[----:B------:R-:W-:Y:S01]  /*1a870*/  SEL R15, R15, RZ, P0 ;  /* 0x000000ff0f0f7207 */ /* 0x000fe20000000000 */
[----:B------:R-:W-:Y:S01]  /*1a880*/  LDGSTS.E [R240+-0x59ff8], desc[UR18][R194.64], P2 ;  /* 0xa6008000c2f07fae */ /* 0x000fe20009121852 */
[----:B------:R-:W-:-:S02]  /*1a890*/  ISETP.GE.AND P1, PT, R170, UR5, PT ;  /* 0x00000005aa007c0c */ /* 0x000fc4000bf26270 */
[----:B------:R-:W-:Y:S02]  /*1a8a0*/  LOP3.LUT R170, R3, 0x5c, RZ, 0xfc, !PT ;  /* 0x0000005c03aa7812 */ /* 0x000fe400078efcff */
[----:B------:R-:W-:Y:S02]  /*1a8b0*/  SEL R14, R14, RZ, P0 ;  /* 0x000000ff0e0e7207 */ /* 0x000fe40000000000 */
[----:B------:R-:W-:Y:S01]  /*1a8c0*/  ISETP.NE.U32.AND P4, PT, R15, RZ, PT ;  /* 0x000000ff0f00720c */ /* 0x000fe20003f85070 */
[----:B------:R-:W-:Y:S01]  /*1a8d0*/  LDGSTS.E [R159+-0x60000], desc[UR18][R200.64], P6 ;  /* 0xa0000000c89f7fae */ /* 0x000fe2000b121852 */
[----:B------:R-:W-:Y:S02]  /*1a8e0*/  SEL R15, RZ, 0x4, P1 ;  /* 0x00000004ff0f7807 */ /* 0x000fe40000800000 */
[----:B------:R-:W-:Y:S02]  /*1a8f0*/  ISETP.GE.AND P5, PT, R170, UR5, PT ;  /* 0x00000005aa007c0c */ /* 0x000fe4000bfa6270 */
[----:B------:R-:W-:-:S02]  /*1a900*/  LOP3.LUT R170, R3, 0x7c, RZ, 0xfc, !PT ;  /* 0x0000007c03aa7812 */ /* 0x000fc400078efcff */
[----:B------:R-:W-:Y:S02]  /*1a910*/  ISETP.NE.U32.AND P3, PT, R14, RZ, PT ;  /* 0x000000ff0e00720c */ /* 0x000fe40003f65070 */
[----:B------:R-:W-:Y:S02]  /*1a920*/  ISETP.GE.AND P1, PT, R157, UR5, PT ;  /* 0x000000059d007c0c */ /* 0x000fe4000bf26270 */
[----:B------:R-:W-:Y:S01]  /*1a930*/  SEL R15, R15, RZ, P0 ;  /* 0x000000ff0f0f7207 */ /* 0x000fe20000000000 */
[----:B------:R-:W-:Y:S01]  /*1a940*/  LDGSTS.E [R159+-0x5fff8], desc[UR18][R198.64], P4 ;  /* 0xa0008000c69f7fae */ /* 0x000fe2000a121852 */
[----:B------:R-:W-:Y:S02]  /*1a950*/  SEL R14, RZ, 0x4, P5 ;  /* 0x00000004ff0e7807 */ /* 0x000fe40002800000 */
[----:B------:R-:W-:Y:S02]  /*1a960*/  ISETP.GE.AND P5, PT, R170, UR5, PT ;  /* 0x00000005aa007c0c */ /* 0x000fe4000bfa6270 */
[----:B------:R-:W-:-:S02]  /*1a970*/  LOP3.LUT R170, R3, 0x7e, RZ, 0xfc, !PT ;  /* 0x0000007e03aa7812 */ /* 0x000fc400078efcff */
[----:B------:R-:W-:Y:S01]  /*1a980*/  SEL R16, RZ, 0x4, P1 ;  /* 0x00000004ff107807 */ /* 0x000fe20000800000 */
[----:B------:R-:W-:Y:S01]  /*1a990*/  LDGSTS.E [R159+-0x5e000], desc[UR18][R196.64], P3 ;  /* 0xa2000000c49f7fae */ /* 0x000fe20009921852 */
[----:B------:R-:W-:Y:S02]  /*1a9a0*/  ISETP.NE.U32.AND P1, PT, R15, RZ, PT ;  /* 0x000000ff0f00720c */ /* 0x000fe40003f25070 */
[----:B------:R-:W-:Y:S02]  /*1a9b0*/  SEL R15, R14, RZ, P0 ;  /* 0x000000ff0e0f7207 */ /* 0x000fe40000000000 */
[----:B------:R-:W-:Y:S02]  /*1a9c0*/  SEL R14, RZ, 0x4, P5 ;  /* 0x00000004ff0e7807 */ /* 0x000fe40002800000 */
[----:B------:R-:W-:Y:S02]  /*1a9d0*/  ISETP.GE.AND P5, PT, R170, UR5, PT ;  /* 0x00000005aa007c0c */ /* 0x000fe4000bfa6270 */
[----:B------:R-:W1:Y:S01]  /*1a9e0*/  S2R R170, SR_TID.X ;  /* 0x0000000000aa7919 */ /* 0x000e620000002100 */
[----:B------:R-:W-:-:S04]  /*1a9f0*/  ISETP.NE.U32.AND P2, PT, R15, RZ, PT ;  /* 0x000000ff0f00720c */ /* 0x000fc80003f45070 */
[----:B------:R-:W-:Y:S01]  /*1aa00*/  LDGSTS.E [R159+-0x5dff8], desc[UR18][R208.64], P1 ;  /* 0xa2008000d09f7fae */ /* 0x000fe20008921852 */
[----:B-1----:R-:W-:-:S08]  /*1aa10*/  LOP3.LUT R170, R170, 0x7f, RZ, 0xc0, !PT ;  /* 0x0000007faaaa7812 */ /* 0x002fd000078ec0ff */
[----:B------:R1:W-:Y:S01]  /*1aa20*/  LDGSTS.E [R159+-0x5c000], desc[UR18][R106.64], P2 ;  /* 0xa40000006a9f7fae */ /* 0x0003e20009121852 */
[----:B------:R-:W-:Y:S02]  /*1aa30*/  ISETP.GE.AND P4, PT, R170, UR5, PT ;  /* 0x00000005aa007c0c */ /* 0x000fe4000bf86270 */
[----:B------:R-:W2:Y:S01]  /*1aa40*/  S2R R170, SR_TID.X ;  /* 0x0000000000aa7919 */ /* 0x000ea20000002100 */
[----:B------:R-:W-:Y:S02]  /*1aa50*/  SEL R15, R16, RZ, P0 ;  /* 0x000000ff100f7207 */ /* 0x000fe40000000000 */
[----:B------:R-:W-:Y:S02]  /*1aa60*/  SEL R14, R14, RZ, P0 ;  /* 0x000000ff0e0e7207 */ /* 0x000fe40000000000 */
[----:B------:R-:W-:Y:S02]  /*1aa70*/  ISETP.NE.U32.AND P6, PT, R15, RZ, PT ;  /* 0x000000ff0f00720c */ /* 0x000fe40003fc5070 */
[----:B------:R-:W-:-:S02]  /*1aa80*/  SEL R15, RZ, 0x4, P5 ;  /* 0x00000004ff0f7807 */ /* 0x000fc40002800000 */
[----:B------:R-:W-:Y:S02]  /*1aa90*/  ISETP.NE.U32.AND P5, PT, R14, RZ, PT ;  /* 0x000000ff0e00720c */ /* 0x000fe40003fa5070 */
[----:B------:R-:W-:-:S04]  /*1aaa0*/  SEL R14, R15, RZ, P0 ;  /* 0x000000ff0f0e7207 */ /* 0x000fc80000000000 */
[----:B------:R-:W-:Y:S02]  /*1aab0*/  ISETP.NE.U32.AND P3, PT, R14, RZ, PT ;  /* 0x000000ff0e00720c */ /* 0x000fe40003f65070 */
[----:B------:R-:W-:Y:S01]  /*1aac0*/  SEL R14, RZ, 0x4, P4 ;  /* 0x00000004ff0e7807 */ /* 0x000fe20002000000 */
[----:B---3--:R-:W-:-:S04]  /*1aad0*/  IMAD.WIDE R206, R13, 0x4, R206 ;  /* 0x000000040dce7825 */ /* 0x008fc800078e02ce */
[----:B----4-:R-:W-:Y:S01]  /*1aae0*/  IMAD.WIDE R108, R171, 0x4, R108 ;  /* 0x00000004ab6c7825 */ /* 0x010fe200078e026c */
[----:B--2---:R-:W-:-:S03]  /*1aaf0*/  SHF.R.U32.HI R17, RZ, 0x6, R170 ;  /* 0x00000006ff117819 */ /* 0x004fc600000116aa */
[----:B------:R-:W-:-:S04]  /*1ab00*/  IMAD.WIDE R78, R171, 0x4, R6 ;  /* 0x00000004ab4e7825 */ /* 0x000fc800078e0206 */
[----:B------:R-:W-:Y:S01]  /*1ab10*/  IMAD.WIDE R88, R171, 0x4, R88 ;  /* 0x00000004ab587825 */ /* 0x000fe200078e0258 */
[----:B------:R-:W-:Y:S01]  /*1ab20*/  SGXT.U32 R17, R17, 0x1 ;  /* 0x000000011111781a */ /* 0x000fe20000000000 */
[----:B------:R-:W-:Y:S03]  /*1ab30*/  LDGSTS.E [R159+-0x5bff8], desc[UR18][R204.64], P6 ;  /* 0xa4008000cc9f7fae */ /* 0x000fe6000b121852 */
[----:B------:R-:W-:Y:S01]  /*1ab40*/  LOP3.LUT R17, R17, 0x2, RZ, 0xfc, !PT ;  /* 0x0000000211117812 */ /* 0x000fe200078efcff */
[----:B------:R-:W-:Y:S01]  /*1ab50*/  IMAD.WIDE R92, R171, 0x4, R92 ;  /* 0x00000004ab5c7825 */ /* 0x000fe200078e025c */
[----:B------:R-:W-:Y:S01]  /*1ab60*/  SEL R15, R14, RZ, P0 ;  /* 0x000000ff0e0f7207 */ /* 0x000fe20000000000 */
[----:B------:R2:W-:Y:S01]  /*1ab70*/  LDGSTS.E [R159+-0x5a000], desc[UR18][R206.64], P5 ;  /* 0xa6000000ce9f7fae */ /* 0x0005e2000a921852 */
[----:B------:R-:W-:Y:S02]  /*1ab80*/  ISETP.GE.AND P0, PT, R17, UR4, PT ;  /* 0x0000000411007c0c */ /* 0x000fe4000bf06270 */
[----:B------:R-:W-:-:S02]  /*1ab90*/  ISETP.NE.U32.AND P2, PT, R15, RZ, PT ;  /* 0x000000ff0f00720c */ /* 0x000fc40003f45070 */
[----:B------:R-:W-:Y:S02]  /*1aba0*/  SEL R15, RZ, 0x4, P0 ;  /* 0x00000004ff0f7807 */ /* 0x000fe40000000000 */
[----:B------:R-:W-:Y:S02]  /*1abb0*/  ISETP.GE.AND P0, PT, R247, UR4, PT ;  /* 0x00000004f7007c0c */ /* 0x000fe4000bf06270 */
[----:B------:R-:W3:Y:S04]  /*1abc0*/  LDL.LU.64 R246, [R1+0x368] ;  /* 0x0003680001f67983 */ /* 0x000ee80000300a00 */
[----:B------:R-:W4:Y:S04]  /*1abd0*/  LDL.LU.64 R4, [R1+0x360] ;  /* 0x0003600001047983 */ /* 0x000f280000300a00 */
[----:B------:R-:W2:Y:S04]  /*1abe0*/  LDL.LU.64 R248, [R1+0x350] ;  /* 0x0003500001f87983 */ /* 0x000ea80000300a00 */
[----:B------:R-:W-:Y:S04]  /*1abf0*/  STL.64 [R1+0xa60], R204 ;  /* 0x000a60cc01007387 */ /* 0x000fe80000100a00 */
[----:B------:R-:W-:Y:S04]  /*1ac00*/  STL.64 [R1+0xa68], R206 ;  /* 0x000a68ce01007387 */ /* 0x000fe80000100a00 */
[----:B------:R-:W-:Y:S04]  /*1ac10*/  STL.64 [R1+0xa70], R108 ;  /* 0x000a706c01007387 */ /* 0x000fe80000100a00 */
[----:B------:R-:W2:Y:S01]  /*1ac20*/  LDL.LU.64 R6, [R1+0x310] ;  /* 0x0003100001067983 */ /* 0x000ea20000300a00 */
        /* <DEDUP_REMOVED lines=11> */
[C---:B---3--:R-:W-:Y:S02]  /*1ace0*/  IMAD.WIDE R84, R171.reuse, 0x4, R246 ;  /* 0x00000004ab547825 */ /* 0x048fe400078e02f6 */
[----:B------:R-:W3:Y:S02]  /*1acf0*/  LDL.LU.64 R246, [R1+0x308] ;  /* 0x0003080001f67983 */ /* 0x000ee40000300a00 */
[C---:B----4-:R-:W-:Y:S02]  /*1ad00*/  IMAD.WIDE R86, R171.reuse, 0x4, R4 ;  /* 0x00000004ab567825 */ /* 0x050fe400078e0204 */
[----:B------:R-:W4:Y:S02]  /*1ad10*/  LDL.LU.64 R4, [R1+0x300] ;  /* 0x0003000001047983 */ /* 0x000f240000300a00 */
[C---:B--2---:R-:W-:Y:S02]  /*1ad20*/  IMAD.WIDE R90, R171.reuse, 0x4, R248 ;  /* 0x00000004ab5a7825 */ /* 0x044fe400078e02f8 */
[----:B------:R-:W-:Y:S04]  /*1ad30*/  STL.64 [R1+0xa78], R88 ;  /* 0x000a785801007387 */ /* 0x000fe80000100a00 */
[----:B------:R-:W-:Y:S04]  /*1ad40*/  STL.64 [R1+0xa80], R90 ;  /* 0x000a805a01007387 */ /* 0x000fe80000100a00 */
[----:B------:R-:W-:Y:S04]  /*1ad50*/  STL.64 [R1+0xa88], R92 ;  /* 0x000a885c01007387 */ /* 0x000fe80000100a00 */
[----:B------:R-:W2:Y:S04]  /*1ad60*/  LDL.LU.64 R124, [R1+0x2e0] ;  /* 0x0002e000017c7983 */ /* 0x000ea80000300a00 */
[----:B------:R-:W2:Y:S04]  /*1ad70*/  LDL.LU.64 R114, [R1+0x2d8] ;  /* 0x0002d80001727983 */ /* 0x000ea80000300a00 */
[----:B------:R-:W2:Y:S04]  /*1ad80*/  LDL.LU.64 R116, [R1+0x2d0] ;  /* 0x0002d00001747983 */ /* 0x000ea80000300a00 */
[----:B------:R-:W2:Y:S04]  /*1ad90*/  LDL.LU.64 R112, [R1+0x2c8] ;  /* 0x0002c80001707983 */ /* 0x000ea80000300a00 */
[----:B------:R-:W-:Y:S04]  /*1ada0*/  STL.64 [R1+0xa90], R94 ;  /* 0x000a905e01007387 */ /* 0x000fe80000100a00 */
[----:B------:R-:W2:Y:S04]  /*1adb0*/  LDL.LU.64 R110, [R1+0x2c0] ;  /* 0x0002c000016e7983 */ /* 0x000ea80000300a00 */
[----:B------:R-:W2:Y:S04]  /*1adc0*/  LDL.LU.64 R248, [R1+0x2b8] ;  /* 0x0002b80001f87983 */ /* 0x000ea80000300a00 */
[----:B------:R1:W-:Y:S04]  /*1add0*/  STL.64 [R1+0xa98], R96 ;  /* 0x000a986001007387 */ /* 0x0003e80000100a00 */
[----:B------:R-:W2:Y:S04]  /*1ade0*/  LDL.LU.64 R122, [R1+0x2b0] ;  /* 0x0002b000017a7983 */ /* 0x000ea80000300a00 */
[----:B------:R-:W2:Y:S01]  /*1adf0*/  LDL.LU.64 R224, [R1+0x2a8] ;  /* 0x0002a80001e07983 */ /* 0x000ea20000300a00 */
[----:B------:R-:W-:-:S03]  /*1ae00*/  IMAD.WIDE R104, R171, 0x4, R6 ;  /* 0x00000004ab687825 */ /* 0x000fc600078e0206 */
[----:B------:R-:W2:Y:S04]  /*1ae10*/  LDL.LU.64 R118, [R1+0x2a0] ;  /* 0x0002a00001767983 */ /* 0x000ea80000300a00 */
[----:B------:R-:W2:Y:S04]  /*1ae20*/  LDL.LU.64 R120, [R1+0x298] ;  /* 0x0002980001787983 */ /* 0x000ea80000300a00 */
[----:B------:R-:W2:Y:S04]  /*1ae30*/  LDL.LU.64 R232, [R1+0x290] ;  /* 0x0002900001e87983 */ /* 0x000ea80000300a00 */
[----:B------:R-:W2:Y:S04]  /*1ae40*/  LDL.LU.64 R218, [R1+0x288] ;  /* 0x0002880001da7983 */ /* 0x000ea80000300a00 */
[----:B------:R-:W2:Y:S01]  /*1ae50*/  LDL.LU.64 R6, [R1+0x280] ;  /* 0x0002800001067983 */ /* 0x000ea20000300a00 */
[----:B------:R-:W-:-:S02]  /*1ae60*/  SHF.R.U32.HI R170, RZ, 0x6, R170 ;  /* 0x00000006ffaa7819 */ /* 0x000fc400000116aa */
[----:B------:R-:W-:Y:S02]  /*1ae70*/  ISETP.GE.AND P4, PT, R3, UR4, PT ;  /* 0x0000000403007c0c */ /* 0x000fe4000bf86270 */
[----:B------:R-:W-:Y:S02]  /*1ae80*/  SGXT.U32 R170, R170, 0x1 ;  /* 0x00000001aaaa781a */ /* 0x000fe40000000000 */
[----:B------:R-:W-:Y:S02]  /*1ae90*/  ISETP.GT.AND P1, PT, R158, 0x2ff, PT ;  /* 0x000002ff9e00780c */ /* 0x000fe40003f24270 */
[----:B------:R-:W-:Y:S02]  /*1aea0*/  LOP3.LUT R170, R170, 0x20, RZ, 0xfc, !PT ;  /* 0x00000020aaaa7812 */ /* 0x000fe400078efcff */
[----:B------:R-:W-:Y:S02]  /*1aeb0*/  SEL R14, RZ, 0x4, P4 ;  /* 0x00000004ff0e7807 */ /* 0x000fe40002000000 */
[----:B------:R-:W-:-:S02]  /*1aec0*/  ISETP.GE.AND P4, PT, R170, UR4, PT ;  /* 0x00000004aa007c0c */ /* 0x000fc4000bf86270 */
[----:B------:R-:W-:Y:S02]  /*1aed0*/  SEL R14, R14, RZ, P1 ;  /* 0x000000ff0e0e7207 */ /* 0x000fe40000800000 */
[----:B------:R-:W-:Y:S02]  /*1aee0*/  SEL R17, RZ, 0x4, P4 ;  /* 0x00000004ff117807 */ /* 0x000fe40002000000 */
[----:B------:R-:W-:Y:S02]  /*1aef0*/  ISETP.NE.U32.AND P4, PT, R14, RZ, PT ;  /* 0x000000ff0e00720c */ /* 0x000fe40003f85070 */
[----:B------:R-:W-:Y:S01]  /*1af00*/  SEL R14, RZ, 0x4, P0 ;  /* 0x00000004ff0e7807 */ /* 0x000fe20000000000 */
[----:B------:R-:W-:Y:S01]  /*1af10*/  IMAD.WIDE R74, R171, 0x4, R220 ;  /* 0x00000004ab4a7825 */ /* 0x000fe200078e02dc */
[----:B------:R-:W-:Y:S01]  /*1af20*/  SEL R16, R15, RZ, P1 ;  /* 0x000000ff0f107207 */ /* 0x000fe20000800000 */
[----:B------:R-:W2:Y:S01]  /*1af30*/  LDL.LU.64 R220, [R1+0x278] ;  /* 0x0002780001dc7983 */ /* 0x000ea20000300a00 */
[----:B------:R-:W-:Y:S01]  /*1af40*/  SEL R15, R17, RZ, P1 ;  /* 0x000000ff110f7207 */ /* 0x000fe20000800000 */
[C---:B------:R-:W-:Y:S01]  /*1af50*/  IMAD.WIDE R76, R171.reuse, 0x4, R228 ;  /* 0x00000004ab4c7825 */ /* 0x040fe200078e02e4 */
[----:B------:R-:W-:Y:S01]  /*1af60*/  SEL R14, R14, RZ, P1 ;  /* 0x000000ff0e0e7207 */ /* 0x000fe20000800000 */
[----:B------:R-:W2:Y:S02]  /*1af70*/  LDL.LU.64 R228, [R1+0x270] ;  /* 0x0002700001e47983 */ /* 0x000ea40000300a00 */
[----:B------:R-:W-:Y:S01]  /*1af80*/  IMAD.WIDE R82, R171, 0x4, R236 ;  /* 0x00000004ab527825 */ /* 0x000fe200078e02ec */
[----:B------:R-:W-:Y:S01]  /*1af90*/  ISETP.NE.U32.AND P6, PT, R15, RZ, PT ;  /* 0x000000ff0f00720c */ /* 0x000fe20003fc5070 */
[----:B------:R-:W2:Y:S01]  /*1afa0*/  LDL.LU.64 R236, [R1+0x268] ;  /* 0x0002680001ec7983 */ /* 0x000ea20000300a00 */
[----:B------:R-:W-:-:S02]  /*1afb0*/  ISETP.NE.U32.AND P5, PT, R14, RZ, PT ;  /* 0x000000ff0e00720c */ /* 0x000fc40003fa5070 */
[----:B------:R-:W-:Y:S01]  /*1afc0*/  ISETP.NE.U32.AND P0, PT, R16, RZ, PT ;  /* 0x000000ff1000720c */ /* 0x000fe20003f05070 */
[C---:B---3--:R-:W-:Y:S02]  /*1afd0*/  IMAD.WIDE R14, R171.reuse, 0x4, R246 ;  /* 0x00000004ab0e7825 */ /* 0x048fe400078e02f6 */
[----:B------:R-:W3:Y:S02]  /*1afe0*/  LDL.LU.64 R246, [R1+0x260] ;  /* 0x0002600001f67983 */ /* 0x000ee40000300a00 */
[C---:B----4-:R-:W-:Y:S02]  /*1aff0*/  IMAD.WIDE R16, R171.reuse, 0x4, R4 ;  /* 0x00000004ab107825 */ /* 0x050fe400078e0204 */
[----:B------:R-:W4:Y:S02]  /*1b000*/  LDL.LU.64 R4, [R1+0x258] ;  /* 0x0002580001047983 */ /* 0x000f240000300a00 */
[C---:B--2---:R-:W-:Y:S02]  /*1b010*/  IMAD.WIDE R26, R171.reuse, 0x4, R114 ;  /* 0x00000004ab1a7825 */ /* 0x044fe400078e0272 */
[----:B------:R-:W2:Y:S02]  /*1b020*/  LDL.LU.64 R114, [R1+0x238] ;  /* 0x0002380001727983 */ /* 0x000ea40000300a00 */
[----:B------:R-:W-:-:S02]  /*1b030*/  IMAD.WIDE R28, R171, 0x4, R116 ;  /* 0x00000004ab1c7825 */ /* 0x000fc400078e0274 */
[----:B------:R-:W1:Y:S02]  /*1b040*/  LDL.LU.64 R116, [R1+0x230] ;  /* 0x0002300001747983 */ /* 0x000e640000300a00 */
[C---:B------:R-:W-:Y:S02]  /*1b050*/  IMAD.WIDE R30, R171.reuse, 0x4, R112 ;  /* 0x00000004ab1e7825 */ /* 0x040fe400078e0270 */
[----:B------:R-:W2:Y:S02]  /*1b060*/  LDL.LU.64 R112, [R1+0x28] ;  /* 0x0000280001707983 */ /* 0x000ea40000300a00 */
[C---:B------:R-:W-:Y:S02]  /*1b070*/  IMAD.WIDE R32, R171.reuse, 0x4, R110 ;  /* 0x00000004ab207825 */ /* 0x040fe400078e026e */
[----:B------:R-:W2:Y:S02]  /*1b080*/  LDL.LU.64 R110, [R1+0x228] ;  /* 0x00022800016e7983 */ /* 0x000ea40000300a00 */
[----:B------:R-:W-:-:S02]  /*1b090*/  IMAD.WIDE R34, R171, 0x4, R248 ;  /* 0x00000004ab227825 */ /* 0x000fc400078e02f8 */
[----:B------:R-:W2:Y:S02]  /*1b0a0*/  LDL.LU.64 R248, [R1+0x220] ;  /* 0x0002200001f87983 */ /* 0x000ea40000300a00 */
        /* <DEDUP_REMOVED lines=10> */
[----:B------:R-:W-:-:S04]  /*1b150*/  IMAD.WIDE R50, R171, 0x4, R220 ;  /* 0x00000004ab327825 */ /* 0x000fc800078e02dc */
[C---:B---3--:R-:W-:Y:S02]  /*1b160*/  IMAD.WIDE R56, R171.reuse, 0x4, R246 ;  /* 0x00000004ab387825 */ /* 0x048fe400078e02f6 */
[----:B------:R-:W3:Y:S02]  /*1b170*/  LDL.LU.64 R246, [R1+0x210] ;  /* 0x0002100001f67983 */ /* 0x000ee40000300a00 */
[C---:B----4-:R-:W-:Y:S02]  /*1b180*/  IMAD.WIDE R220, R171.reuse, 0x4, R4 ;  /* 0x00000004abdc7825 */ /* 0x050fe400078e0204 */
[----:B------:R-:W4:Y:S02]  /*1b190*/  LDL.LU.64 R4, [R1+0x208] ;  /* 0x0002080001047983 */ /* 0x000f240000300a00 */
[----:B--2---:R-:W-:-:S04]  /*1b1a0*/  IMAD.WIDE R2, R171, 0x4, R114 ;  /* 0x00000004ab027825 */ /* 0x004fc800078e0272 */
[C---:B-1----:R-:W-:Y:S01]  /*1b1b0*/  IMAD.WIDE R96, R171.reuse, 0x4, R116 ;  /* 0x00000004ab607825 */ /* 0x042fe200078e0274 */
[----:B------:R3:W-:Y:S04]  /*1b1c0*/  STL.64 [R1+0x8], R2 ;  /* 0x0000080201007387 */ /* 0x0007e80000100a00 */
[----:B------:R-:W2:Y:S04]  /*1b1d0*/  LDL.LU.64 R114, [R1+0x200] ;  /* 0x0002000001727983 */ /* 0x000ea80000300a00 */
[----:B------:R-:W2:Y:S01]  /*1b1e0*/  LDL.LU.64 R116, [R1+0x1f8] ;  /* 0x0001f80001747983 */ /* 0x000ea20000300a00 */
[----:B------:R-:W-:-:S04]  /*1b1f0*/  IMAD.WIDE R106, R171, 0x4, R112 ;  /* 0x00000004ab6a7825 */ /* 0x000fc800078e0270 */
[C---:B------:R-:W-:Y:S02]  /*1b200*/  IMAD.WIDE R176, R171.reuse, 0x4, R248 ;  /* 0x00000004abb07825 */ /* 0x040fe400078e02f8 */
[----:B------:R-:W2:Y:S02]  /*1b210*/  LDL.LU.64 R248, [R1+0x1f0] ;  /* 0x0001f00001f87983 */ /* 0x000ea40000300a00 */
[C---:B------:R-:W-:Y:S02]  /*1b220*/  IMAD.WIDE R186, R171.reuse, 0x4, R110 ;  /* 0x00000004abba7825 */ /* 0x040fe400078e026e */
[----:B------:R-:W-:Y:S04]  /*1b230*/  STL.64 [R1+0x18], R96 ;  /* 0x0000186001007387 */ /* 0x000fe80000100a00 */
[----:B------:R-:W2:Y:S01]  /*1b240*/  LDL.LU.64 R112, [R1+0x1e8] ;  /* 0x0001e80001707983 */ /* 0x000ea20000300a00 */
[----:B------:R-:W-:-:S03]  /*1b250*/  IMAD.WIDE R162, R171, 0x4, R224 ;  /* 0x00000004aba27825 */ /* 0x000fc600078e02e0 */
[----:B------:R-:W2:Y:S04]  /*1b260*/  LDL.LU.64 R224, [R1+0x1e0] ;  /* 0x0001e00001e07983 */ /* 0x000ea80000300a00 */
[----:B------:R-:W-:Y:S01]  /*1b270*/  STL.64 [R1+0x28], R106 ;  /* 0x0000286a01007387 */ /* 0x000fe20000100a00 */
[----:B------:R-:W-:-:S03]  /*1b280*/  IMAD.WIDE R144, R171, 0x4, R232 ;  /* 0x00000004ab907825 */ /* 0x000fc600078e02e8 */
[----:B------:R-:W2:Y:S04]  /*1b290*/  LDL.LU.64 R232, [R1+0x1d8] ;  /* 0x0001d80001e87983 */ /* 0x000ea80000300a00 */
[----:B------:R-:W-:Y:S01]  /*1b2a0*/  STL.64 [R1+0x38], R186 ;  /* 0x000038ba01007387 */ /* 0x000fe20000100a00 */
[----:B------:R-:W-:-:S03]  /*1b2b0*/  IMAD.WIDE R130, R171, 0x4, R6 ;  /* 0x00000004ab827825 */ /* 0x000fc600078e0206 */
[----:B------:R-:W2:Y:S04]  /*1b2c0*/  LDL.LU.64 R6, [R1+0x1d0] ;  /* 0x0001d00001067983 */ /* 0x000ea80000300a00 */
[----:B------:R-:W-:Y:S01]  /*1b2d0*/  STL.64 [R1+0x48], R176 ;  /* 0x000048b001007387 */ /* 0x000fe20000100a00 */
[----:B------:R-:W-:-:S03]  /*1b2e0*/  IMAD.WIDE R42, R171, 0x4, R120 ;  /* 0x00000004ab2a7825 */ /* 0x000fc600078e0278 */
[----:B------:R-:W-:Y:S01]  /*1b2f0*/  STL.64 [R1+0xa0], R162 ;  /* 0x0000a0a201007387 */ /* 0x000fe20000100a00 */
[----:B------:R-:W-:-:S04]  /*1b300*/  IMAD.WIDE R120, R171, 0x4, R228 ;  /* 0x00000004ab787825 */ /* 0x000fc800078e02e4 */
[C---:B------:R-:W-:Y:S02]  /*1b310*/  IMAD.WIDE R94, R171.reuse, 0x4, R236 ;  /* 0x00000004ab5e7825 */ /* 0x040fe400078e02ec */
[----:B------:R-:W2:Y:S04]  /*1b320*/  LDL.LU.64 R236, [R1+0x1c8] ;  /* 0x0001c80001ec7983 */ /* 0x000ea80000300a00 */
[----:B------:R-:W-:Y:S04]  /*1b330*/  STL.64 [R1+0xa8], R144 ;  /* 0x0000a89001007387 */ /* 0x000fe80000100a00 */
[----:B------:R-:W2:Y:S04]  /*1b340*/  LDL.LU.64 R110, [R1+0x1c0] ;  /* 0x0001c000016e7983 */ /* 0x000ea80000300a00 */
[----:B------:R-:W2:Y:S04]  /*1b350*/  LDL.LU.64 R228, [R1+0x1b8] ;  /* 0x0001b80001e47983 */ /* 0x000ea80000300a00 */
[----:B------:R-:W-:Y:S04]  /*1b360*/  STL.64 [R1+0xb8], R130 ;  /* 0x0000b88201007387 */ /* 0x000fe80000100a00 */
[----:B------:R-:W-:Y:S01]  /*1b370*/  STL.64 [R1+0x2a0], R94 ;  /* 0x0002a05e01007387 */ /* 0x000fe20000100a00 */
[----:B------:R-:W-:-:S04]  /*1b380*/  IMAD.WIDE R46, R171, 0x4, R218 ;  /* 0x00000004ab2e7825 */ /* 0x000fc800078e02da */
[C---:B---3--:R-:W-:Y:S02]  /*1b390*/  IMAD.WIDE R2, R171.reuse, 0x4, R246 ;  /* 0x00000004ab027825 */ /* 0x048fe400078e02f6 */
[----:B------:R-:W3:Y:S02]  /*1b3a0*/  LDL.LU.64 R246, [R1+0x1b0] ;  /* 0x0001b00001f67983 */ /* 0x000ee40000300a00 */
[C---:B----4-:R-:W-:Y:S02]  /*1b3b0*/  IMAD.WIDE R190, R171.reuse, 0x4, R4 ;  /* 0x00000004abbe7825 */ /* 0x050fe400078e0204 */
[----:B------:R-:W4:Y:S04]  /*1b3c0*/  LDL.LU.64 R4, [R1+0x1a8] ;  /* 0x0001a80001047983 */ /* 0x000f280000300a00 */
[----:B------:R-:W-:Y:S04]  /*1b3d0*/  STL.64 [R1+0xc8], R120 ;  /* 0x0000c87801007387 */ /* 0x000fe80000100a00 */
[----:B------:R-:W-:Y:S01]  /*1b3e0*/  STL.64 [R1+0x298], R2 ;  /* 0x0002980201007387 */ /* 0x000fe20000100a00 */
[----:B--2---:R-:W-:-:S03]  /*1b3f0*/  IMAD.WIDE R174, R171, 0x4, R114 ;  /* 0x00000004abae7825 */ /* 0x004fc600078e0272 */
        /* <DEDUP_REMOVED lines=9> */
[----:B------:R-:W-:Y:S04]  /*1b490*/  STL.64 [R1+0x280], R154 ;  /* 0x0002809a01007387 */ /* 0x000fe80000100a00 */
[----:B------:R-:W-:Y:S01]  /*1b4a0*/  STL.64 [R1+0x278], R140 ;  /* 0x0002788c01007387 */ /* 0x000fe20000100a00 */
[----:B------:R-:W-:-:S04]  /*1b4b0*/  IMAD.WIDE R218, R171, 0x4, R224 ;  /* 0x00000004abda7825 */ /* 0x000fc800078e02e0 */
[C---:B------:R-:W-:Y:S02]  /*1b4c0*/  IMAD.WIDE R92, R171.reuse, 0x4, R232 ;  /* 0x00000004ab5c7825 */ /* 0x040fe400078e02e8 */
[----:B------:R-:W2:Y:S02]  /*1b4d0*/  LDL.LU.64 R232, [R1+0x180] ;  /* 0x0001800001e87983 */ /* 0x000ea40000300a00 */
[C---:B------:R-:W-:Y:S02]  /*1b4e0*/  IMAD.WIDE R208, R171.reuse, 0x4, R6 ;  /* 0x00000004abd07825 */ /* 0x040fe400078e0206 */
[----:B------:R-:W2:Y:S04]  /*1b4f0*/  LDL.LU.64 R6, [R1+0x178] ;  /* 0x0001780001067983 */ /* 0x000ea80000300a00 */
[----:B------:R-:W-:Y:S04]  /*1b500*/  STL.64 [R1+0x270], R126 ;  /* 0x0002707e01007387 */ /* 0x000fe80000100a00 */
[----:B------:R-:W-:Y:S04]  /*1b510*/  STL.64 [R1+0x260], R92 ;  /* 0x0002605c01007387 */ /* 0x000fe80000100a00 */
[----:B------:R-:W2:Y:S01]  /*1b520*/  LDL.LU.64 R224, [R1+0x170] ;  /* 0x0001700001e07983 */ /* 0x000ea20000300a00 */
[----:B------:R-:W-:-:S04]  /*1b530*/  IMAD.WIDE R40, R171, 0x4, R118 ;  /* 0x00000004ab287825 */ /* 0x000fc800078e0276 */
[C---:B------:R-:W-:Y:S02]  /*1b540*/  IMAD.WIDE R192, R171.reuse, 0x4, R236 ;  /* 0x00000004abc07825 */ /* 0x040fe400078e02ec */
[----:B------:R-:W2:Y:S04]  /*1b550*/  LDL.LU.64 R236, [R1+0x168] ;  /* 0x0001680001ec7983 */ /* 0x000ea80000300a00 */
[----:B------:R-:W-:Y:S01]  /*1b560*/  STL.64 [R1+0x268], R218 ;  /* 0x000268da01007387 */ /* 0x000fe20000100a00 */
[----:B------:R-:W-:-:S03]  /*1b570*/  IMAD.WIDE R172, R171, 0x4, R110 ;  /* 0x00000004abac7825 */ /* 0x000fc600078e026e */
[----:B------:R-:W-:Y:S01]  /*1b580*/  STL.64 [R1+0x258], R208 ;  /* 0x000258d001007387 */ /* 0x000fe20000100a00 */
[----:B------:R-:W-:-:S03]  /*1b590*/  IMAD.WIDE R152, R171, 0x4, R228 ;  /* 0x00000004ab987825 */ /* 0x000fc600078e02e4 */
[----:B------:R-:W2:Y:S04]  /*1b5a0*/  LDL.LU.64 R110, [R1+0x160] ;  /* 0x00016000016e7983 */ /* 0x000ea80000300a00 */
[----:B------:R-:W2:Y:S04]  /*1b5b0*/  LDL.LU.64 R228, [R1+0x158] ;  /* 0x0001580001e47983 */ /* 0x000ea80000300a00 */
[----:B------:R-:W-:Y:S01]  /*1b5c0*/  STL.64 [R1+0x250], R192 ;  /* 0x000250c001007387 */ /* 0x000fe20000100a00 */
[----:B------:R-:W-:-:S04]  /*1b5d0*/  IMAD.WIDE R36, R171, 0x4, R122 ;  /* 0x00000004ab247825 */ /* 0x000fc800078e027a */
[C---:B---3--:R-:W-:Y:S02]  /*1b5e0*/  IMAD.WIDE R138, R171.reuse, 0x4, R246 ;  /* 0x00000004ab8a7825 */ /* 0x048fe400078e02f6 */
[----:B------:R-:W3:Y:S02]  /*1b5f0*/  LDL.LU.64 R246, [R1+0x150] ;  /* 0x0001500001f67983 */ /* 0x000ee40000300a00 */
[C---:B----4-:R-:W-:Y:S02]  /*1b600*/  IMAD.WIDE R4, R171.reuse, 0x4, R4 ;  /* 0x00000004ab047825 */ /* 0x050fe400078e0204 */
[----:B------:R-:W-:Y:S04]  /*1b610*/  STL.64 [R1+0x248], R172 ;  /* 0x000248ac01007387 */ /* 0x000fe80000100a00 */
[----:B------:R-:W-:Y:S04]  /*1b620*/  STL.64 [R1+0x240], R152 ;  /* 0x0002409801007387 */ /* 0x000fe80000100a00 */
[----:B------:R-:W-:Y:S01]  /*1b630*/  STL.64 [R1+0x238], R138 ;  /* 0x0002388a01007387 */ /* 0x000fe20000100a00 */
[----:B--2---:R-:W-:-:S04]  /*1b640*/  IMAD.WIDE R114, R171, 0x4, R114 ;  /* 0x00000004ab727825 */ /* 0x004fc800078e0272 */
[----:B------:R-:W-:-:S04]  /*1b650*/  IMAD.WIDE R90, R171, 0x4, R116 ;  /* 0x00000004ab5a7825 */ /* 0x000fc800078e0274 */
[C---:B------:R-:W-:Y:S02]  /*1b660*/  IMAD.WIDE R196, R171.reuse, 0x4, R248 ;  /* 0x00000004abc47825 */ /* 0x040fe400078e02f8 */
[----:B------:R-:W2:Y:S04]  /*1b670*/  LDL.LU.64 R248, [R1+0x148] ;  /* 0x0001480001f87983 */ /* 0x000ea80000300a00 */
[----:B------:R-:W-:Y:S04]  /*1b680*/  STL.64 [R1+0x230], R4 ;  /* 0x0002300401007387 */ /* 0x000fe80000100a00 */
[----:B------:R-:W-:Y:S01]  /*1b690*/  STL.64 [R1+0x220], R90 ;  /* 0x0002205a01007387 */ /* 0x000fe20000100a00 */
[----:B------:R-:W-:-:S03]  /*1b6a0*/  IMAD.WIDE R184, R171, 0x4, R112 ;  /* 0x00000004abb87825 */ /* 0x000fc600078e0270 */
[----:B------:R-:W4:Y:S04]  /*1b6b0*/  LDL.LU.64 R134, [R1+0x140] ;  /* 0x0001400001867983 */ /* 0x000f280000300a00 */
[----:B------:R-:W4:Y:S04]  /*1b6c0*/  LDL.LU.64 R128, [R1+0x138] ;  /* 0x0001380001807983 */ /* 0x000f280000300a00 */
[----:B------:R-:W-:Y:S01]  /*1b6d0*/  STL.64 [R1+0x228], R114 ;  /* 0x0002287201007387 */ /* 0x000fe20000100a00 */
[----:B------:R-:W-:-:S03]  /*1b6e0*/  IMAD.WIDE R168, R171, 0x4, R232 ;  /* 0x00000004aba87825 */ /* 0x000fc600078e02e8 */
[----:B------:R-:W-:Y:S04]  /*1b6f0*/  STL.64 [R1+0x218], R196 ;  /* 0x000218c401007387 */ /* 0x000fe80000100a00 */
[----:B------:R-:W4:Y:S04]  /*1b700*/  LDL.LU.64 R118, [R1+0x130] ;  /* 0x0001300001767983 */ /* 0x000f280000300a00 */
[----:B------:R-:W4:Y:S04]  /*1b710*/  LDL.LU.64 R232, [R1+0x128] ;  /* 0x0001280001e87983 */ /* 0x000f280000300a00 */
[----:B------:R-:W4:Y:S04]  /*1b720*/  LDL.LU.64 R112, [R1+0x120] ;  /* 0x0001200001707983 */ /* 0x000f280000300a00 */
[----:B------:R-:W-:Y:S01]  /*1b730*/  STL.64 [R1+0x210], R184 ;  /* 0x000210b801007387 */ /* 0x000fe20000100a00 */
[----:B------:R-:W-:-:S03]  /*1b740*/  IMAD.WIDE R136, R171, 0x4, R224 ;  /* 0x00000004ab887825 */ /* 0x000fc600078e02e0 */
[----:B------:R-:W4:Y:S04]  /*1b750*/  LDL.LU.64 R122, [R1+0x118] ;  /* 0x00011800017a7983 */ /* 0x000f280000300a00 */
[----:B------:R-:W4:Y:S01]  /*1b760*/  LDL.LU.64 R224, [R1+0x110] ;  /* 0x0001100001e07983 */ /* 0x000f220000300a00 */
[----:B------:R-:W-:-:S03]  /*1b770*/  IMAD.WIDE R6, R171, 0x4, R6 ;  /* 0x00000004ab067825 */ /* 0x000fc600078e0206 */
[----:B------:R-:W-:Y:S01]  /*1b780*/  STL.64 [R1+0x208], R168 ;  /* 0x000208a801007387 */ /* 0x000fe20000100a00 */
[----:B------:R-:W-:-:S03]  /*1b790*/  IMAD.WIDE R24, R171, 0x4, R124 ;  /* 0x00000004ab187825 */ /* 0x000fc600078e027c */
[----:B------:R-:W-:Y:S04]  /*1b7a0*/  STL.64 [R1+0x200], R6 ;  /* 0x0002000601007387 */ /* 0x000fe80000100a00 */
[----:B------:R-:W4:Y:S01]  /*1b7b0*/  LDL.LU.64 R216, [R1+0x108] ;  /* 0x0001080001d87983 */ /* 0x000f220000300a00 */
[----:B------:R-:W-:-:S03]  /*1b7c0*/  IMAD.WIDE R236, R171, 0x4, R236 ;  /* 0x00000004abec7825 */ /* 0x000fc600078e02ec */
[----:B------:R-:W-:Y:S04]  /*1b7d0*/  STL.64 [R1+0x1f8], R136 ;  /* 0x0001f88801007387 */ /* 0x000fe80000100a00 */
[----:B------:R-:W4:Y:S04]  /*1b7e0*/  LDL.LU.64 R244, [R1+0x100] ;  /* 0x0001000001f47983 */ /* 0x000f280000300a00 */
[----:B------:R-:W4:Y:S01]  /*1b7f0*/  LDL.LU.64 R124, [R1+0xf8] ;  /* 0x0000f800017c7983 */ /* 0x000f220000300a00 */
[----:B------:R-:W-:-:S04]  /*1b800*/  IMAD.WIDE R88, R171, 0x4, R228 ;  /* 0x00000004ab587825 */ /* 0x000fc800078e02e4 */
[----:B------:R-:W-:-:S04]  /*1b810*/  IMAD.WIDE R116, R171, 0x4, R110 ;  /* 0x00000004ab747825 */ /* 0x000fc800078e026e */
[C---:B---3--:R-:W-:Y:S02]  /*1b820*/  IMAD.WIDE R198, R171.reuse, 0x4, R246 ;  /* 0x00000004abc67825 */ /* 0x048fe400078e02f6 */
[----:B------:R-:W3:Y:S04]  /*1b830*/  LDL.LU.64 R246, [R1+0xf0] ;  /* 0x0000f00001f67983 */ /* 0x000ee80000300a00 */
[----:B------:R-:W3:Y:S04]  /*1b840*/  LDL.LU.64 R228, [R1+0xe8] ;  /* 0x0000e80001e47983 */ /* 0x000ee80000300a00 */
[----:B------:R-:W-:Y:S04]  /*1b850*/  STL.64 [R1+0x1f0], R236 ;  /* 0x0001f0ec01007387 */ /* 0x000fe80000100a00 */
[----:B------:R-:W-:Y:S04]  /*1b860*/  STL.64 [R1+0x1e0], R88 ;  /* 0x0001e05801007387 */ /* 0x000fe80000100a00 */
[----:B------:R-:W3:Y:S01]  /*1b870*/  LDL.LU.64 R110, [R1+0xe0] ;  /* 0x0000e000016e7983 */ /* 0x000ee20000300a00 */
[----:B--2---:R-:W-:-:S03]  /*1b880*/  IMAD.WIDE R210, R171, 0x4, R248 ;  /* 0x00000004abd27825 */ /* 0x004fc600078e02f8 */
[----:B------:R-:W2:Y:S04]  /*1b890*/  LDL.LU.64 R248, [R1+0xd8] ;  /* 0x0000d80001f87983 */ /* 0x000ea80000300a00 */
[----:B------:R-:W-:Y:S04]  /*1b8a0*/  STL.64 [R1+0x1e8], R116 ;  /* 0x0001e87401007387 */ /* 0x000fe80000100a00 */
[----:B------:R-:W-:Y:S01]  /*1b8b0*/  STL.64 [R1+0x1d8], R198 ;  /* 0x0001d8c601007387 */ /* 0x000fe20000100a00 */
[----:B----4-:R-:W-:-:S04]  /*1b8c0*/  IMAD.WIDE R164, R171, 0x4, R134 ;  /* 0x00000004aba47825 */ /* 0x010fc800078e0286 */
[C---:B------:R-:W-:Y:S02]  /*1b8d0*/  IMAD.WIDE R150, R171.reuse, 0x4, R128 ;  /* 0x00000004ab967825 */ /* 0x040fe400078e0280 */
[----:B------:R-:W4:Y:S04]  /*1b8e0*/  LDL.LU.64 R128, [R1+0xd0] ;  /* 0x0000d00001807983 */ /* 0x000f280000300a00 */
[----:B------:R-:W-:Y:S01]  /*1b8f0*/  STL.64 [R1+0x1d0], R210 ;  /* 0x0001d0d201007387 */ /* 0x000fe20000100a00 */
[----:B------:R-:W-:-:S03]  /*1b900*/  IMAD.WIDE R132, R171, 0x4, R118 ;  /* 0x00000004ab847825 */ /* 0x000fc600078e0276 */
[----:B------:R-:W4:Y:S04]  /*1b910*/  LDL.LU.64 R118, [R1+0xc0] ;  /* 0x0000c00001767983 */ /* 0x000f280000300a00 */
[----:B------:R-:W-:Y:S04]  /*1b920*/  STL.64 [R1+0x1c8], R164 ;  /* 0x0001c8a401007387 */ /* 0x000fe80000100a00 */
[----:B------:R-:W-:Y:S04]  /*1b930*/  STL.64 [R1+0x1c0], R150 ;  /* 0x0001c09601007387 */ /* 0x000fe80000100a00 */
[----:B------:R-:W-:Y:S01]  /*1b940*/  STL.64 [R1+0x1b8], R132 ;  /* 0x0001b88401007387 */ /* 0x000fe20000100a00 */
[----:B------:R-:W-:-:S03]  /*1b950*/  IMAD.WIDE R108, R171, 0x4, R122 ;  /* 0x00000004ab6c7825 */ /* 0x000fc600078e027a */
[----:B------:R-:W4:Y:S01]  /*1b960*/  LDL.LU.64 R122, [R1+0xb0] ;  /* 0x0000b000017a7983 */ /* 0x000f220000300a00 */
[----:B------:R-:W-:-:S03]  /*1b970*/  IMAD.WIDE R200, R171, 0x4, R224 ;  /* 0x00000004abc87825 */ /* 0x000fc600078e02e0 */
[----:B------:R-:W4:Y:S01]  /*1b980*/  LDL.LU.64 R224, [R1+0x98] ;  /* 0x0000980001e07983 */ /* 0x000f220000300a00 */
[----:B------:R-:W-:-:S04]  /*1b990*/  IMAD.WIDE R232, R171, 0x4, R232 ;  /* 0x00000004abe87825 */ /* 0x000fc800078e02e8 */
[C---:B------:R-:W-:Y:S01]  /*1b9a0*/  IMAD.WIDE R112, R171.reuse, 0x4, R112 ;  /* 0x00000004ab707825 */ /* 0x040fe200078e0270 */
[----:B------:R-:W-:Y:S03]  /*1b9b0*/  STL.64 [R1+0x1b0], R232 ;  /* 0x0001b0e801007387 */ /* 0x000fe60000100a00 */
[C---:B------:R-:W-:Y:S01]  /*1b9c0*/  IMAD.WIDE R182, R171.reuse, 0x4, R216 ;  /* 0x00000004abb67825 */ /* 0x040fe200078e02d8 */
[----:B------:R-:W-:Y:S04]  /*1b9d0*/  STL.64 [R1+0x1a0], R108 ;  /* 0x0001a06c01007387 */ /* 0x000fe80000100a00 */
[----:B------:R-:W-:Y:S01]  /*1b9e0*/  STL.64 [R1+0x1a8], R112 ;  /* 0x0001a87001007387 */ /* 0x000fe20000100a00 */
[----:B------:R-:W-:-:S03]  /*1b9f0*/  IMAD.WIDE R166, R171, 0x4, R244 ;  /* 0x00000004aba67825 */ /* 0x000fc600078e02f4 */
[----:B------:R-:W-:Y:S01]  /*1ba00*/  STL.64 [R1+0x198], R200 ;  /* 0x000198c801007387 */ /* 0x000fe20000100a00 */
[----:B------:R-:W-:-:S03]  /*1ba10*/  IMAD.WIDE R146, R171, 0x4, R124 ;  /* 0x00000004ab927825 */ /* 0x000fc600078e027c */
[----:B------:R-:W-:Y:S01]  /*1ba20*/  STL.64 [R1+0x190], R182 ;  /* 0x000190b601007387 */ /* 0x000fe20000100a00 */
[----:B------:R-:W-:-:S04]  /*1ba30*/  IMAD.WIDE R244, R171, 0x4, R10 ;  /* 0x00000004abf47825 */ /* 0x000fc800078e020a */
[C---:B---3--:R-:W-:Y:S02]  /*1ba40*/  IMAD.WIDE R134, R171.reuse, 0x4, R246 ;  /* 0x00000004ab867825 */ /* 0x048fe400078e02f6 */
[----:B------:R-:W3:Y:S02]  /*1ba50*/  LDL.LU.64 R246, [R1+0x80] ;  /* 0x0000800001f67983 */ /* 0x000ee40000300a00 */
[C---:B------:R-:W-:Y:S02]  /*1ba60*/  IMAD.WIDE R124, R171.reuse, 0x4, R228 ;  /* 0x00000004ab7c7825 */ /* 0x040fe400078e02e4 */
[----:B------:R-:W3:Y:S04]  /*1ba70*/  LDL.LU.64 R228, [R1+0x78] ;  /* 0x0000780001e47983 */ /* 0x000ee80000300a00 */
[----:B------:R-:W-:Y:S04]  /*1ba80*/  STL.64 [R1+0x188], R166 ;  /* 0x000188a601007387 */ /* 0x000fe80000100a00 */
[----:B------:R-:W-:Y:S01]  /*1ba90*/  STL.64 [R1+0x180], R146 ;  /* 0x0001809201007387 */ /* 0x000fe20000100a00 */
[----:B------:R-:W-:-:S04]  /*1baa0*/  IMAD.WIDE R110, R171, 0x4, R110 ;  /* 0x00000004ab6e7825 */ /* 0x000fc800078e026e */
[C---:B--2---:R-:W-:Y:S02]  /*1bab0*/  IMAD.WIDE R206, R171.reuse, 0x4, R248 ;  /* 0x00000004abce7825 */ /* 0x044fe400078e02f8 */
[----:B------:R-:W2:Y:S04]  /*1bac0*/  LDL.LU.64 R248, [R1+0x70] ;  /* 0x0000700001f87983 */ /* 0x000ea80000300a00 */
[----:B------:R-:W-:Y:S04]  /*1bad0*/  STL.64 [R1+0x178], R134 ;  /* 0x0001788601007387 */ /* 0x000fe80000100a00 */
[----:B------:R-:W2:Y:S04]  /*1bae0*/  LDL.LU.64 R180, [R1+0x68] ;  /* 0x0000680001b47983 */ /* 0x000ea80000300a00 */
[----:B------:R-:W-:Y:S01]  /*1baf0*/  STL.64 [R1+0x170], R124 ;  /* 0x0001707c01007387 */ /* 0x000fe20000100a00 */
[----:B----4-:R-:W-:-:S03]  /*1bb00*/  IMAD.WIDE R240, R171, 0x4, R128 ;  /* 0x00000004abf07825 */ /* 0x010fc600078e0280 */
[----:B------:R-:W-:Y:S04]  /*1bb10*/  STL.64 [R1+0x160], R206 ;  /* 0x000160ce01007387 */ /* 0x000fe80000100a00 */
[----:B------:R-:W4:Y:S04]  /*1bb20*/  LDL.LU.64 R212, [R1+0x60] ;  /* 0x0000600001d47983 */ /* 0x000f280000300a00 */
[----:B------:R-:W4:Y:S01]  /*1bb30*/  LDL.LU.64 R214, [R1+0x58] ;  /* 0x0000580001d67983 */ /* 0x000f220000300a00 */
[----:B------:R-:W-:-:S03]  /*1bb40*/  IMAD.WIDE R178, R171, 0x4, R118 ;  /* 0x00000004abb27825 */ /* 0x000fc600078e0276 */
[----:B------:R-:W4:Y:S04]  /*1bb50*/  LDL.LU.64 R216, [R1+0x50] ;  /* 0x0000500001d87983 */ /* 0x000f280000300a00 */
[----:B------:R-:W4:Y:S04]  /*1bb60*/  LDL.LU.64 R118, [R1+0x40] ;  /* 0x0000400001767983 */ /* 0x000f280000300a00 */
[----:B------:R-:W-:Y:S04]  /*1bb70*/  STL.64 [R1+0x168], R110 ;  /* 0x0001686e01007387 */ /* 0x000fe80000100a00 */
[----:B------:R-:W-:Y:S04]  /*1bb80*/  STL.64 [R1+0x158], R240 ;  /* 0x000158f001007387 */ /* 0x000fe80000100a00 */
[----:B------:R-:W4:Y:S01]  /*1bb90*/  LDL.LU.64 R156, [R1+0x478] ;  /* 0x00047800019c7983 */ /* 0x000f220000300a00 */
[----:B------:R-:W-:-:S03]  /*1bba0*/  IMAD.WIDE R148, R171, 0x4, R224 ;  /* 0x00000004ab947825 */ /* 0x000fc600078e02e0 */
[----:B------:R-:W4:Y:S04]  /*1bbb0*/  LDL.LU.64 R224, [R1+0x470] ;  /* 0x0004700001e07983 */ /* 0x000f280000300a00 */
[----:B------:R-:W-:Y:S04]  /*1bbc0*/  STL.64 [R1+0x150], R178 ;  /* 0x000150b201007387 */ /* 0x000fe80000100a00 */
[----:B------:R-:W4:Y:S01]  /*1bbd0*/  LDL.LU.64 R10, [R1+0x468] ;  /* 0x00046800010a7983 */ /* 0x000f220000300a00 */
[----:B------:R-:W-:-:S03]  /*1bbe0*/  IMAD.WIDE R242, R171, 0x4, R122 ;  /* 0x00000004abf27825 */ /* 0x000fc600078e027a */
[----:B------:R-:W4:Y:S01]  /*1bbf0*/  LDL.LU.64 R188, [R1+0x460] ;  /* 0x0004600001bc7983 */ /* 0x000f220000300a00 */
[----:B------:R-:W-:-:S03]  /*1bc00*/  IMAD.WIDE R122, R171, 0x4, R8 ;  /* 0x00000004ab7a7825 */ /* 0x000fc600078e0208 */
[----:B------:R-:W4:Y:S04]  /*1bc10*/  LDL.LU.64 R8, [R1+0x458] ;  /* 0x0004580001087983 */ /* 0x000f280000300a00 */
[----:B------:R-:W-:Y:S04]  /*1bc20*/  STL.64 [R1+0x148], R242 ;  /* 0x000148f201007387 */ /* 0x000fe80000100a00 */
[----:B------:R-:W-:Y:S04]  /*1bc30*/  STL.64 [R1+0x140], R148 ;  /* 0x0001409401007387 */ /* 0x000fe80000100a00 */
[----:B------:R-:W4:Y:S04]  /*1bc40*/  LDL.LU.64 R160, [R1+0x450] ;  /* 0x0004500001a07983 */ /* 0x000f280000300a00 */
[----:B------:R-:W4:Y:S04]  /*1bc50*/  LDL.LU.64 R142, [R1+0x448] ;  /* 0x00044800018e7983 */ /* 0x000f280000300a00 */
[----:B------:R-:W4:Y:S04]  /*1bc60*/  LDL.LU.64 R128, [R1+0x440] ;  /* 0x0004400001807983 */ /* 0x000f280000300a00 */
[----:B------:R-:W-:Y:S01]  /*1bc70*/  STL.64 [R1+0x138], R244 ;  /* 0x000138f401007387 */ /* 0x000fe20000100a00 */
[----:B---3--:R-:W-:-:S04]  /*1bc80*/  IMAD.WIDE R246, R171, 0x4, R246 ;  /* 0x00000004abf67825 */ /* 0x008fc800078e02f6 */
[----:B------:R-:W-:-:S04]  /*1bc90*/  IMAD.WIDE R204, R171, 0x4, R228 ;  /* 0x00000004abcc7825 */ /* 0x000fc800078e02e4 */
[C---:B--2---:R-:W-:Y:S02]  /*1bca0*/  IMAD.WIDE R194, R171.reuse, 0x4, R248 ;  /* 0x00000004abc27825 */ /* 0x044fe400078e02f8 */
[----:B------:R-:W2:Y:S04]  /*1bcb0*/  LDL.LU.64 R248, [R1+0x438] ;  /* 0x0004380001f87983 */ /* 0x000ea80000300a00 */
[----:B------:R-:W3:Y:S01]  /*1bcc0*/  LDL.LU.64 R228, [R1+0x430] ;  /* 0x0004300001e47983 */ /* 0x000ee20000300a00 */
[----:B------:R-:W-:-:S03]  /*1bcd0*/  IMAD.WIDE R180, R171, 0x4, R180 ;  /* 0x00000004abb47825 */ /* 0x000fc600078e02b4 */
[----:B------:R-:W-:Y:S04]  /*1bce0*/  STL.64 [R1+0x130], R122 ;  /* 0x0001307a01007387 */ /* 0x000fe80000100a00 */
[----:B------:R-:W-:Y:S04]  /*1bcf0*/  STL.64 [R1+0x120], R204 ;  /* 0x000120cc01007387 */ /* 0x000fe80000100a00 */
[----:B------:R-:W-:Y:S01]  /*1bd00*/  STL.64 [R1+0x128], R246 ;  /* 0x000128f601007387 */ /* 0x000fe20000100a00 */
[----:B----4-:R-:W-:-:S03]  /*1bd10*/  IMAD.WIDE R212, R171, 0x4, R212 ;  /* 0x00000004abd47825 */ /* 0x010fc600078e02d4 */
[----:B------:R-:W-:Y:S01]  /*1bd20*/  STL.64 [R1+0x118], R194 ;  /* 0x000118c201007387 */ /* 0x000fe20000100a00 */
[----:B------:R-:W-:-:S03]  /*1bd30*/  IMAD.WIDE R214, R171, 0x4, R214 ;  /* 0x00000004abd67825 */ /* 0x000fc600078e02d6 */
[----:B------:R-:W-:Y:S01]  /*1bd40*/  STL.64 [R1+0x110], R180 ;  /* 0x000110b401007387 */ /* 0x000fe20000100a00 */
[----:B------:R-:W-:-:S03]  /*1bd50*/  IMAD.WIDE R216, R171, 0x4, R216 ;  /* 0x00000004abd87825 */ /* 0x000fc600078e02d8 */
[----:B------:R-:W-:Y:S01]  /*1bd60*/  STL.64 [R1+0x108], R212 ;  /* 0x000108d401007387 */ /* 0x000fe20000100a00 */
[----:B------:R-:W-:-:S03]  /*1bd70*/  IMAD.WIDE R118, R171, 0x4, R118 ;  /* 0x00000004ab767825 */ /* 0x000fc600078e0276 */
[----:B------:R-:W-:Y:S04]  /*1bd80*/  STL.64 [R1+0x100], R214 ;  /* 0x000100d601007387 */ /* 0x000fe80000100a00 */
[----:B------:R-:W-:Y:S01]  /*1bd90*/  STL.64 [R1+0xf8], R216 ;  /* 0x0000f8d801007387 */ /* 0x000fe20000100a00 */
[----:B------:R-:W-:-:S04]  /*1bda0*/  IMAD.WIDE R156, R13, 0x4, R156 ;  /* 0x000000040d9c7825 */ /* 0x000fc800078e029c */
[C---:B------:R-:W-:Y:S01]  /*1bdb0*/  IMAD.WIDE R224, R171.reuse, 0x4, R224 ;  /* 0x00000004abe07825 */ /* 0x040fe200078e02e0 */
[----:B------:R1:W-:Y:S03]  /*1bdc0*/  STL.64 [R1+0x2d0], R156 ;  /* 0x0002d09c01007387 */ /* 0x0003e60000100a00 */
[C---:B------:R-:W-:Y:S01]  /*1bdd0*/  IMAD.WIDE R10, R171.reuse, 0x4, R10 ;  /* 0x00000004ab0a7825 */ /* 0x040fe200078e020a */
[----:B------:R-:W-:Y:S04]  /*1bde0*/  STL.64 [R1+0xf0], R118 ;  /* 0x0000f07601007387 */ /* 0x000fe80000100a00 */
[----:B------:R4:W-:Y:S04]  /*1bdf0*/  STL.64 [R1+0x2b0], R10 ;  /* 0x0002b00a01007387 */ /* 0x0009e80000100a00 */
[----:B------:R-:W-:Y:S04]  /*1be00*/  STL.64 [R1+0x2a8], R224 ;  /* 0x0002a8e001007387 */ /* 0x000fe80000100a00 */
[----:B------:R-:W-:Y:S01]  /*1be10*/  LDGSTS.E [R159+-0x59ff8], desc[UR18][R156.64], P3 ;  /* 0xa60080009c9f7fae */ /* 0x000fe20009921852 */
[----:B------:R-:W-:-:S03]  /*1be20*/  IMAD.WIDE R202, R171, 0x4, R202 ;  /* 0x00000004abca7825 */ /* 0x000fc600078e02ca */
[----:B------:R-:W0:Y:S01]  /*1be30*/  LDGDEPBAR ;  /* 0x00000000000079af */ /* 0x000e220000000000 */
[----:B------:R-:W-:-:S03]  /*1be40*/  IMAD.WIDE R188, R171, 0x4, R188 ;  /* 0x00000004abbc7825 */ /* 0x000fc600078e02bc */
[----:B------:R-:W-:Y:S04]  /*1be50*/  LDGSTS.E [R12+0x40000], desc[UR18][R202.64], P2 ;  /* 0x40000000ca0c7fae */ /* 0x000fe80009121852 */
[----:B-1----:R-:W4:Y:S01]  /*1be60*/  LDL.LU.64 R156, [R1+0xaa8] ;  /* 0x000aa800019c7983 */ /* 0x002f220000300a00 */
[----:B------:R-:W-:-:S04]  /*1be70*/  IMAD.WIDE R8, R171, 0x4, R8 ;  /* 0x00000004ab087825 */ /* 0x000fc800078e0208 */
[C---:B------:R-:W-:Y:S01]  /*1be80*/  IMAD.WIDE R160, R171.reuse, 0x4, R160 ;  /* 0x00000004aba07825 */ /* 0x040fe200078e02a0 */
[----:B------:R1:W-:Y:S03]  /*1be90*/  STL.64 [R1+0x2b8], R188 ;  /* 0x0002b8bc01007387 */ /* 0x0003e60000100a00 */
[C---:B------:R-:W-:Y:S01]  /*1bea0*/  IMAD.WIDE R102, R171.reuse, 0x4, R102 ;  /* 0x00000004ab667825 */ /* 0x040fe200078e0266 */
[----:B------:R1:W-:Y:S03]  /*1beb0*/  STL.64 [R1+0x2c0], R8 ;  /* 0x0002c00801007387 */ /* 0x0003e60000100a00 */
[C---:B------:R-:W-:Y:S01]  /*1bec0*/  IMAD.WIDE R142, R171.reuse, 0x4, R142 ;  /* 0x00000004ab8e7825 */ /* 0x040fe200078e028e */
[----:B------:R-:W-:Y:S03]  /*1bed0*/  LDGSTS.E [R12+0x40400], desc[UR18][R70.64], P2 ;  /* 0x40400000460c7fae */ /* 0x000fe60009121852 */
[C---:B------:R-:W-:Y:S01]  /*1bee0*/  IMAD.WIDE R128, R171.reuse, 0x4, R128 ;  /* 0x00000004ab807825 */ /* 0x040fe200078e0280 */
[----:B------:R1:W-:Y:S04]  /*1bef0*/  STL.64 [R1+0x2c8], R160 ;  /* 0x0002c8a001007387 */ /* 0x0003e80000100a00 */
[----:B------:R-:W-:Y:S04]  /*1bf00*/  LDGSTS.E [R12+0x40800], desc[UR18][R86.64], P2 ;  /* 0x40800000560c7fae */ /* 0x000fe80009121852 */
[----:B------:R1:W-:Y:S04]  /*1bf10*/  STL.64 [R1+0x2d8], R142 ;  /* 0x0002d88e01007387 */ /* 0x0003e80000100a00 */
[----:B------:R-:W-:Y:S04]  /*1bf20*/  LDGSTS.E [R12+0x40c00], desc[UR18][R102.64], P2 ;  /* 0x40c00000660c7fae */ /* 0x000fe80009121852 */
[----:B------:R-:W-:Y:S04]  /*1bf30*/  STL.64 [R1+0x2e0], R128 ;  /* 0x0002e08001007387 */ /* 0x000fe80000100a00 */
        /* <DEDUP_REMOVED lines=11> */
[----:B------:R-:W-:Y:S01]  /*1bff0*/  LDGSTS.E [R12+0x43c00], desc[UR18][R10.64], P2 ;  /* 0x43c000000a0c7fae */ /* 0x000fe20009121852 */
[----:B--2---:R-:W-:-:S04]  /*1c000*/  IMAD.WIDE R248, R171, 0x4, R248 ;  /* 0x00000004abf87825 */ /* 0x004fc800078e02f8 */
[----:B---3--:R-:W-:Y:S01]  /*1c010*/  IMAD.WIDE R228, R171, 0x4, R228 ;  /* 0x00000004abe47825 */ /* 0x008fe200078e02e4 */
[----:B----4-:R-:W-:-:S04]  /*1c020*/  ISETP.GE.AND P3, PT, R156, UR4, PT ;  /* 0x000000049c007c0c */ /* 0x010fc8000bf66270 */
[----:B------:R-:W-:Y:S02]  /*1c030*/  SEL R170, RZ, 0x4, P3 ;  /* 0x00000004ffaa7807 */ /* 0x000fe40001800000 */
[----:B------:R-:W-:Y:S02]  /*1c040*/  ISETP.GE.AND P3, PT, R0, UR4, PT ;  /* 0x0000000400007c0c */ /* 0x000fe4000bf66270 */
[----:B------:R-:W5:Y:S04]  /*1c050*/  LDL.LU R0, [R1+0xaa0] ;  /* 0x000aa00001007983 */ /* 0x000f680000300800 */
[----:B------:R-:W-:Y:S04]  /*1c060*/  STL.64 [R1+0x2e8], R248 ;  /* 0x0002e8f801007387 */ /* 0x000fe80000100a00 */
[----:B------:R-:W-:Y:S04]  /*1c070*/  STL.64 [R1+0x2f0], R228 ;  /* 0x0002f0e401007387 */ /* 0x000fe80000100a00 */
[----:B------:R-:W2:Y:S04]  /*1c080*/  LDL.LU.64 R96, [R1+0xa98] ;  /* 0x000a980001607983 */ /* 0x000ea80000300a00 */
[----:B------:R-:W3:Y:S04]  /*1c090*/  LDL.LU.64 R94, [R1+0xa90] ;  /* 0x000a9000015e7983 */ /* 0x000ee80000300a00 */
[----:B------:R-:W4:Y:S04]  /*1c0a0*/  LDL.LU.64 R92, [R1+0xa88] ;  /* 0x000a8800015c7983 */ /* 0x000f280000300a00 */
[----:B------:R-:W2:Y:S04]  /*1c0b0*/  LDL.LU.64 R90, [R1+0xa80] ;  /* 0x000a8000015a7983 */ /* 0x000ea80000300a00 */
[----:B------:R-:W3:Y:S04]  /*1c0c0*/  LDL.LU.64 R88, [R1+0xa78] ;  /* 0x000a780001587983 */ /* 0x000ee80000300a00 */
[----:B------:R-:W4:Y:S04]  /*1c0d0*/  LDL.LU.64 R108, [R1+0xa70] ;  /* 0x000a7000016c7983 */ /* 0x000f280000300a00 */
[----:B------:R-:W2:Y:S04]  /*1c0e0*/  LDL.LU.64 R206, [R1+0xa68] ;  /* 0x000a680001ce7983 */ /* 0x000ea80000300a00 */
[----:B------:R-:W2:Y:S04]  /*1c0f0*/  LDL.LU.64 R204, [R1+0xa60] ;  /* 0x000a600001cc7983 */ /* 0x000ea80000300a00 */
[----:B------:R-:W4:Y:S01]  /*1c100*/  LDL.LU.64 R10, [R1+0xa58] ;  /* 0x000a5800010a7983 */ /* 0x000f220000300a00 */
[----:B------:R-:W-:-:S04]  /*1c110*/  IMAD.WIDE R222, R171, 0x4, R222 ;  /* 0x00000004abde7825 */ /* 0x000fc800078e02de */
[C---:B------:R-:W-:Y:S01]  /*1c120*/  IMAD.WIDE R226, R171.reuse, 0x4, R226 ;  /* 0x00000004abe27825 */ /* 0x040fe200078e02e2 */
[----:B----4-:R-:W-:Y:S04]  /*1c130*/  LDGSTS.E [R11+0x40080], desc[UR18][R108.64], P2 ;  /* 0x400800006c0b7fae */ /* 0x010fe80009121852 */
[----:B------:R-:W-:Y:S04]  /*1c140*/  LDGSTS.E [R11+0x40480], desc[UR18][R72.64], P2 ;  /* 0x40480000480b7fae */ /* 0x000fe80009121852 */
        /* <DEDUP_REMOVED lines=14> */
[----:B------:R-:W-:Y:S04]  /*1c230*/  LDGSTS.E [R11+0x43c80], desc[UR18][R188.64], P2 ;  /* 0x43c80000bc0b7fae */ /* 0x000fe80009121852 */
[----:B------:R-:W4:Y:S04]  /*1c240*/  LDL.LU.64 R2, [R1+0xa48] ;  /* 0x000a480001027983 */ /* 0x000f280000300a00 */
[----:B------:R-:W-:Y:S04]  /*1c250*/  LDGSTS.E [R10+0x40100], desc[UR18][R58.64], P2 ;  /* 0x401000003a0a7fae */ /* 0x000fe80009121852 */
[----:B------:R-:W3:Y:S04]  /*1c260*/  LDL.LU.64 R208, [R1+0xa40] ;  /* 0x000a400001d07983 */ /* 0x000ee80000300a00 */
[----:B------:R-:W-:Y:S04]  /*1c270*/  LDGSTS.E [R10+0x40500], desc[UR18][R74.64], P2 ;  /* 0x405000004a0a7fae */ /* 0x000fe80009121852 */
[----:B------:R-:W3:Y:S04]  /*1c280*/  LDL.LU.64 R196, [R1+0xa38] ;  /* 0x000a380001c47983 */ /* 0x000ee80000300a00 */
[----:B--2---:R-:W-:Y:S04]  /*1c290*/  LDGSTS.E [R10+0x40900], desc[UR18][R90.64], P2 ;  /* 0x409000005a0a7fae */ /* 0x004fe80009121852 */
[----:B------:R-:W2:Y:S04]  /*1c2a0*/  LDL.LU.64 R198, [R1+0xa30] ;  /* 0x000a300001c67983 */ /* 0x000ea80000300a00 */
[----:B------:R-:W-:Y:S04]  /*1c2b0*/  LDGSTS.E [R10+0x40d00], desc[UR18][R222.64], P2 ;  /* 0x40d00000de0a7fae */ /* 0x000fe80009121852 */
[----:B------:R-:W3:Y:S04]  /*1c2c0*/  LDL.LU.64 R200, [R1+0xa28] ;  /* 0x000a280001c87983 */ /* 0x000ee80000300a00 */
[----:B------:R-:W-:Y:S04]  /*1c2d0*/  LDGSTS.E [R10+0x41100], desc[UR18][R28.64], P2 ;  /* 0x411000001c0a7fae */ /* 0x000fe80009121852 */
[----:B------:R-:W2:Y:S04]  /*1c2e0*/  LDL.LU.64 R240, [R1+0xa20] ;  /* 0x000a200001f07983 */ /* 0x000ea80000300a00 */
[----:B------:R-:W-:Y:S04]  /*1c2f0*/  LDGSTS.E [R10+0x41500], desc[UR18][R44.64], P2 ;  /* 0x415000002c0a7fae */ /* 0x000fe80009121852 */
[----:B------:R-:W3:Y:S04]  /*1c300*/  LDL.LU.64 R194, [R1+0xa18] ;  /* 0x000a180001c27983 */ /* 0x000ee80000300a00 */
[----:B------:R-:W-:Y:S04]  /*1c310*/  LDGSTS.E [R10+0x41900], desc[UR18][R226.64], P2 ;  /* 0x41900000e20a7fae */ /* 0x000fe80009121852 */
[----:B-1----:R-:W3:Y:S04]  /*1c320*/  LDL.LU.64 R188, [R1+0xa10] ;  /* 0x000a100001bc7983 */ /* 0x002ee80000300a00 */
        /* <DEDUP_REMOVED lines=17> */
[----:B------:R-:W4:Y:S01]  /*1c440*/  LDL.LU.64 R8, [R1+0x9c8] ;  /* 0x0009c80001087983 */ /* 0x000f220000300a00 */
[----:B------:R-:W-:-:S03]  /*1c450*/  IMAD.WIDE R230, R171, 0x4, R230 ;  /* 0x00000004abe67825 */ /* 0x000fc600078e02e6 */
[----:B------:R1:W-:Y:S01]  /*1c460*/  STL.64 [R1+0x858], R10 ;  /* 0x0008580a01007387 */ /* 0x0003e20000100a00 */
[----:B------:R-:W-:-:S03]  /*1c470*/  IMAD.WIDE R234, R171, 0x4, R234 ;  /* 0x00000004abea7825 */ /* 0x000fc600078e02ea */
        /* <DEDUP_REMOVED lines=27> */
[----:B------:R-:W3:Y:S04]  /*1c630*/  LDL.LU.64 R242, [R1+0x990] ;  /* 0x0009900001f27983 */ /* 0x000ee80000300a00 */
[----:B------:R-:W-:Y:S04]  /*1c640*/  LDGSTS.E [R8+0x41600], desc[UR18][R48.64], P2 ;  /* 0x4160000030087fae */ /* 0x000fe80009121852 */
[----:B------:R-:W4:Y:S04]  /*1c650*/  LDL.LU.64 R212, [R1+0x988] ;  /* 0x0009880001d47983 */ /* 0x000f280000300a00 */
[----:B------:R-:W-:Y:S04]  /*1c660*/  LDGSTS.E [R8+0x41a00], desc[UR18][R234.64], P2 ;  /* 0x41a00000ea087fae */ /* 0x000fe80009121852 */
[----:B------:R-:W2:Y:S04]  /*1c670*/  LDL.LU.64 R160, [R1+0x980] ;  /* 0x0009800001a07983 */ /* 0x000ea80000300a00 */
[----:B------:R-:W-:Y:S04]  /*1c680*/  LDGSTS.E [R8+0x41e00], desc[UR18][R162.64], P2 ;  /* 0x41e00000a2087fae */ /* 0x000fe80009121852 */
[----:B------:R-:W-:Y:S04]  /*1c690*/  LDGSTS.E [R8+0x42200], desc[UR18][R154.64], P2 ;  /* 0x422000009a087fae */ /* 0x000fe80009121852 */
[----:B------:R-:W-:Y:S04]  /*1c6a0*/  LDGSTS.E [R8+0x42600], desc[UR18][R152.64], P2 ;  /* 0x4260000098087fae */ /* 0x000fe80009121852 */
[----:B------:R-:W4:Y:S04]  /*1c6b0*/  LDL.LU.64 R162, [R1+0x978] ;  /* 0x0009780001a27983 */ /* 0x000f280000300a00 */
[----:B------:R-:W2:Y:S04]  /*1c6c0*/  LDL.LU.64 R154, [R1+0x970] ;  /* 0x00097000019a7983 */ /* 0x000ea80000300a00 */
[----:B------:R-:W4:Y:S04]  /*1c6d0*/  LDL.LU.64 R152, [R1+0x968] ;  /* 0x0009680001987983 */ /* 0x000f280000300a00 */
[----:B------:R-:W-:Y:S01]  /*1c6e0*/  LDGSTS.E [R8+0x42a00], desc[UR18][R6.64], P2 ;  /* 0x42a0000006087fae */ /* 0x000fe20009121852 */
[----:B------:R-:W-:-:S03]  /*1c6f0*/  IMAD.WIDE R18, R171, 0x4, R18 ;  /* 0x00000004ab127825 */ /* 0x000fc600078e0212 */
[----:B------:R-:W-:Y:S04]  /*1c700*/  LDGSTS.E [R8+0x42e00], desc[UR18][R150.64], P2 ;  /* 0x42e0000096087fae */ /* 0x000fe80009121852 */
[----:B------:R-:W-:Y:S04]  /*1c710*/  LDGSTS.E [R8+0x43200], desc[UR18][R146.64], P2 ;  /* 0x4320000092087fae */ /* 0x000fe80009121852 */
[----:B------:R-:W3:Y:S04]  /*1c720*/  LDL.LU.64 R6, [R1+0x960] ;  /* 0x0009600001067983 */ /* 0x000ee80000300a00 */
[----:B------:R-:W-:Y:S01]  /*1c730*/  LDGSTS.E [R8+0x43600], desc[UR18][R148.64], P2 ;  /* 0x4360000094087fae */ /* 0x000fe20009121852 */
[----:B------:R-:W-:-:S03]  /*1c740*/  IMAD.WIDE R238, R171, 0x4, R238 ;  /* 0x00000004abee7825 */ /* 0x000fc600078e02ee */
[----:B------:R-:W-:Y:S04]  /*1c750*/  LDGSTS.E [R8+0x43a00], desc[UR18][R214.64], P2 ;  /* 0x43a00000d6087fae */ /* 0x000fe80009121852 */
[----:B------:R-:W-:Y:S04]  /*1c760*/  LDGSTS.E [R8+0x43e00], desc[UR18][R142.64], P2 ;  /* 0x43e000008e087fae */ /* 0x000fe80009121852 */
[----:B------:R-:W2:Y:S04]  /*1c770*/  LDL.LU.64 R150, [R1+0x958] ;  /* 0x0009580001967983 */ /* 0x000ea80000300a00 */
[----:B------:R-:W4:Y:S01]  /*1c780*/  LDL.LU.64 R146, [R1+0x950] ;  /* 0x0009500001927983 */ /* 0x000f220000300a00 */
[----:B------:R-:W-:-:S03]  /*1c790*/  IMAD.WIDE R98, R171, 0x4, R98 ;  /* 0x00000004ab627825 */ /* 0x000fc600078e0262 */
[----:B------:R-:W2:Y:S01]  /*1c7a0*/  LDL.LU.64 R148, [R1+0x948] ;  /* 0x0009480001947983 */ /* 0x000ea20000300a00 */
[----:B------:R-:W-:-:S03]  /*1c7b0*/  IMAD.WIDE R20, R171, 0x4, R20 ;  /* 0x00000004ab147825 */ /* 0x000fc600078e0214 */
[----:B------:R-:W4:Y:S04]  /*1c7c0*/  LDL.LU.64 R214, [R1+0x940] ;  /* 0x0009400001d67983 */ /* 0x000f280000300a00 */
[----:B------:R-:W2:Y:S04]  /*1c7d0*/  LDL.LU.64 R142, [R1+0x938] ;  /* 0x00093800018e7983 */ /* 0x000ea80000300a00 */
[----:B------:R-:W-:Y:S01]  /*1c7e0*/  STL.64 [R1+0x850], R8 ;  /* 0x0008500801007387 */ /* 0x000fe20000100a00 */
[----:B------:R-:W-:-:S03]  /*1c7f0*/  IMAD.WIDE R250, R171, 0x4, R250 ;  /* 0x00000004abfa7825 */ /* 0x000fc600078e02fa */
        /* <DEDUP_REMOVED lines=24> */
[----:B-1----:R-:W2:Y:S04]  /*1c980*/  LDL.64 R10, [R1+0x8] ;  /* 0x00000800010a7983 */ /* 0x002ea80000100a00 */
        /* <DEDUP_REMOVED lines=13> */
[----:B------:R-:W2:Y:S01]  /*1ca60*/  LDL.LU.64 R4, [R1+0x8d8] ;  /* 0x0008d80001047983 */ /* 0x000ea20000300a00 */
[----:B------:R-:W-:-:S03]  /*1ca70*/  IMAD.WIDE R100, R171, 0x4, R100 ;  /* 0x00000004ab647825 */ /* 0x000fc600078e0264 */
[----:B------:R-:W-:Y:S01]  /*1ca80*/  LDGSTS.E [R6+0x42b00], desc[UR18][R236.64], P2 ;  /* 0x42b00000ec067fae */ /* 0x000fe20009121852 */
[----:B------:R-:W-:-:S03]  /*1ca90*/  IMAD.WIDE R22, R171, 0x4, R22 ;  /* 0x00000004ab167825 */ /* 0x000fc600078e0216 */
[----:B------:R1:W-:Y:S04]  /*1caa0*/  LDGSTS.E [R6+0x42f00], desc[UR18][R232.64], P2 ;  /* 0x42f00000e8067fae */ /* 0x0003e80009121852 */
[----:B------:R-:W-:Y:S04]  /*1cab0*/  LDGSTS.E [R6+0x43300], desc[UR18][R124.64], P2 ;  /* 0x433000007c067fae */ /* 0x000fe80009121852 */
[----:B------:R-:W-:Y:S04]  /*1cac0*/  LDGSTS.E [R6+0x43700], desc[UR18][R122.64], P2 ;  /* 0x437000007a067fae */ /* 0x000fe80009121852 */
[----:B------:R-:W-:Y:S04]  /*1cad0*/  LDGSTS.E [R6+0x43b00], desc[UR18][R118.64], P2 ;  /* 0x43b0000076067fae */ /* 0x000fe80009121852 */
[----:B------:R1:W-:Y:S04]  /*1cae0*/  LDGSTS.E [R6+0x43f00], desc[UR18][R248.64], P2 ;  /* 0x43f00000f8067fae */ /* 0x0003e80009121852 */
[----:B------:R-:W1:Y:S04]  /*1caf0*/  LDL.LU.64 R232, [R1+0x480] ;  /* 0x0004800001e87983 */ /* 0x000e680000300a00 */
[----:B------:R-:W4:Y:S04]  /*1cb00*/  LDL.LU.64 R236, [R1+0x428] ;  /* 0x0004280001ec7983 */ /* 0x000f280000300a00 */
[----:B------:R-:W3:Y:S04]  /*1cb10*/  LDL.LU.64 R124, [R1+0x8d0] ;  /* 0x0008d000017c7983 */ /* 0x000ee80000300a00 */
[----:B------:R-:W3:Y:S04]  /*1cb20*/  LDL.LU.64 R122, [R1+0x8c8] ;  /* 0x0008c800017a7983 */ /* 0x000ee80000300a00 */
[----:B------:R-:W3:Y:S04]  /*1cb30*/  LDL.LU.64 R118, [R1+0x8c0] ;  /* 0x0008c00001767983 */ /* 0x000ee80000300a00 */
[----:B------:R-:W3:Y:S04]  /*1cb40*/  LDL.LU.64 R248, [R1+0x30] ;  /* 0x0000300001f87983 */ /* 0x000ee80000300a00 */
[----:B------:R2:W-:Y:S04]  /*1cb50*/  STL.64 [R1+0x840], R6 ;  /* 0x0008400601007387 */ /* 0x0005e80000100a00 */
        /* <DEDUP_REMOVED lines=23> */
[----:B------:R2:W-:Y:S04]  /*1ccd0*/  LDGSTS.E [R5+0x43f80], desc[UR18][R228.64], P2 ;  /* 0x43f80000e4057fae */ /* 0x0005e80009121852 */
[----:B------:R-:W2:Y:S04]  /*1cce0*/  LDL.LU R246, [R1+0x888] ;  /* 0x0008880001f67983 */ /* 0x000ea80000300800 */
[----:B------:R-:W0:Y:S04]  /*1ccf0*/  LDGDEPBAR ;  /* 0x00000000000079af */ /* 0x000e280000000000 */
[----:B------:R-:W2:Y:S01]  /*1cd00*/  LDL.LU.64 R224, [R1+0x880] ;  /* 0x0008800001e07983 */ /* 0x000ea20000300a00 */
[C---:B-1----:R-:W-:Y:S01]  /*1cd10*/  IMAD.WIDE R232, R13.reuse, 0x4, R232 ;  /* 0x000000040de87825 */ /* 0x042fe200078e02e8 */
[----:B------:R-:W-:Y:S03]  /*1cd20*/  BAR.SYNC.DEFER_BLOCKING 0x0 ;  /* 0x0000000000007b1d */ /* 0x000fe60000010000 */
[----:B----4-:R-:W-:-:S03]  /*1cd30*/  IMAD.WIDE R236, R13, 0x4, R236 ;  /* 0x000000040dec7825 */ /* 0x010fc600078e02ec */
[----:B------:R-:W4:Y:S04]  /*1cd40*/  LDL.LU.64 R228, [R1+0x878] ;  /* 0x0008780001e47983 */ /* 0x000f280000300a00 */
[----:B------:R-:W-:Y:S04]  /*1cd50*/  STL.64 [R1+0x838], R4 ;  /* 0x0008380401007387 */ /* 0x000fe80000100a00 */
[----:B------:R-:W4:Y:S01]  /*1cd60*/  LDL.LU.64 R10, [R1] ;  /* 0x00000000010a7983 */ /* 0x000f220000300a00 */
[----:B---3--:R-:W-:-:S03]  /*1cd70*/  IMAD.WIDE R248, R13, 0x4, R248 ;  /* 0x000000040df87825 */ /* 0x008fc600078e02f8 */
[----:B------:R1:W-:Y:S04]  /*1cd80*/  STL.64 [R1+0x538], R232 ;  /* 0x000538e801007387 */ /* 0x0003e80000100a00 */
[----:B------:R3:W-:Y:S04]  /*1cd90*/  STL.64 [R1+0x530], R236 ;  /* 0x000530ec01007387 */ /* 0x0007e80000100a00 */
[----:B------:R-:W-:Y:S01]  /*1cda0*/  @!PT LDS RZ, [RZ] ;  /* 0x00000000fffff984 */ /* 0x000fe20000000800 */
[----:B------:R-:W-:Y:S01]  /*1cdb0*/  @!PT LDS RZ, [RZ] ;  /* 0x00000000fffff984 */ /* 0x000fe20000000800 */
[----:B------:R-:W-:Y:S01]  /*1cdc0*/  @!PT LDS RZ, [RZ] ;  /* 0x00000000fffff984 */ /* 0x000fe20000000800 */
[----:B--2---:R-:W-:Y:S04]  /*1cdd0*/  LDGSTS.E [R246+-0x58000], desc[UR18][R232.64], P4 ;  /* 0xa8000000e8f67fae */ /* 0x004fe8000a121852 */
[----:B------:R-:W-:Y:S04]  /*1cde0*/  LDGSTS.E [R246+-0x57ff8], desc[UR18][R236.64], P0 ;  /* 0xa8008000ecf67fae */ /* 0x000fe80008121852 */
[----:B------:R-:W-:Y:S04]  /*1cdf0*/  LDGSTS.E [R246+-0x56000], desc[UR18][R248.64], P6 ;  /* 0xaa000000f8f67fae */ /* 0x000fe8000b121852 */
[----:B-1----:R-:W2:Y:S04]  /*1ce00*/  LDL.LU.64 R232, [R1+0x870] ;  /* 0x0008700001e87983 */ /* 0x002ea80000300a00 */
[----:B---3--:R-:W3:Y:S04]  /*1ce10*/  LDL.LU.64 R236, [R1+0x868] ;  /* 0x0008680001ec7983 */ /* 0x008ee80000300a00 */
[----:B------:R1:W-:Y:S04]  /*1ce20*/  STL.64 [R1+0x4f0], R248 ;  /* 0x0004f0f801007387 */ /* 0x0003e80000100a00 */
[----:B-1----:R-:W2:Y:S01]  /*1ce30*/  LDL.LU.64 R248, [R1+0x860] ;  /* 0x0008600001f87983 */ /* 0x002ea20000300a00 */
[----:B------:R-:W-:-:S02]  /*1ce40*/  SEL R170, R170, RZ, P1 ;  /* 0x000000ffaaaa7207 */ /* 0x000fc40000800000 */
[----:B------:R-:W-:Y:S02]  /*1ce50*/  ISETP.GE.AND P2, PT, R252, UR4, PT ;  /* 0x00000004fc007c0c */ /* 0x000fe4000bf46270 */
[----:B------:R-:W-:Y:S02]  /*1ce60*/  SEL R252, RZ, 0x4, P3 ;  /* 0x00000004fffc7807 */ /* 0x000fe40001800000 */
[----:B------:R-:W-:Y:S02]  /*1ce70*/  LOP3.LUT R5, R3, 0x62, RZ, 0xfc, !PT ;  /* 0x0000006203057812 */ /* 0x000fe400078efcff */
[----:B------:R-:W-:Y:S02]  /*1ce80*/  ISETP.NE.U32.AND P3, PT, R170, RZ, PT ;  /* 0x000000ffaa00720c */ /* 0x000fe40003f65070 */
[----:B------:R-:W-:Y:S02]  /*1ce90*/  SEL R170, R252, RZ, P1 ;  /* 0x000000fffcaa7207 */ /* 0x000fe40000800000 */
[----:B------:R-:W-:-:S02]  /*1cea0*/  ISETP.GE.AND P4, PT, R5, UR4, PT ;  /* 0x0000000405007c0c */ /* 0x000fc4000bf86270 */
[----:B------:R-:W-:Y:S02]  /*1ceb0*/  LOP3.LUT R5, R3, 0x4, RZ, 0xfc, !PT ;  /* 0x0000000403057812 */ /* 0x000fe400078efcff */
[----:B------:R-:W-:Y:S02]  /*1cec0*/  SEL R247, RZ, 0x4, P2 ;  /* 0x00000004fff77807 */ /* 0x000fe40001000000 */
[----:B------:R-:W-:Y:S02]  /*1ced0*/  ISETP.NE.U32.AND P2, PT, R170, RZ, PT ;  /* 0x000000ffaa00720c */ /* 0x000fe40003f45070 */
[----:B------:R-:W-:Y:S02]  /*1cee0*/  SEL R170, RZ, 0x4, P4 ;  /* 0x00000004ffaa7807 */ /* 0x000fe40002000000 */
[----:B------:R-:W-:Y:S01]  /*1cef0*/  ISETP.GE.AND P4, PT, R5, UR4, PT ;  /* 0x0000000405007c0c */ /* 0x000fe2000bf86270 */
[----:B------:R-:W-:Y:S01]  /*1cf00*/  IMAD.WIDE R4, R13, 0x4, R6 ;  /* 0x000000040d047825 */ /* 0x000fe200078e0206 */
[----:B------:R-:W-:-:S02]  /*1cf10*/  SEL R247, R247, RZ, P1 ;  /* 0x000000fff7f77207 */ /* 0x000fc40000800000 */
[----:B------:R-:W-:Y:S02]  /*1cf20*/  LOP3.LUT R7, R3, 0x6, RZ, 0xfc, !PT ;  /* 0x0000000603077812 */ /* 0x000fe400078efcff */
[----:B------:R-:W-:Y:S01]  /*1cf30*/  ISETP.NE.U32.AND P0, PT, R247, RZ, PT ;  /* 0x000000fff700720c */ /* 0x000fe20003f05070 */
[----:B------:R4:W-:Y:S01]  /*1cf40*/  LDGSTS.E [R246+-0x55ff8], desc[UR18][R4.64], P5 ;  /* 0xaa00800004f67fae */ /* 0x0009e2000a921852 */
[----:B------:R-:W-:Y:S02]  /*1cf50*/  SEL R170, R170, RZ, P1 ;  /* 0x000000ffaaaa7207 */ /* 0x000fe40000800000 */
[----:B------:R-:W-:Y:S01]  /*1cf60*/  ISETP.GE.AND P6, PT, R7, UR4, PT ;  /* 0x0000000407007c0c */ /* 0x000fe2000bfc6270 */
[----:B------:R-:W-:Y:S01]  /*1cf70*/  IMAD.WIDE R6, R13, 0x4, R8 ;  /* 0x000000040d067825 */ /* 0x000fe200078e0208 */
[----:B------:R-:W-:Y:S02]  /*1cf80*/  SEL R247, RZ, 0x4, P4 ;  /* 0x00000004fff77807 */ /* 0x000fe40002000000 */
[----:B------:R-:W-:Y:S01]  /*1cf90*/  LOP3.LUT R9, R3, 0x24, RZ, 0xfc, !PT ;  /* 0x0000002403097812 */ /* 0x000fe200078efcff */
[----:B------:R4:W-:Y:S01]  /*1cfa0*/  STL.64 [R1+0x4e8], R4 ;  /* 0x0004e80401007387 */ /* 0x0009e20000100a00 */
[----:B------:R-:W-:-:S02]  /*1cfb0*/  ISETP.NE.U32.AND P4, PT, R170, RZ, PT ;  /* 0x000000ffaa00720c */ /* 0x000fc40003f85070 */
[----:B------:R-:W-:Y:S01]  /*1cfc0*/  SEL R247, R247, RZ, P1 ;  /* 0x000000fff7f77207 */ /* 0x000fe20000800000 */
[----:B------:R-:W-:Y:S01]  /*1cfd0*/  LDGSTS.E [R246+-0x54000], desc[UR18][R6.64], P3 ;  /* 0xac00000006f67fae */ /* 0x000fe20009921852 */
[----:B------:R-:W-:Y:S02]  /*1cfe0*/  SEL R170, RZ, 0x4, P6 ;  /* 0x00000004ffaa7807 */ /* 0x000fe40003000000 */
[----:B------:R-:W-:Y:S02]  /*1cff0*/  ISETP.GE.AND P6, PT, R9, UR4, PT ;  /* 0x0000000409007c0c */ /* 0x000fe4000bfc6270 */
[----:B------:R-:W-:Y:S01]  /*1d000*/  ISETP.NE.U32.AND P5, PT, R247, RZ, PT ;  /* 0x000000fff700720c */ /* 0x000fe20003fa5070 */
[----:B----4-:R-:W-:Y:S01]  /*1d010*/  IMAD.WIDE R4, R13, 0x4, R10 ;  /* 0x000000040d047825 */ /* 0x010fe200078e020a */
[----:B------:R-:W-:Y:S02]  /*1d020*/  LOP3.LUT R11, R3, 0x26, RZ, 0xfc, !PT ;  /* 0x00000026030b7812 */ /* 0x000fe400078efcff */
[----:B------:R-:W-:-:S02]  /*1d030*/  SEL R170, R170, RZ, P1 ;  /* 0x000000ffaaaa7207 */ /* 0x000fc40000800000 */
[----:B------:R-:W-:Y:S01]  /*1d040*/  SEL R247, RZ, 0x4, P6 ;  /* 0x00000004fff77807 */ /* 0x000fe20003000000 */
[----:B------:R-:W-:Y:S01]  /*1d050*/  STL.64 [R1+0x488], R6 ;  /* 0x0004880601007387 */ /* 0x000fe20000100a00 */
[----:B------:R-:W-:Y:S02]  /*1d060*/  ISETP.GE.AND P6, PT, R11, UR4, PT ;  /* 0x000000040b007c0c */ /* 0x000fe4000bfc6270 */
[----:B------:R-:W-:Y:S01]  /*1d070*/  LOP3.LUT R11, R3, 0x44, RZ, 0xfc, !PT ;  /* 0x00000044030b7812 */ /* 0x000fe200078efcff */
[----:B------:R3:W-:Y:S01]  /*1d080*/  LDGSTS.E [R246+-0x53ff8], desc[UR18][R4.64], P2 ;  /* 0xac00800004f67fae */ /* 0x0007e20009121852 */
[----:B------:R-:W-:Y:S02]  /*1d090*/  ISETP.NE.U32.AND P3, PT, R170, RZ, PT ;  /* 0x000000ffaa00720c */ /* 0x000fe40003f65070 */
[----:B------:R-:W-:Y:S01]  /*1d0a0*/  SEL R170, RZ, 0x4, P6 ;  /* 0x00000004ffaa7807 */ /* 0x000fe20003000000 */
[----:B------:R3:W-:Y:S01]  /*1d0b0*/  STL.64 [R1+0x578], R4 ;  /* 0x0005780401007387 */ /* 0x0007e20000100a00 */
[----:B------:R-:W-:-:S02]  /*1d0c0*/  ISETP.GE.AND P6, PT, R11, UR4, PT ;  /* 0x000000040b007c0c */ /* 0x000fc4000bfc6270 */
[----:B------:R-:W-:Y:S02]  /*1d0d0*/  LOP3.LUT R11, R3, 0x46, RZ, 0xfc, !PT ;  /* 0x00000046030b7812 */ /* 0x000fe400078efcff */
[----:B------:R-:W-:-:S04]  /*1d0e0*/  SEL R247, R247, RZ, P1 ;  /* 0x000000fff7f77207 */ /* 0x000fc80000800000 */
[----:B------:R-:W-:Y:S01]  /*1d0f0*/  ISETP.NE.U32.AND P2, PT, R247, RZ, PT ;  /* 0x000000fff700720c */ /* 0x000fe20003f45070 */
[----:B---3--:R-:W-:Y:S01]  /*1d100*/  IMAD.WIDE R4, R13, 0x4, R236 ;  /* 0x000000040d047825 */ /* 0x008fe200078e02ec */
[----:B------:R-:W-:Y:S02]  /*1d110*/  SEL R236, R170, RZ, P1 ;  /* 0x000000ffaaec7207 */ /* 0x000fe40000800000 */
[----:B------:R-:W-:Y:S02]  /*1d120*/  SEL R170, RZ, 0x4, P6 ;  /* 0x00000004ffaa7807 */ /* 0x000fe40003000000 */
[----:B------:R-:W-:Y:S02]  /*1d130*/  ISETP.GE.AND P6, PT, R11, UR4, PT ;  /* 0x000000040b007c0c */ /* 0x000fe4000bfc6270 */
[----:B------:R-:W-:Y:S01]  /*1d140*/  LOP3.LUT R11, R3, 0x64, RZ, 0xfc, !PT ;  /* 0x00000064030b7812 */ /* 0x000fe200078efcff */
[----:B--2---:R-:W-:-:S05]  /*1d150*/  IMAD.WIDE R6, R13, 0x4, R248 ;  /* 0x000000040d067825 */ /* 0x004fca00078e02f8 */
[----:B------:R1:W-:Y:S04]  /*1d160*/  STL.64 [R1+0x450], R6 ;  /* 0x0004500601007387 */ /* 0x0003e80000100a00 */
[----:B------:R1:W-:Y:S04]  /*1d170*/  LDGSTS.E [R246+-0x52000], desc[UR18][R6.64], P0 ;  /* 0xae00000006f67fae */ /* 0x0003e80008121852 */
[----:B------:R2:W-:Y:S04]  /*1d180*/  STL.64 [R1+0x448], R4 ;  /* 0x0004480401007387 */ /* 0x0005e80000100a00 */
[----:B------:R2:W-:Y:S01]  /*1d190*/  LDGSTS.E [R246+-0x51ff8], desc[UR18][R4.64], P4 ;  /* 0xae00800004f67fae */ /* 0x0005e2000a121852 */
[----:B-1----:R-:W-:Y:S01]  /*1d1a0*/  IMAD.WIDE R6, R13, 0x4, R232 ;  /* 0x000000040d067825 */ /* 0x002fe200078e02e8 */
[----:B------:R-:W-:-:S02]  /*1d1b0*/  SEL R232, R170, RZ, P1 ;  /* 0x000000ffaae87207 */ /* 0x000fc40000800000 */
[----:B------:R-:W-:Y:S02]  /*1d1c0*/  SEL R170, RZ, 0x4, P6 ;  /* 0x00000004ffaa7807 */ /* 0x000fe40003000000 */
[----:B------:R-:W-:Y:S01]  /*1d1d0*/  ISETP.GE.AND P6, PT, R11, UR4, PT ;  /* 0x000000040b007c0c */ /* 0x000fe2000bfc6270 */
[----:B------:R1:W-:Y:S01]  /*1d1e0*/  LDGSTS.E [R245+-0x58000], desc[UR18][R6.64], P5 ;  /* 0xa800000006f57fae */ /* 0x0003e2000a921852 */
[----:B------:R-:W-:Y:S01]  /*1d1f0*/  LOP3.LUT R11, R3, 0x66, RZ, 0xfc, !PT ;  /* 0x00000066030b7812 */ /* 0x000fe200078efcff */
[----:B--2---:R-:W-:Y:S01]  /*1d200*/  IMAD.WIDE R4, R13, 0x4, R228 ;  /* 0x000000040d047825 */ /* 0x004fe200078e02e4 */
[----:B------:R-:W-:Y:S02]  /*1d210*/  SEL R228, R170, RZ, P1 ;  /* 0x000000ffaae47207 */ /* 0x000fe40000800000 */
[----:B------:R-:W-:Y:S01]  /*1d220*/  SEL R170, RZ, 0x4, P6 ;  /* 0x00000004ffaa7807 */ /* 0x000fe20003000000 */
[----:B------:R1:W-:Y:S01]  /*1d230*/  STL.64 [R1+0x5b0], R6 ;  /* 0x0005b00601007387 */ /* 0x0003e20000100a00 */
[----:B------:R-:W-:-:S02]  /*1d240*/  ISETP.GE.AND P6, PT, R11, UR4, PT ;  /* 0x000000040b007c0c */ /* 0x000fc4000bfc6270 */
[----:B------:R-:W-:Y:S02]  /*1d250*/  LOP3.LUT R11, R3, 0x8, RZ, 0xfc, !PT ;  /* 0x00000008030b7812 */ /* 0x000fe400078efcff */
[----:B------:R-:W-:Y:S01]  /*1d260*/  ISETP.NE.U32.AND P0, PT, R236, RZ, PT ;  /* 0x000000ffec00720c */ /* 0x000fe20003f05070 */
[----:B------:R2:W-:Y:S01]  /*1d270*/  STL.64 [R1+0x528], R4 ;  /* 0x0005280401007387 */ /* 0x0005e20000100a00 */
[----:B------:R-:W-:-:S03]  /*1d280*/  ISETP.NE.U32.AND P4, PT, R232, RZ, PT ;  /* 0x000000ffe800720c */ /* 0x000fc60003f85070 */
[----:B------:R2:W-:Y:S01]  /*1d290*/  LDGSTS.E [R245+-0x57ff8], desc[UR18][R4.64], P3 ;  /* 0xa800800004f57fae */ /* 0x0005e20009921852 */
[----:B-1----:R-:W-:Y:S01]  /*1d2a0*/  IMAD.WIDE R6, R13, 0x4, R224 ;  /* 0x000000040d067825 */ /* 0x002fe200078e02e0 */
[----:B------:R-:W-:Y:S02]  /*1d2b0*/  SEL R224, R170, RZ, P1 ;  /* 0x000000ffaae07207 */ /* 0x000fe40000800000 */
[----:B------:R-:W-:Y:S02]  /*1d2c0*/  SEL R170, RZ, 0x4, P6 ;  /* 0x00000004ffaa7807 */ /* 0x000fe40003000000 */
[----:B------:R-:W-:Y:S01]  /*1d2d0*/  ISETP.GE.AND P6, PT, R11, UR4, PT ;  /* 0x000000040b007c0c */ /* 0x000fe2000bfc6270 */
[----:B------:R1:W-:Y:S01]  /*1d2e0*/  LDGSTS.E [R245+-0x56000], desc[UR18][R6.64], P2 ;  /* 0xaa00000006f57fae */ /* 0x0003e20009121852 */
[----:B------:R-:W-:Y:S01]  /*1d2f0*/  LOP3.LUT R11, R3, 0xa, RZ, 0xfc, !PT ;  /* 0x0000000a030b7812 */ /* 0x000fe200078efcff */
[----:B--2---:R-:W-:Y:S01]  /*1d300*/  IMAD.WIDE R4, R13, 0x4, R110 ;  /* 0x000000040d047825 */ /* 0x004fe200078e026e */
[----:B------:R-:W-:-:S02]  /*1d310*/  SEL R110, R170, RZ, P1 ;  /* 0x000000ffaa6e7207 */ /* 0x000fc40000800000 */
[----:B------:R-:W-:Y:S02]  /*1d320*/  SEL R111, RZ, 0x4, P6 ;  /* 0x00000004ff6f7807 */ /* 0x000fe40003000000 */
[----:B------:R-:W-:Y:S02]  /*1d330*/  ISETP.GE.AND P6, PT, R11, UR4, PT ;  /* 0x000000040b007c0c */ /* 0x000fe4000bfc6270 */
[----:B------:R-:W-:Y:S01]  /*1d340*/  ISETP.NE.U32.AND P5, PT, R228, RZ, PT ;  /* 0x000000ffe400720c */ /* 0x000fe20003fa5070 */
[----:B------:R1:W-:Y:S01]  /*1d350*/  STL.64 [R1+0x4e0], R6 ;  /* 0x0004e00601007387 */ /* 0x0003e20000100a00 */
[----:B------:R-:W-:Y:S02]  /*1d360*/  LOP3.LUT R11, R3, 0x28, RZ, 0xfc, !PT ;  /* 0x00000028030b7812 */ /* 0x000fe400078efcff */
[----:B------:R-:W-:Y:S01]  /*1d370*/  ISETP.NE.U32.AND P2, PT, R110, RZ, PT ;  /* 0x000000ff6e00720c */ /* 0x000fe20003f45070 */
[----:B------:R2:W-:Y:S01]  /*1d380*/  LDGSTS.E [R245+-0x55ff8], desc[UR18][R4.64], P0 ;  /* 0xaa00800004f57fae */ /* 0x0005e20008121852 */
[----:B------:R-:W-:-:S02]  /*1d390*/  SEL R111, R111, RZ, P1 ;  /* 0x000000ff6f6f7207 */ /* 0x000fc40000800000 */
[----:B------:R-:W-:Y:S02]  /*1d3a0*/  SEL R110, RZ, 0x4, P6 ;  /* 0x00000004ff6e7807 */ /* 0x000fe40003000000 */
[----:B------:R-:W-:Y:S02]  /*1d3b0*/  ISETP.GE.AND P6, PT, R11, UR4, PT ;  /* 0x000000040b007c0c */ /* 0x000fe4000bfc6270 */
[----:B------:R-:W-:Y:S01]  /*1d3c0*/  LOP3.LUT R11, R3, 0x2a, RZ, 0xfc, !PT ;  /* 0x0000002a030b7812 */ /* 0x000fe200078efcff */
[----:B-1----:R-:W-:Y:S01]  /*1d3d0*/  IMAD.WIDE R6, R13, 0x4, R112 ;  /* 0x000000040d067825 */ /* 0x002fe200078e0270 */
[----:B------:R-:W-:Y:S02]  /*1d3e0*/  ISETP.NE.U32.AND P0, PT, R111, RZ, PT ;  /* 0x000000ff6f00720c */ /* 0x000fe40003f05070 */
[----:B------:R-:W-:Y:S02]  /*1d3f0*/  ISETP.NE.U32.AND P3, PT, R224, RZ, PT ;  /* 0x000000ffe000720c */ /* 0x000fe40003f65070 */
[----:B------:R-:W-:Y:S01]  /*1d400*/  SEL R110, R110, RZ, P1 ;  /* 0x000000ff6e6e7207 */ /* 0x000fe20000800000 */
[----:B------:R2:W-:Y:S01]  /*1d410*/  STL.64 [R1+0x4d8], R4 ;  /* 0x0004d80401007387 */ /* 0x0005e20000100a00 */
[----:B------:R-:W-:-:S02]  /*1d420*/  SEL R111, RZ, 0x4, P6 ;  /* 0x00000004ff6f7807 */ /* 0x000fc40003000000 */
[----:B------:R-:W-:Y:S01]  /*1d430*/  ISETP.GE.AND P6, PT, R11, UR4, PT ;  /* 0x000000040b007c0c */ /* 0x000fe2000bfc6270 */
[----:B------:R1:W-:Y:S01]  /*1d440*/  LDGSTS.E [R245+-0x54000], desc[UR18][R6.64], P4 ;  /* 0xac00000006f57fae */ /* 0x0003e2000a121852 */
[----:B------:R-:W-:Y:S02]  /*1d450*/  LOP3.LUT R11, R3, 0x48, RZ, 0xfc, !PT ;  /* 0x00000048030b7812 */ /* 0x000fe400078efcff */
[----:B------:R-:W-:Y:S02]  /*1d460*/  ISETP.NE.U32.AND P4, PT, R110, RZ, PT ;  /* 0x000000ff6e00720c */ /* 0x000fe40003f85070 */
[----:B------:R-:W-:Y:S01]  /*1d470*/  SEL R111, R111, RZ, P1 ;  /* 0x000000ff6f6f7207 */ /* 0x000fe20000800000 */
[----:B--2---:R-:W-:Y:S01]  /*1d480*/  IMAD.WIDE R4, R13, 0x4, R116 ;  /* 0x000000040d047825 */ /* 0x004fe200078e0274 */
[----:B------:R-:W-:Y:S01]  /*1d490*/  SEL R110, RZ, 0x4, P6 ;  /* 0x00000004ff6e7807 */ /* 0x000fe20003000000 */
[----:B------:R1:W-:Y:S01]  /*1d4a0*/  STL.64 [R1+0x480], R6 ;  /* 0x0004800601007387 */ /* 0x0003e20000100a00 */
[----:B------:R-:W-:-:S02]  /*1d4b0*/  ISETP.GE.AND P6, PT, R11, UR4, PT ;  /* 0x000000040b007c0c */ /* 0x000fc4000bfc6270 */
[----:B------:R-:W-:Y:S01]  /*1d4c0*/  LOP3.LUT R11, R3, 0x4a, RZ, 0xfc, !PT ;  /* 0x0000004a030b7812 */ /* 0x000fe200078efcff */
[----:B------:R2:W-:Y:S01]  /*1d4d0*/  LDGSTS.E [R245+-0x53ff8], desc[UR18][R4.64], P5 ;  /* 0xac00800004f57fae */ /* 0x0005e2000a921852 */
[----:B------:R-:W-:Y:S02]  /*1d4e0*/  ISETP.NE.U32.AND P5, PT, R111, RZ, PT ;  /* 0x000000ff6f00720c */ /* 0x000fe40003fa5070 */
[----:B------:R-:W-:Y:S02]  /*1d4f0*/  SEL R110, R110, RZ, P1 ;  /* 0x000000ff6e6e7207 */ /* 0x000fe40000800000 */
[----:B------:R-:W-:Y:S01]  /*1d500*/  SEL R111, RZ, 0x4, P6 ;  /* 0x00000004ff6f7807 */ /* 0x000fe20003000000 */
[----:B-1----:R-:W-:Y:S01]  /*1d510*/  IMAD.WIDE R6, R13, 0x4, R114 ;  /* 0x000000040d067825 */ /* 0x002fe200078e0272 */
[----:B------:R-:W-:Y:S01]  /*1d520*/  ISETP.GE.AND P6, PT, R11, UR4, PT ;  /* 0x000000040b007c0c */ /* 0x000fe2000bfc6270 */
[----:B------:R2:W-:Y:S01]  /*1d530*/  STL.64 [R1+0x570], R4 ;  /* 0x0005700401007387 */ /* 0x0005e20000100a00 */
[----:B------:R-:W-:-:S03]  /*1d540*/  LOP3.LUT R11, R3, 0x68, RZ, 0xfc, !PT ;  /* 0x00000068030b7812 */ /* 0x000fc600078efcff */
[----:B------:R1:W-:Y:S01]  /*1d550*/  LDGSTS.E [R245+-0x52000], desc[UR18][R6.64], P3 ;  /* 0xae00000006f57fae */ /* 0x0003e20009921852 */
[----:B------:R-:W-:Y:S02]  /*1d560*/  ISETP.NE.U32.AND P3, PT, R110, RZ, PT ;  /* 0x000000ff6e00720c */ /* 0x000fe40003f65070 */
[----:B------:R-:W-:Y:S02]  /*1d570*/  SEL R111, R111, RZ, P1 ;  /* 0x000000ff6f6f7207 */ /* 0x000fe40000800000 */
[----:B------:R-:W-:Y:S01]  /*1d580*/  SEL R110, RZ, 0x4, P6 ;  /* 0x00000004ff6e7807 */ /* 0x000fe20003000000 */
[----:B--2---:R-:W-:Y:S01]  /*1d590*/  IMAD.WIDE R4, R13, 0x4, R218 ;  /* 0x000000040d047825 */ /* 0x004fe200078e02da */
[----:B------:R-:W-:Y:S01]  /*1d5a0*/  ISETP.GE.AND P6, PT, R11, UR4, PT ;  /* 0x000000040b007c0c */ /* 0x000fe2000bfc6270 */
[----:B------:R1:W-:Y:S01]  /*1d5b0*/  STL.64 [R1+0x440], R6 ;  /* 0x0004400601007387 */ /* 0x0003e20000100a00 */
[----:B------:R-:W-:-:S03]  /*1d5c0*/  LOP3.LUT R11, R3, 0x6a, RZ, 0xfc, !PT ;  /* 0x0000006a030b7812 */ /* 0x000fc600078efcff */
        /* <DEDUP_REMOVED lines=82> */
[----:B------:R-:W-:Y:S01]  /*1daf0*/  SEL R110, R110, RZ, P1 ;  /* 0x000000ff6e6e7207 */ /* 0x000fe20000800000 */
[----:B------:R-:W-:Y:S01]  /*1db00*/  STL.64 [R1+0x800], R244 ;  /* 0x000800f401007387 */ /* 0x000fe20000100a00 */
        /* <DEDUP_REMOVED lines=177> */
[----:B------:R2:W-:Y:S01]  /*1e620*/  STL.64 [R1+0x400], R4 ;  /* 0x0004000401007387 */ /* 0x0005e20000100a00 */
[----:B------:R-:W-:Y:S01]  /*1e630*/  SEL R111, RZ, 0x4, P6 ;  /* 0x00000004ff6f7807 */ /* 0x000fe20003000000 */
[----:B-1----:R-:W-:Y:S01]  /*1e640*/  IMAD.WIDE R6, R13, 0x4, R182 ;  /* 0x000000040d067825 */ /* 0x002fe200078e02b6 */
[----:B------:R-:W-:Y:S02]  /*1e650*/  ISETP.GE.AND P6, PT, R11, UR4, PT ;  /* 0x000000040b007c0c */ /* 0x000fe4000bfc6270 */
[----:B------:R-:W-:Y:S02]  /*1e660*/  LOP3.LUT R11, R3, 0x1c, RZ, 0xfc, !PT ;  /* 0x0000001c030b7812 */ /* 0x000fe400078efcff */
[----:B------:R1:W-:Y:S01]  /*1e670*/  LDGSTS.E [R240+-0x58000], desc[UR18][R6.64], P5 ;  /* 0xa800000006f07fae */ /* 0x0003e2000a921852 */
[----:B------:R-:W-:Y:S01]  /*1e680*/  ISETP.NE.U32.AND P5, PT, R110, RZ, PT ;  /* 0x000000ff6e00720c */ /* 0x000fe20003fa5070 */
[----:B--2---:R-:W-:Y:S01]  /*1e690*/  IMAD.WIDE R4, R13, 0x4, R210 ;  /* 0x000000040d047825 */ /* 0x004fe200078e02d2 */
[----:B------:R-:W-:-:S02]  /*1e6a0*/  SEL R111, R111, RZ, P1 ;  /* 0x000000ff6f6f7207 */ /* 0x000fc40000800000 */
[----:B------:R-:W-:Y:S01]  /*1e6b0*/  SEL R110, RZ, 0x4, P6 ;  /* 0x00000004ff6e7807 */ /* 0x000fe20003000000 */
[----:B------:R1:W-:Y:S01]  /*1e6c0*/  STL.64 [R1+0x588], R6 ;  /* 0x0005880601007387 */ /* 0x0003e20000100a00 */
[----:B------:R-:W-:Y:S02]  /*1e6d0*/  ISETP.GE.AND P6, PT, R11, UR4, PT ;  /* 0x000000040b007c0c */ /* 0x000fe4000bfc6270 */
[----:B------:R-:W-:Y:S01]  /*1e6e0*/  LOP3.LUT R10, R3, 0x1e, RZ, 0xfc, !PT ;  /* 0x0000001e030a7812 */ /* 0x000fe200078efcff */
[----:B------:R2:W-:Y:S01]  /*1e6f0*/  LDGSTS.E [R240+-0x57ff8], desc[UR18][R4.64], P3 ;  /* 0xa800800004f07fae */ /* 0x0005e20009921852 */
[----:B------:R-:W-:Y:S02]  /*1e700*/  ISETP.NE.U32.AND P3, PT, R111, RZ, PT ;  /* 0x000000ff6f00720c */ /* 0x000fe40003f65070 */
[----:B------:R-:W-:Y:S01]  /*1e710*/  SEL R111, R110, RZ, P1 ;  /* 0x000000ff6e6f7207 */ /* 0x000fe20000800000 */
[----:B------:R2:W-:Y:S01]  /*1e720*/  STL.64 [R1+0x500], R4 ;  /* 0x0005000401007387 */ /* 0x0005e20000100a00 */
[----:B------:R-:W-:Y:S01]  /*1e730*/  SEL R110, RZ, 0x4, P6 ;  /* 0x00000004ff6e7807 */ /* 0x000fe20003000000 */
[----:B-1----:R-:W-:Y:S01]  /*1e740*/  IMAD.WIDE R6, R13, 0x4, R184 ;  /* 0x000000040d067825 */ /* 0x002fe200078e02b8 */
[----:B------:R-:W-:-:S02]  /*1e750*/  LOP3.LUT R11, R3, 0x3c, RZ, 0xfc, !PT ;  /* 0x0000003c030b7812 */ /* 0x000fc400078efcff */
[----:B------:R-:W-:Y:S02]  /*1e760*/  ISETP.GE.AND P6, PT, R10, UR4, PT ;  /* 0x000000040a007c0c */ /* 0x000fe4000bfc6270 */
[----:B------:R1:W-:Y:S01]  /*1e770*/  LDGSTS.E [R240+-0x56000], desc[UR18][R6.64], P2 ;  /* 0xaa00000006f07fae */ /* 0x0003e20009121852 */
[----:B--2---:R-:W-:Y:S01]  /*1e780*/  IMAD.WIDE R4, R13, 0x4, R192 ;  /* 0x000000040d047825 */ /* 0x004fe200078e02c0 */
[----:B------:R-:W-:Y:S02]  /*1e790*/  SEL R110, R110, RZ, P1 ;  /* 0x000000ff6e6e7207 */ /* 0x000fe40000800000 */
[----:B------:R-:W-:Y:S02]  /*1e7a0*/  ISETP.NE.U32.AND P2, PT, R111, RZ, PT ;  /* 0x000000ff6f00720c */ /* 0x000fe40003f45070 */
[----:B------:R2:W-:Y:S01]  /*1e7b0*/  LDGSTS.E [R240+-0x55ff8], desc[UR18][R4.64], P0 ;  /* 0xaa00800004f07fae */ /* 0x0005e20008121852 */
[----:B------:R-:W-:Y:S02]  /*1e7c0*/  ISETP.GE.AND P0, PT, R11, UR4, PT ;  /* 0x000000040b007c0c */ /* 0x000fe4000bf06270 */
[----:B------:R-:W-:-:S02]  /*1e7d0*/  SEL R111, RZ, 0x4, P6 ;  /* 0x00000004ff6f7807 */ /* 0x000fc40003000000 */
[----:B------:R-:W-:Y:S01]  /*1e7e0*/  LOP3.LUT R11, R3, 0x3e, RZ, 0xfc, !PT ;  /* 0x0000003e030b7812 */ /* 0x000fe200078efcff */
[----:B------:R1:W-:Y:S01]  /*1e7f0*/  STL.64 [R1+0x490], R6 ;  /* 0x0004900601007387 */ /* 0x0003e20000100a00 */
[----:B------:R-:W-:Y:S01]  /*1e800*/  ISETP.NE.U32.AND P6, PT, R110, RZ, PT ;  /* 0x000000ff6e00720c */ /* 0x000fe20003fc5070 */
[----:B------:R-:W-:Y:S01]  /*1e810*/  IMAD.WIDE R8, R13, 0x4, R190 ;  /* 0x000000040d087825 */ /* 0x000fe200078e02be */
[----:B------:R-:W-:Y:S01]  /*1e820*/  SEL R110, RZ, 0x4, P0 ;  /* 0x00000004ff6e7807 */ /* 0x000fe20000000000 */
[----:B------:R2:W-:Y:S01]  /*1e830*/  STL.64 [R1+0x580], R4 ;  /* 0x0005800401007387 */ /* 0x0005e20000100a00 */
[----:B------:R-:W-:Y:S02]  /*1e840*/  SEL R111, R111, RZ, P1 ;  /* 0x000000ff6f6f7207 */ /* 0x000fe40000800000 */
[----:B------:R-:W-:Y:S01]  /*1e850*/  ISETP.GE.AND P0, PT, R11, UR4, PT ;  /* 0x000000040b007c0c */ /* 0x000fe2000bf06270 */
[----:B------:R3:W-:Y:S01]  /*1e860*/  LDGSTS.E [R240+-0x54000], desc[UR18][R8.64], P4 ;  /* 0xac00000008f07fae */ /* 0x0007e2000a121852 */
[----:B------:R-:W-:Y:S01]  /*1e870*/  LOP3.LUT R11, R3, 0x5c, RZ, 0xfc, !PT ;  /* 0x0000005c030b7812 */ /* 0x000fe200078efcff */
[----:B-1----:R-:W-:-:S04]  /*1e880*/  IMAD.WIDE R6, R13, 0x4, R186 ;  /* 0x000000040d067825 */ /* 0x002fc800078e02ba */
[----:B--2---:R-:W-:Y:S01]  /*1e890*/  IMAD.WIDE R4, R13, 0x4, R188 ;  /* 0x000000040d047825 */ /* 0x004fe200078e02bc */
[----:B------:R-:W-:Y:S01]  /*1e8a0*/  ISETP.NE.U32.AND P4, PT, R111, RZ, PT ;  /* 0x000000ff6f00720c */ /* 0x000fe20003f85070 */
[----:B------:R1:W-:Y:S01]  /*1e8b0*/  LDGSTS.E [R240+-0x53ff8], desc[UR18][R6.64], P5 ;  /* 0xac00800006f07fae */ /* 0x0003e2000a921852 */
[----:B------:R-:W-:Y:S02]  /*1e8c0*/  SEL R111, RZ, 0x4, P0 ;  /* 0x00000004ff6f7807 */ /* 0x000fe40000000000 */
[----:B------:R-:W-:Y:S01]  /*1e8d0*/  ISETP.GE.AND P0, PT, R157, UR4, PT ;  /* 0x000000049d007c0c */ /* 0x000fe2000bf06270 */
[----:B------:R2:W-:Y:S01]  /*1e8e0*/  LDGSTS.E [R240+-0x52000], desc[UR18][R4.64], P3 ;  /* 0xae00000004f07fae */ /* 0x0005e20009921852 */
[----:B------:R-:W-:Y:S01]  /*1e8f0*/  ISETP.GE.AND P3, PT, R11, UR4, PT ;  /* 0x000000040b007c0c */ /* 0x000fe2000bf66270 */
[----:B------:R-:W4:Y:S01]  /*1e900*/  S2R R157, SR_TID.X ;  /* 0x00000000009d7919 */ /* 0x000f220000002100 */
[----:B------:R-:W4:Y:S01]  /*1e910*/  S2R R11, SR_TID.X ;  /* 0x00000000000b7919 */ /* 0x000f220000002100 */
[----:B------:R-:W-:Y:S01]  /*1e920*/  SEL R110, R110, RZ, P1 ;  /* 0x000000ff6e6e7207 */ /* 0x000fe20000800000 */
[----:B------:R3:W-:Y:S03]  /*1e930*/  STL.64 [R1+0x550], R8 ;  /* 0x0005500801007387 */ /* 0x0007e60000100a00 */
[----:B------:R-:W-:Y:S01]  /*1e940*/  ISETP.NE.U32.AND P5, PT, R110, RZ, PT ;  /* 0x000000ff6e00720c */ /* 0x000fe20003fa5070 */
[----:B------:R1:W-:Y:S01]  /*1e950*/  STL.64 [R1+0x5c0], R6 ;  /* 0x0005c00601007387 */ /* 0x0003e20000100a00 */
[----:B------:R-:W-:-:S03]  /*1e960*/  LOP3.LUT R170, R3, 0x7c, RZ, 0xfc, !PT ;  /* 0x0000007c03aa7812 */ /* 0x000fc600078efcff */
[----:B------:R2:W-:Y:S01]  /*1e970*/  STL.64 [R1+0x5b8], R4 ;  /* 0x0005b80401007387 */ /* 0x0005e20000100a00 */
[----:B------:R-:W-:Y:S02]  /*1e980*/  SEL R111, R111, RZ, P1 ;  /* 0x000000ff6f6f7207 */ /* 0x000fe40000800000 */
[----:B------:R-:W-:Y:S01]  /*1e990*/  SEL R110, RZ, 0x4, P3 ;  /* 0x00000004ff6e7807 */ /* 0x000fe20001800000 */
[----:B---3--:R-:W-:-:S04]  /*1e9a0*/  IMAD.WIDE R8, R13, 0x4, R198 ;  /* 0x000000040d087825 */ /* 0x008fc800078e02c6 */
[----:B-1----:R-:W-:-:S04]  /*1e9b0*/  IMAD.WIDE R6, R13, 0x4, R194 ;  /* 0x000000040d067825 */ /* 0x002fc800078e02c2 */
[----:B--2---:R-:W-:Y:S01]  /*1e9c0*/  IMAD.WIDE R4, R13, 0x4, R200 ;  /* 0x000000040d047825 */ /* 0x004fe200078e02c8 */
[----:B------:R-:W-:Y:S01]  /*1e9d0*/  STL.64 [R1+0x3f8], R6 ;  /* 0x0003f80601007387 */ /* 0x000fe20000100a00 */
[----:B------:R-:W-:Y:S02]  /*1e9e0*/  ISETP.GE.AND P3, PT, R170, UR4, PT ;  /* 0x00000004aa007c0c */ /* 0x000fe4000bf66270 */
[----:B------:R-:W-:Y:S01]  /*1e9f0*/  LOP3.LUT R247, R3, 0x7e, RZ, 0xfc, !PT ;  /* 0x0000007e03f77812 */ /* 0x000fe200078efcff */
[----:B------:R-:W-:Y:S01]  /*1ea00*/  LDGSTS.E [R240+-0x51ff8], desc[UR18][R6.64], P2 ;  /* 0xae00800006f07fae */ /* 0x000fe20009121852 */
[----:B------:R-:W-:Y:S02]  /*1ea10*/  SEL R112, RZ, 0x4, P0 ;  /* 0x00000004ff707807 */ /* 0x000fe40000000000 */
[----:B----4-:R-:W-:Y:S01]  /*1ea20*/  LOP3.LUT R252, R157, 0x7f, RZ, 0xc0, !PT ;  /* 0x0000007f9dfc7812 */ /* 0x010fe200078ec0ff */
[----:B------:R1:W-:Y:S01]  /*1ea30*/  STL.64 [R1+0x5d8], R4 ;  /* 0x0005d80401007387 */ /* 0x0003e20000100a00 */
[----:B------:R-:W-:-:S02]  /*1ea40*/  SHF.R.U32.HI R11, RZ, 0x6, R11 ;  /* 0x00000006ff0b7819 */ /* 0x000fc4000001160b */
[----:B------:R-:W-:Y:S01]  /*1ea50*/  ISETP.NE.U32.AND P0, PT, R111, RZ, PT ;  /* 0x000000ff6f00720c */ /* 0x000fe20003f05070 */
[----:B------:R1:W-:Y:S01]  /*1ea60*/  LDGSTS.E [R159+-0x58000], desc[UR18][R4.64], P6 ;  /* 0xa8000000049f7fae */ /* 0x0003e2000b121852 */
[----:B------:R-:W-:Y:S02]  /*1ea70*/  SEL R111, R110, RZ, P1 ;  /* 0x000000ff6e6f7207 */ /* 0x000fe40000800000 */
[----:B------:R-:W-:Y:S01]  /*1ea80*/  SEL R110, RZ, 0x4, P3 ;  /* 0x00000004ff6e7807 */ /* 0x000fe20001800000 */
[----:B------:R-:W-:Y:S01]  /*1ea90*/  STL.64 [R1+0x810], R240 ;  /* 0x000810f001007387 */ /* 0x000fe20000100a00 */
[----:B------:R-:W-:Y:S02]  /*1eaa0*/  ISETP.GE.AND P3, PT, R247, UR4, PT ;  /* 0x00000004f7007c0c */ /* 0x000fe4000bf66270 */
[----:B------:R-:W-:Y:S01]  /*1eab0*/  SGXT.U32 R11, R11, 0x1 ;  /* 0x000000010b0b781a */ /* 0x000fe20000000000 */
[----:B------:R-:W-:Y:S01]  /*1eac0*/  LDGSTS.E [R159+-0x57ff8], desc[UR18][R8.64], P4 ;  /* 0xa8008000089f7fae */ /* 0x000fe2000a121852 */
[----:B------:R-:W-:Y:S01]  /*1ead0*/  ISETP.GE.AND P4, PT, R252, UR4, PT ;  /* 0x00000004fc007c0c */ /* 0x000fe2000bf86270 */
[----:B-1----:R-:W-:-:S02]  /*1eae0*/  IMAD.WIDE R4, R13, 0x4, R196 ;  /* 0x000000040d047825 */ /* 0x002fc400078e02c4 */
[----:B------:R-:W-:Y:S01]  /*1eaf0*/  STL.64 [R1+0x818], R246 ;  /* 0x000818f601007387 */ /* 0x000fe20000100a00 */
[----:B------:R-:W-:Y:S01]  /*1eb00*/  ISETP.NE.U32.AND P2, PT, R111, RZ, PT ;  /* 0x000000ff6f00720c */ /* 0x000fe20003f45070 */
[----:B------:R-:W-:Y:S02]  /*1eb10*/  UIADD3 UR5, UR12, -0x300, URZ ;  /* 0xfffffd000c057890 */ /* 0x000fe4000fffe03f */
[----:B------:R-:W-:Y:S01]  /*1eb20*/  STL.64 [R1+0x4f8], R8 ;  /* 0x0004f80801007387 */ /* 0x000fe20000100a00 */
[----:B------:R-:W-:-:S03]  /*1eb30*/  SEL R111, R110, RZ, P1 ;  /* 0x000000ff6e6f7207 */ /* 0x000fc60000800000 */
[----:B------:R1:W-:Y:S01]  /*1eb40*/  STL.64 [R1+0x5d0], R4 ;  /* 0x0005d00401007387 */ /* 0x0003e20000100a00 */
[----:B------:R-:W-:-:S03]  /*1eb50*/  SEL R110, RZ, 0x4, P3 ;  /* 0x00000004ff6e7807 */ /* 0x000fc60001800000 */
[----:B------:R1:W-:Y:S01]  /*1eb60*/  LDGSTS.E [R159+-0x56000], desc[UR18][R4.64], P5 ;  /* 0xaa000000049f7fae */ /* 0x0003e2000a921852 */
[----:B------:R-:W-:Y:S02]  /*1eb70*/  LOP3.LUT R11, R11, 0x2, RZ, 0xfc, !PT ;  /* 0x000000020b0b7812 */ /* 0x000fe400078efcff */
[----:B------:R-:W-:Y:S02]  /*1eb80*/  SEL R112, R112, RZ, P1 ;  /* 0x000000ff70707207 */ /* 0x000fe40000800000 */
[----:B------:R-:W-:Y:S01]  /*1eb90*/  SEL R110, R110, RZ, P1 ;  /* 0x000000ff6e6e7207 */ /* 0x000fe20000800000 */
[----:B-1----:R-:W-:Y:S01]  /*1eba0*/  IMAD.WIDE R4, R13, 0x4, R106 ;  /* 0x000000040d047825 */ /* 0x002fe200078e026a */
[----:B------:R-:W-:-:S04]  /*1ebb0*/  SEL R106, RZ, 0x4, P4 ;  /* 0x00000004ff6a7807 */ /* 0x000fc80002000000 */
[----:B------:R-:W-:Y:S02]  /*1ebc0*/  SEL R107, R106, RZ, P1 ;  /* 0x000000ff6a6b7207 */ /* 0x000fe40000800000 */
[----:B------:R-:W-:Y:S02]  /*1ebd0*/  ISETP.GE.AND P1, PT, R11, UR5, PT ;  /* 0x000000050b007c0c */ /* 0x000fe4000bf26270 */
[----:B------:R-:W1:Y:S01]  /*1ebe0*/  S2R R11, SR_TID.X ;  /* 0x00000000000b7919 */ /* 0x000e620000002100 */
[----:B------:R-:W-:Y:S01]  /*1ebf0*/  ISETP.NE.U32.AND P6, PT, R112, RZ, PT ;  /* 0x000000ff7000720c */ /* 0x000fe20003fc5070 */
[----:B------:R-:W-:Y:S01]  /*1ec00*/  IMAD.WIDE R6, R13, 0x4, R208 ;  /* 0x000000040d067825 */ /* 0x000fe200078e02d0 */
[----:B------:R-:W-:Y:S01]  /*1ec10*/  ISETP.NE.U32.AND P3, PT, R111, RZ, PT ;  /* 0x000000ff6f00720c */ /* 0x000fe20003f65070 */
[----:B------:R-:W-:Y:S01]  /*1ec20*/  STL.64 [R1+0x820], R156 ;  /* 0x0008209c01007387 */ /* 0x000fe20000100a00 */
[----:B------:R-:W-:-:S03]  /*1ec30*/  ISETP.GE.AND P4, PT, R3, UR5, PT ;  /* 0x0000000503007c0c */ /* 0x000fc6000bf86270 */
[----:B------:R2:W-:Y:S04]  /*1ec40*/  STL.64 [R1+0x5c8], R6 ;  /* 0x0005c80601007387 */ /* 0x0005e80000100a00 */
[----:B------:R2:W-:Y:S04]  /*1ec50*/  LDGSTS.E [R159+-0x55ff8], desc[UR18][R6.64], P0 ;  /* 0xaa008000069f7fae */ /* 0x0005e80008121852 */
[----:B------:R3:W-:Y:S04]  /*1ec60*/  STL.64 [R1+0x548], R4 ;  /* 0x0005480401007387 */ /* 0x0007e80000100a00 */
[----:B------:R3:W-:Y:S04]  /*1ec70*/  LDGSTS.E [R159+-0x54000], desc[UR18][R4.64], P2 ;  /* 0xac000000049f7fae */ /* 0x0007e80009121852 */
[----:B------:R4:W-:Y:S01]  /*1ec80*/  STL.64 [R1+0x708], R2 ;  /* 0x0007080201007387 */ /* 0x0009e20000100a00 */
[----:B--2---:R-:W-:-:S04]  /*1ec90*/  IMAD.WIDE R6, R171, 0x4, R108 ;  /* 0x00000004ab067825 */ /* 0x004fc800078e026c */
[----:B---3--:R-:W-:Y:S01]  /*1eca0*/  IMAD.WIDE R4, R13, 0x4, R204 ;  /* 0x000000040d047825 */ /* 0x008fe200078e02cc */
[----:B-1----:R-:W-:-:S03]  /*1ecb0*/  SHF.R.U32.HI R10, RZ, 0x6, R11 ;  /* 0x00000006ff0a7819 */ /* 0x002fc6000001160b */
[----:B----4-:R-:W-:Y:S01]  /*1ecc0*/  IMAD.WIDE R2, R13, 0x4, R206 ;  /* 0x000000040d027825 */ /* 0x010fe200078e02ce */
[----:B------:R-:W-:Y:S01]  /*1ecd0*/  SHF.R.U32.HI R11, RZ, 0x6, R11 ;  /* 0x00000006ff0b7819 */ /* 0x000fe2000001160b */
[----:B------:R1:W-:Y:S01]  /*1ece0*/  STL.64 [R1+0x3f0], R4 ;  /* 0x0003f00401007387 */ /* 0x0003e20000100a00 */
[----:B------:R-:W-:-:S03]  /*1ecf0*/  SGXT.U32 R10, R10, 0x1 ;  /* 0x000000010a0a781a */ /* 0x000fc60000000000 */
[----:B------:R-:W-:Y:S01]  /*1ed00*/  STL.64 [R1+0x3e0], R2 ;  /* 0x0003e00201007387 */ /* 0x000fe20000100a00 */
[----:B------:R-:W-:-:S03]  /*1ed10*/  SGXT.U32 R11, R11, 0x1 ;  /* 0x000000010b0b781a */ /* 0x000fc60000000000 */
[----:B------:R1:W-:Y:S04]  /*1ed20*/  LDGSTS.E [R159+-0x53ff8], desc[UR18][R4.64], P6 ;  /* 0xac008000049f7fae */ /* 0x0003e8000b121852 */
[----:B------:R2:W-:Y:S01]  /*1ed30*/  STL.64 [R1+0xe0], R6 ;  /* 0x0000e00601007387 */ /* 0x0005e20000100a00 */
[----:B------:R-:W-:-:S03]  /*1ed40*/  LOP3.LUT R10, R10, 0x20, RZ, 0xfc, !PT ;  /* 0x000000200a0a7812 */ /* 0x000fc600078efcff */
[----:B------:R3:W-:Y:S01]  /*1ed50*/  LDGSTS.E [R159+-0x52000], desc[UR18][R2.64], P3 ;  /* 0xae000000029f7fae */ /* 0x0007e20009921852 */
[----:B-1----:R-:W-:-:S04]  /*1ed60*/  IMAD.WIDE R4, R171, 0x4, R58 ;  /* 0x00000004ab047825 */ /* 0x002fc800078e023a */
[----:B--2---:R-:W-:Y:S01]  /*1ed70*/  IMAD.WIDE R6, R171, 0x4, R62 ;  /* 0x00000004ab067825 */ /* 0x004fe200078e023e */
[----:B------:R-:W-:-:S03]  /*1ed80*/  ISETP.GT.AND P0, PT, R158, 0x37f, PT ;  /* 0x0000037f9e00780c */ /* 0x000fc60003f04270 */
[----:B---3--:R-:W-:Y:S01]  /*1ed90*/  IMAD.WIDE R2, R171, 0x4, R60 ;  /* 0x00000004ab027825 */ /* 0x008fe200078e023c */
[----:B------:R-:W-:Y:S01]  /*1eda0*/  SEL R106, RZ, 0x4, P4 ;  /* 0x00000004ff6a7807 */ /* 0x000fe20002000000 */
[----:B------:R-:W-:Y:S01]  /*1edb0*/  STL.64 [R1+0xd8], R4 ;  /* 0x0000d80401007387 */ /* 0x000fe20000100a00 */
[----:B------:R-:W-:-:S03]  /*1edc0*/  LOP3.LUT R11, R11, 0x22, RZ, 0xfc, !PT ;  /* 0x000000220b0b7812 */ /* 0x000fc600078efcff */
[----:B------:R-:W-:Y:S01]  /*1edd0*/  STL.64 [R1+0x848], R6 ;  /* 0x0008480601007387 */ /* 0x000fe20000100a00 */
[----:B------:R-:W-:Y:S02]  /*1ede0*/  ISETP.NE.U32.AND P5, PT, R110, RZ, PT ;  /* 0x000000ff6e00720c */ /* 0x000fe40003fa5070 */
[----:B------:R-:W-:Y:S01]  /*1edf0*/  ISETP.GE.AND P4, PT, R10, UR5, PT ;  /* 0x000000050a007c0c */ /* 0x000fe2000bf86270 */
[----:B------:R1:W-:Y:S01]  /*1ee00*/  STL.64 [R1+0xd0], R2 ;  /* 0x0000d00201007387 */ /* 0x0003e20000100a00 */
[----:B------:R-:W-:Y:S02]  /*1ee10*/  SEL R106, R106, RZ, P0 ;  /* 0x000000ff6a6a7207 */ /* 0x000fe40000000000 */
[----:B------:R-:W-:Y:S02]  /*1ee20*/  SEL R110, RZ, 0x4, P1 ;  /* 0x00000004ff6e7807 */ /* 0x000fe40000800000 */
[----:B------:R-:W-:Y:S01]  /*1ee30*/  ISETP.GE.AND P1, PT, R11, UR5, PT ;  /* 0x000000050b007c0c */ /* 0x000fe2000bf26270 */
[----:B------:R-:W-:Y:S01]  /*1ee40*/  IMAD.WIDE R8, R171, 0x4, R68 ;  /* 0x00000004ab087825 */ /* 0x000fe200078e0244 */
[----:B------:R-:W-:-:S03]  /*1ee50*/  ISETP.NE.U32.AND P2, PT, R107, RZ, PT ;  /* 0x000000ff6b00720c */ /* 0x000fc60003f45070 */
[C---:B-1----:R-:W-:Y:S01]  /*1ee60*/  IMAD.WIDE R2, R171.reuse, 0x4, R64 ;  /* 0x00000004ab027825 */ /* 0x042fe200078e0240 */
[----:B------:R-:W-:Y:S02]  /*1ee70*/  SEL R107, RZ, 0x4, P4 ;  /* 0x00000004ff6b7807 */ /* 0x000fe40002000000 */
[----:B------:R-:W-:Y:S01]  /*1ee80*/  ISETP.NE.U32.AND P4, PT, R106, RZ, PT ;  /* 0x000000ff6a00720c */ /* 0x000fe20003f85070 */
[----:B------:R-:W-:Y:S01]  /*1ee90*/  IMAD.WIDE R6, R171, 0x4, R70 ;  /* 0x00000004ab067825 */ /* 0x000fe200078e0246 */
[----:B------:R1:W-:Y:S01]  /*1eea0*/  STL.64 [R1+0xb0], R2 ;  /* 0x0000b00201007387 */ /* 0x0003e20000100a00 */
[----:B------:R-:W-:Y:S02]  /*1eeb0*/  SEL R106, RZ, 0x4, P1 ;  /* 0x00000004ff6a7807 */ /* 0x000fe40000800000 */
[----:B------:R-:W-:Y:S01]  /*1eec0*/  SEL R107, R107, RZ, P0 ;  /* 0x000000ff6b6b7207 */ /* 0x000fe20000000000 */
[----:B------:R2:W-:Y:S01]  /*1eed0*/  STL.64 [R1+0x90], R8 ;  /* 0x0000900801007387 */ /* 0x0005e20000100a00 */
[----:B------:R-:W-:-:S03]  /*1eee0*/  SEL R106, R106, RZ, P0 ;  /* 0x000000ff6a6a7207 */ /* 0x000fc60000000000 */
[----:B------:R-:W-:Y:S01]  /*1eef0*/  STL.64 [R1+0x88], R6 ;  /* 0x0000880601007387 */ /* 0x000fe20000100a00 */
[----:B-1----:R-:W-:Y:S01]  /*1ef00*/  IMAD.WIDE R2, R171, 0x4, R72 ;  /* 0x00000004ab027825 */ /* 0x002fe200078e0248 */
[----:B------:R-:W-:-:S03]  /*1ef10*/  ISETP.NE.U32.AND P6, PT, R107, RZ, PT ;  /* 0x000000ff6b00720c */ /* 0x000fc60003fc5070 */
[C---:B--2---:R-:W-:Y:S01]  /*1ef20*/  IMAD.WIDE R8, R171.reuse, 0x4, R74 ;  /* 0x00000004ab087825 */ /* 0x044fe200078e024a */
[----:B------:R1:W-:Y:S01]  /*1ef30*/  STL.64 [R1+0x80], R2 ;  /* 0x0000800201007387 */ /* 0x0003e20000100a00 */
[----:B------:R-:W-:Y:S02]  /*1ef40*/  ISETP.NE.U32.AND P3, PT, R106, RZ, PT ;  /* 0x000000ff6a00720c */ /* 0x000fe40003f65070 */
[C---:B------:R-:W-:Y:S01]  /*1ef50*/  IMAD.WIDE R106, R171.reuse, 0x4, R80 ;  /* 0x00000004ab6a7825 */ /* 0x040fe200078e0250 */
[----:B------:R-:W-:Y:S03]  /*1ef60*/  STL.64 [R1+0x78], R8 ;  /* 0x0000780801007387 */ /* 0x000fe60000100a00 */
[----:B-1----:R-:W-:-:S05]  /*1ef70*/  IMAD.WIDE R2, R171, 0x4, R78 ;  /* 0x00000004ab027825 */ /* 0x002fca00078e024e */
[----:B------:R1:W-:Y:S04]  /*1ef80*/  STL.64 [R1+0x68], R2 ;  /* 0x0000680201007387 */ /* 0x0003e80000100a00 */
[----:B------:R-:W-:Y:S04]  /*1ef90*/  STL.64 [R1+0x60], R106 ;  /* 0x0000606a01007387 */ /* 0x000fe80000100a00 */
[----:B------:R-:W2:Y:S01]  /*1efa0*/  LDL.LU.64 R132, [R1+0x8] ;  /* 0x0000080001847983 */ /* 0x000ea20000300a00 */
[----:B-1----:R-:W-:-:S03]  /*1efb0*/  IMAD.WIDE R2, R171, 0x4, R82 ;  /* 0x00000004ab027825 */ /* 0x002fc600078e0252 */
[----:B------:R-:W3:Y:S04]  /*1efc0*/  LDL.LU.64 R134, [R1+0x18] ;  /* 0x0000180001867983 */ /* 0x000ee80000300a00 */
[----:B------:R1:W-:Y:S04]  /*1efd0*/  STL.64 [R1+0x58], R2 ;  /* 0x0000580201007387 */ /* 0x0003e80000100a00 */
[----:B------:R-:W4:Y:S04]  /*1efe0*/  LDL.LU.64 R218, [R1+0x28] ;  /* 0x0000280001da7983 */ /* 0x000f280000300a00 */
[----:B------:R-:W3:Y:S04]  /*1eff0*/  LDL.64 R216, [R1+0x38] ;  /* 0x0000380001d87983 */ /* 0x000ee80000100a00 */
[----:B------:R-:W2:Y:S04]  /*1f000*/  LDL.LU.64 R128, [R1+0x48] ;  /* 0x0000480001807983 */ /* 0x000ea80000300a00 */
[----:B------:R-:W3:Y:S04]  /*1f010*/  LDL.LU.64 R130, [R1+0xa0] ;  /* 0x0000a00001827983 */ /* 0x000ee80000300a00 */
[----:B------:R-:W2:Y:S04]  /*1f020*/  LDL.LU.64 R126, [R1+0xa8] ;  /* 0x0000a800017e7983 */ /* 0x000ea80000300a00 */
[----:B------:R-:W3:Y:S04]  /*1f030*/  LDL.LU.64 R124, [R1+0xb8] ;  /* 0x0000b800017c7983 */ /* 0x000ee80000300a00 */
[----:B------:R-:W2:Y:S04]  /*1f040*/  LDL.64 R122, [R1+0xc8] ;  /* 0x0000c800017a7983 */ /* 0x000ea80000100a00 */
[----:B------:R-:W3:Y:S04]  /*1f050*/  LDL.LU.64 R118, [R1+0x2a0] ;  /* 0x0002a00001767983 */ /* 0x000ee80000300a00 */
[----:B------:R-:W2:Y:S04]  /*1f060*/  LDL.LU.64 R120, [R1+0x298] ;  /* 0x0002980001787983 */ /* 0x000ea80000300a00 */
[----:B------:R-:W2:Y:S01]  /*1f070*/  LDL.LU.64 R114, [R1+0x290] ;  /* 0x0002900001727983 */ /* 0x000ea20000300a00 */
[----:B------:R-:W-:-:S03]  /*1f080*/  IMAD.WIDE R6, R171, 0x4, R76 ;  /* 0x00000004ab067825 */ /* 0x000fc600078e024c */
[----:B------:R-:W2:Y:S01]  /*1f090*/  LDL.LU.64 R116, [R1+0x288] ;  /* 0x0002880001747983 */ /* 0x000ea20000300a00 */
[----:B------:R-:W-:-:S04]  /*1f0a0*/  IMAD.WIDE R156, R171, 0x4, R84 ;  /* 0x00000004ab9c7825 */ /* 0x000fc800078e0254 */
[C---:B------:R-:W-:Y:S01]  /*1f0b0*/  IMAD.WIDE R232, R171.reuse, 0x4, R100 ;  /* 0x00000004abe87825 */ /* 0x040fe200078e0264 */
[----:B------:R-:W-:Y:S04]  /*1f0c0*/  STL.64 [R1+0x70], R6 ;  /* 0x0000700601007387 */ /* 0x000fe80000100a00 */
[----:B------:R-:W-:Y:S04]  /*1f0d0*/  STL.64 [R1+0x828], R156 ;  /* 0x0008289c01007387 */ /* 0x000fe80000100a00 */
[----:B------:R2:W-:Y:S01]  /*1f0e0*/  STL.64 [R1+0x830], R232 ;  /* 0x000830e801007387 */ /* 0x0005e20000100a00 */
[----:B----4-:R-:W-:-:S03]  /*1f0f0*/  IMAD.WIDE R74, R171, 0x4, R218 ;  /* 0x00000004ab4a7825 */ /* 0x010fc600078e02da */
[----:B------:R-:W4:Y:S04]  /*1f100*/  LDL.LU.64 R218, [R1+0x280] ;  /* 0x0002800001da7983 */ /* 0x000f280000300a00 */
[----:B------:R-:W4:Y:S04]  /*1f110*/  LDL.LU.64 R140, [R1+0x278] ;  /* 0x00027800018c7983 */ /* 0x000f280000300a00 */
[----:B------:R-:W4:Y:S04]  /*1f120*/  LDL.LU.64 R166, [R1+0x270] ;  /* 0x0002700001a67983 */ /* 0x000f280000300a00 */
[----:B------:R-:W4:Y:S01]  /*1f130*/  LDL.LU.64 R212, [R1+0x268] ;  /* 0x0002680001d47983 */ /* 0x000f220000300a00 */
[----:B------:R-:W-:-:S03]  /*1f140*/  IMAD.WIDE R244, R171, 0x4, R92 ;  /* 0x00000004abf47825 */ /* 0x000fc600078e025c */
[----:B------:R-:W4:Y:S01]  /*1f150*/  LDL.LU.64 R214, [R1+0x260] ;  /* 0x0002600001d67983 */ /* 0x000f220000300a00 */
[----:B-1----:R-:W-:-:S03]  /*1f160*/  IMAD.WIDE R2, R171, 0x4, R94 ;  /* 0x00000004ab027825 */ /* 0x002fc600078e025e */
[----:B------:R-:W4:Y:S01]  /*1f170*/  LDL.LU.64 R160, [R1+0x258] ;  /* 0x0002580001a07983 */ /* 0x000f220000300a00 */
[----:B------:R-:W-:-:S03]  /*1f180*/  IMAD.WIDE R240, R171, 0x4, R88 ;  /* 0x00000004abf07825 */ /* 0x000fc600078e0258 */
[----:B------:R-:W4:Y:S01]  /*1f190*/  LDL.LU.64 R162, [R1+0x250] ;  /* 0x0002500001a27983 */ /* 0x000f220000300a00 */
[----:B------:R-:W-:-:S03]  /*1f1a0*/  IMAD.WIDE R242, R171, 0x4, R90 ;  /* 0x00000004abf27825 */ /* 0x000fc600078e025a */
[----:B------:R-:W4:Y:S01]  /*1f1b0*/  LDL.LU.64 R138, [R1+0x248] ;  /* 0x00024800018a7983 */ /* 0x000f220000300a00 */
[----:B---3--:R-:W-:-:S03]  /*1f1c0*/  IMAD.WIDE R88, R171, 0x4, R118 ;  /* 0x00000004ab587825 */ /* 0x008fc600078e0276 */
[----:B------:R-:W3:Y:S01]  /*1f1d0*/  LDL.LU.64 R136, [R1+0x240] ;  /* 0x0002400001887983 */ /* 0x000ee20000300a00 */
[----:B--2---:R-:W-:-:S03]  /*1f1e0*/  IMAD.WIDE R92, R171, 0x4, R114 ;  /* 0x00000004ab5c7825 */ /* 0x004fc600078e0272 */
[----:B------:R-:W2:Y:S01]  /*1f1f0*/  LDL.LU.64 R114, [R1+0x238] ;  /* 0x0002380001727983 */ /* 0x000ea20000300a00 */
[----:B------:R-:W-:-:S03]  /*1f200*/  IMAD.WIDE R94, R171, 0x4, R116 ;  /* 0x00000004ab5e7825 */ /* 0x000fc600078e0274 */
        /* <DEDUP_REMOVED lines=19> */
[----:B------:R-:W-:-:S04]  /*1f340*/  IMAD.WIDE R248, R171, 0x4, R96 ;  /* 0x00000004abf87825 */ /* 0x000fc800078e0260 */
[C---:B------:R-:W-:Y:S02]  /*1f350*/  IMAD.WIDE R76, R171.reuse, 0x4, R216 ;  /* 0x00000004ab4c7825 */ /* 0x040fe400078e02d8 */
[----:B------:R-:W2:Y:S02]  /*1f360*/  LDL.LU.64 R216, [R1+0x1e0] ;  /* 0x0001e00001d87983 */ /* 0x000ea40000300a00 */
[C---:B----4-:R-:W-:Y:S02]  /*1f370*/  IMAD.WIDE R96, R171.reuse, 0x4, R218 ;  /* 0x00000004ab607825 */ /* 0x050fe400078e02da */
[----:B------:R-:W4:Y:S02]  /*1f380*/  LDL.LU.64 R218, [R1+0x1d8] ;  /* 0x0001d80001da7983 */ /* 0x000f240000300a00 */
[----:B------:R-:W-:-:S04]  /*1f390*/  IMAD.WIDE R236, R171, 0x4, R98 ;  /* 0x00000004abec7825 */ /* 0x000fc800078e0262 */
[----:B------:R-:W-:Y:S02]  /*1f3a0*/  IMAD.WIDE R98, R171, 0x4, R140 ;  /* 0x00000004ab627825 */ /* 0x000fe400078e028c */
[----:B------:R-:W4:Y:S01]  /*1f3b0*/  LDL.LU.64 R140, [R1+0x1d0] ;  /* 0x0001d000018c7983 */ /* 0x000f220000300a00 */
[----:B------:R-:W-:-:S03]  /*1f3c0*/  SEL R110, R110, RZ, P0 ;  /* 0x000000ff6e6e7207 */ /* 0x000fc60000000000 */
[----:B------:R-:W4:Y:S04]  /*1f3d0*/  LDL.LU.64 R142, [R1+0x1c8] ;  /* 0x0001c800018e7983 */ /* 0x000f280000300a00 */
[----:B------:R-:W4:Y:S01]  /*1f3e0*/  LDL.LU.64 R144, [R1+0x1c0] ;  /* 0x0001c00001907983 */ /* 0x000f220000300a00 */
[----:B------:R-:W-:-:S03]  /*1f3f0*/  IMAD.WIDE R224, R171, 0x4, R104 ;  /* 0x00000004abe07825 */ /* 0x000fc600078e0268 */
[----:B------:R-:W4:Y:S01]  /*1f400*/  LDL.LU.64 R146, [R1+0x1b8] ;  /* 0x0001b80001927983 */ /* 0x000f220000300a00 */
[----:B------:R-:W-:-:S03]  /*1f410*/  ISETP.NE.U32.AND P1, PT, R110, RZ, PT ;  /* 0x000000ff6e00720c */ /* 0x000fc60003f25070 */
[----:B------:R-:W4:Y:S01]  /*1f420*/  LDL.LU.64 R148, [R1+0x1b0] ;  /* 0x0001b00001947983 */ /* 0x000f220000300a00 */
[----:B------:R-:W-:-:S03]  /*1f430*/  IMAD.WIDE R104, R171, 0x4, R214 ;  /* 0x00000004ab687825 */ /* 0x000fc600078e02d6 */
[----:B------:R-:W4:Y:S01]  /*1f440*/  LDL.LU.64 R150, [R1+0x1a8] ;  /* 0x0001a80001967983 */ /* 0x000f220000300a00 */
[----:B------:R-:W-:-:S03]  /*1f450*/  IMAD.WIDE R110, R171, 0x4, R138 ;  /* 0x00000004ab6e7825 */ /* 0x000fc600078e028a */
[----:B------:R-:W4:Y:S01]  /*1f460*/  LDL.LU.64 R152, [R1+0x1a0] ;  /* 0x0001a00001987983 */ /* 0x000f220000300a00 */
[----:B---3--:R-:W-:-:S03]  /*1f470*/  IMAD.WIDE R112, R171, 0x4, R136 ;  /* 0x00000004ab707825 */ /* 0x008fc600078e0288 */
[----:B------:R-:W3:Y:S01]  /*1f480*/  LDL.LU.64 R154, [R1+0x198] ;  /* 0x00019800019a7983 */ /* 0x000ee20000300a00 */
[----:B------:R-:W-:-:S03]  /*1f490*/  IMAD.WIDE R100, R171, 0x4, R166 ;  /* 0x00000004ab647825 */ /* 0x000fc600078e02a6 */
[----:B------:R-:W3:Y:S01]  /*1f4a0*/  LDL.LU.64 R214, [R1+0x190] ;  /* 0x0001900001d67983 */ /* 0x000ee20000300a00 */
[----:B------:R-:W-:-:S04]  /*1f4b0*/  IMAD.WIDE R10, R171, 0x4, R202 ;  /* 0x00000004ab0a7825 */ /* 0x000fc800078e02ca */
[----:B------:R-:W-:-:S04]  /*1f4c0*/  IMAD.WIDE R228, R171, 0x4, R102 ;  /* 0x00000004abe47825 */ /* 0x000fc800078e0266 */
[----:B------:R-:W-:-:S04]  /*1f4d0*/  IMAD.WIDE R102, R171, 0x4, R212 ;  /* 0x00000004ab667825 */ /* 0x000fc800078e02d4 */
[----:B------:R-:W-:-:S04]  /*1f4e0*/  IMAD.WIDE R60, R171, 0x4, R226 ;  /* 0x00000004ab3c7825 */ /* 0x000fc800078e02e2 */
[C---:B--2---:R-:W-:Y:S02]  /*1f4f0*/  IMAD.WIDE R136, R171.reuse, 0x4, R216 ;  /* 0x00000004ab887825 */ /* 0x044fe400078e02d8 */
[----:B------:R-:W2:Y:S02]  /*1f500*/  LDL.LU.64 R216, [R1+0x188] ;  /* 0x0001880001d87983 */ /* 0x000ea40000300a00 */
[C---:B----4-:R-:W-:Y:S02]  /*1f510*/  IMAD.WIDE R138, R171.reuse, 0x4, R218 ;  /* 0x00000004ab8a7825 */ /* 0x050fe400078e02da */
[----:B------:R-:W4:Y:S04]  /*1f520*/  LDL.LU.64 R218, [R1+0x180] ;  /* 0x0001800001da7983 */ /* 0x000f280000300a00 */
[----:B------:R-:W4:Y:S04]  /*1f530*/  LDL.LU.64 R166, [R1+0x178] ;  /* 0x0001780001a67983 */ /* 0x000f280000300a00 */
[----:B------:R-:W4:Y:S04]  /*1f540*/  LDL.LU.64 R168, [R1+0x170] ;  /* 0x0001700001a87983 */ /* 0x000f280000300a00 */
[----:B------:R-:W4:Y:S04]  /*1f550*/  LDL.LU.64 R172, [R1+0x168] ;  /* 0x0001680001ac7983 */ /* 0x000f280000300a00 */
[----:B------:R-:W4:Y:S04]  /*1f560*/  LDL.LU.64 R174, [R1+0x160] ;  /* 0x0001600001ae7983 */ /* 0x000f280000300a00 */
[----:B------:R-:W4:Y:S04]  /*1f570*/  LDL.LU.64 R176, [R1+0x158] ;  /* 0x0001580001b07983 */ /* 0x000f280000300a00 */
[----:B------:R-:W4:Y:S04]  /*1f580*/  LDL.64 R178, [R1+0x150] ;  /* 0x0001500001b27983 */ /* 0x000f280000100a00 */
[----:B------:R-:W4:Y:S04]  /*1f590*/  LDL.LU.64 R180, [R1+0x148] ;  /* 0x0001480001b47983 */ /* 0x000f280000300a00 */
[----:B------:R-:W4:Y:S04]  /*1f5a0*/  LDL.LU.64 R182, [R1+0x140] ;  /* 0x0001400001b67983 */ /* 0x000f280000300a00 */
[----:B------:R-:W4:Y:S04]  /*1f5b0*/  LDL.LU.64 R184, [R1+0x138] ;  /* 0x0001380001b87983 */ /* 0x000f280000300a00 */
[----:B------:R-:W4:Y:S04]  /*1f5c0*/  LDL.LU.64 R186, [R1+0x130] ;  /* 0x0001300001ba7983 */ /* 0x000f280000300a00 */
[----:B------:R-:W4:Y:S04]  /*1f5d0*/  LDL.LU.64 R188, [R1+0x128] ;  /* 0x0001280001bc7983 */ /* 0x000f280000300a00 */
[----:B------:R-:W4:Y:S04]  /*1f5e0*/  LDL.LU.64 R190, [R1+0x120] ;  /* 0x0001200001be7983 */ /* 0x000f280000300a00 */
[----:B------:R-:W4:Y:S04]  /*1f5f0*/  LDL.LU.64 R192, [R1+0x118] ;  /* 0x0001180001c07983 */ /* 0x000f280000300a00 */
[----:B------:R-:W4:Y:S04]  /*1f600*/  LDL.64 R194, [R1+0x110] ;  /* 0x0001100001c27983 */ /* 0x000f280000100a00 */
        /* <DEDUP_REMOVED lines=8> */
[----:B------:R-:W4:Y:S04]  /*1f690*/  LDL.LU.64 R212, [R1+0x2c8] ;  /* 0x0002c80001d47983 */ /* 0x000f280000300a00 */
[----:B------:R-:W4:Y:S01]  /*1f6a0*/  LDL.LU.64 R226, [R1+0x2d0] ;  /* 0x0002d00001e27983 */ /* 0x000f220000300a00 */
[----:B------:R-:W-:-:S04]  /*1f6b0*/  IMAD.WIDE R106, R171, 0x4, R160 ;  /* 0x00000004ab6a7825 */ /* 0x000fc800078e02a0 */
[----:B------:R-:W-:-:S04]  /*1f6c0*/  IMAD.WIDE R108, R171, 0x4, R162 ;  /* 0x00000004ab6c7825 */ /* 0x000fc800078e02a2 */
[C---:B---3--:R-:W-:Y:S02]  /*1f6d0*/  IMAD.WIDE R160, R171.reuse, 0x4, R214 ;  /* 0x00000004aba07825 */ /* 0x048fe400078e02d6 */
[----:B------:R-:W3:Y:S02]  /*1f6e0*/  LDL.LU.64 R214, [R1+0x2d8] ;  /* 0x0002d80001d67983 */ /* 0x000ee40000300a00 */
[C---:B--2---:R-:W-:Y:S02]  /*1f6f0*/  IMAD.WIDE R162, R171.reuse, 0x4, R216 ;  /* 0x00000004aba27825 */ /* 0x044fe400078e02d8 */
[----:B------:R-:W2:Y:S02]  /*1f700*/  LDL.LU.64 R216, [R1+0x2e0] ;  /* 0x0002e00001d87983 */ /* 0x000ea40000300a00 */
[----:B------:R-:W-:-:S04]  /*1f710*/  IMAD.WIDE R58, R171, 0x4, R220 ;  /* 0x00000004ab3a7825 */ /* 0x000fc800078e02dc */
[----:B------:R-:W-:-:S04]  /*1f720*/  IMAD.WIDE R64, R171, 0x4, R234 ;  /* 0x00000004ab407825 */ /* 0x000fc800078e02ea */
[----:B------:R-:W-:-:S04]  /*1f730*/  IMAD.WIDE R62, R171, 0x4, R230 ;  /* 0x00000004ab3e7825 */ /* 0x000fc800078e02e6 */
[----:B------:R-:W-:-:S04]  /*1f740*/  IMAD.WIDE R230, R171, 0x4, R10 ;  /* 0x00000004abe67825 */ /* 0x000fc800078e020a */
[----:B------:R-:W-:-:S04]  /*1f750*/  IMAD.WIDE R4, R171, 0x4, R66 ;  /* 0x00000004ab047825 */ /* 0x000fc800078e0242 */
[----:B------:R-:W-:-:S04]  /*1f760*/  IMAD.WIDE R66, R171, 0x4, R238 ;  /* 0x00000004ab427825 */ /* 0x000fc800078e02ee */
[----:B----4-:R-:W-:Y:S02]  /*1f770*/  IMAD.WIDE R164, R171, 0x4, R218 ;  /* 0x00000004aba47825 */ /* 0x010fe400078e02da */
[----:B------:R-:W4:Y:S04]  /*1f780*/  LDL.LU.64 R218, [R1+0x2e8] ;  /* 0x0002e80001da7983 */ /* 0x000f280000300a00 */
[----:B------:R-:W4:Y:S04]  /*1f790*/  LDL.LU.64 R220, [R1+0x2f0] ;  /* 0x0002f00001dc7983 */ /* 0x000f280000300a00 */
[----:B------:R-:W3:Y:S04]  /*1f7a0*/  LDL.64 R232, [R1+0x88] ;  /* 0x0000880001e87983 */ /* 0x000ee80000100a00 */
[----:B------:R-:W2:Y:S04]  /*1f7b0*/  LDL.LU.64 R234, [R1+0xe0] ;  /* 0x0000e00001ea7983 */ /* 0x000ea80000300a00 */
[----:B------:R-:W4:Y:S01]  /*1f7c0*/  LDL.LU.64 R156, [R1+0x80] ;  /* 0x00008000019c7983 */ /* 0x000f220000300a00 */
[----:B------:R-:W-:-:S05]  /*1f7d0*/  IMAD.WIDE R226, R13, 0x4, R226 ;  /* 0x000000040de27825 */ /* 0x000fca00078e02e2 */
[----:B------:R-:W-:Y:S04]  /*1f7e0*/  LDGSTS.E [R159+-0x51ff8], desc[UR18][R226.64], P5 ;  /* 0xae008000e29f7fae */ /* 0x000fe8000a921852 */
[----:B------:R-:W0:Y:S04]  /*1f7f0*/  LDGDEPBAR ;  /* 0x00000000000079af */ /* 0x000e280000000000 */
[----:B------:R-:W-:Y:S04]  /*1f800*/  LDGSTS.E [R12+0x50000], desc[UR18][R10.64], P2 ;  /* 0x500000000a0c7fae */ /* 0x000fe80009121852 */
[----:B------:R-:W2:Y:S04]  /*1f810*/  LDL.LU.64 R10, [R1+0x858] ;  /* 0x00085800010a7983 */ /* 0x000ea80000300a00 */
[----:B------:R-:W4:Y:S01]  /*1f820*/  LDL.LU.64 R238, [R1+0xd8] ;  /* 0x0000d80001ee7983 */ /* 0x000f220000300a00 */
        /* <DEDUP_REMOVED lines=15> */
[C---:B------:R-:W-:Y:S02]  /*1f920*/  IMAD.WIDE R68, R171.reuse, 0x4, R250 ;  /* 0x00000004ab447825 */ /* 0x040fe400078e02fa */
[----:B------:R-:W4:Y:S04]  /*1f930*/  LDL.64 R250, [R1+0xd0] ;  /* 0x0000d00001fa7983 */ /* 0x000f280000100a00 */
        /* <DEDUP_REMOVED lines=15> */
[----:B--2---:R1:W-:Y:S04]  /*1fa30*/  LDGSTS.E [R11+0x50080], desc[UR18][R234.64], P2 ;  /* 0x50080000ea0b7fae */ /* 0x0043e80009121852 */
        /* <DEDUP_REMOVED lines=12> */
[----:B-1----:R-:W-:-:S03]  /*1fb00*/  IMAD.WIDE R234, R171, 0x4, R234 ;  /* 0x00000004abea7825 */ /* 0x002fc600078e02ea */
[----:B------:R-:W-:Y:S04]  /*1fb10*/  LDGSTS.E [R11+0x53480], desc[UR18][R176.64], P2 ;  /* 0x53480000b00b7fae */ /* 0x000fe80009121852 */
[----:B------:R-:W-:Y:S04]  /*1fb20*/  LDGSTS.E [R11+0x53880], desc[UR18][R192.64], P2 ;  /* 0x53880000c00b7fae */ /* 0x000fe80009121852 */
[----:B------:R-:W-:Y:S04]  /*1fb30*/  LDGSTS.E [R11+0x53c80], desc[UR18][R208.64], P2 ;  /* 0x53c80000d00b7fae */ /* 0x000fe80009121852 */
[----:B------:R1:W-:Y:S04]  /*1fb40*/  LDGSTS.E [R10+0x50100], desc[UR18][R238.64], P2 ;  /* 0x50100000ee0a7fae */ /* 0x0003e80009121852 */
[----:B------:R-:W-:Y:S04]  /*1fb50*/  STL.64 [R1+0x7f0], R234 ;  /* 0x0007f0ea01007387 */ /* 0x000fe80000100a00 */
[----:B------:R-:W-:Y:S01]  /*1fb60*/  LDGSTS.E [R10+0x50500], desc[UR18][R8.64], P2 ;  /* 0x50500000080a7fae */ /* 0x000fe20009121852 */
[----:B-1----:R-:W-:-:S03]  /*1fb70*/  IMAD.WIDE R238, R171, 0x4, R238 ;  /* 0x00000004abee7825 */ /* 0x002fc600078e02ee */
[----:B------:R-:W-:Y:S04]  /*1fb80*/  LDGSTS.E [R10+0x50900], desc[UR18][R242.64], P2 ;  /* 0x50900000f20a7fae */ /* 0x000fe80009121852 */
[----:B------:R1:W-:Y:S04]  /*1fb90*/  STL.64 [R1+0x7e0], R238 ;  /* 0x0007e0ee01007387 */ /* 0x0003e80000100a00 */
[----:B------:R-:W2:Y:S01]  /*1fba0*/  LDL.LU.64 R8, [R1+0x850] ;  /* 0x0008500001087983 */ /* 0x000ea20000300a00 */
[----:B------:R-:W-:-:S04]  /*1fbb0*/  IMAD.WIDE R222, R171, 0x4, R222 ;  /* 0x00000004abde7825 */ /* 0x000fc800078e02de */
[C---:B------:R-:W-:Y:S01]  /*1fbc0*/  IMAD.WIDE R28, R171.reuse, 0x4, R28 ;  /* 0x00000004ab1c7825 */ /* 0x040fe200078e021c */
[----:B------:R-:W-:Y:S03]  /*1fbd0*/  LDGSTS.E [R10+0x50d00], desc[UR18][R222.64], P2 ;  /* 0x50d00000de0a7fae */ /* 0x000fe60009121852 */
        /* <DEDUP_REMOVED lines=11> */
[----:B------:R-:W-:Y:S04]  /*1fc90*/  LDGSTS.E [R10+0x52500], desc[UR18][R108.64], P2 ;  /* 0x525000006c0a7fae */ /* 0x000fe80009121852 */
[----:B------:R-:W-:Y:S04]  /*1fca0*/  LDGSTS.E [R10+0x52900], desc[UR18][R124.64], P2 ;  /* 0x529000007c0a7fae */ /* 0x000fe80009121852 */
[----:B------:R-:W-:Y:S04]  /*1fcb0*/  LDGSTS.E [R10+0x52d00], desc[UR18][R140.64], P2 ;  /* 0x52d000008c0a7fae */ /* 0x000fe80009121852 */
[----:B------:R-:W-:Y:S04]  /*1fcc0*/  LDGSTS.E [R10+0x53100], desc[UR18][R160.64], P2 ;  /* 0x53100000a00a7fae */ /* 0x000fe80009121852 */
[----:B------:R-:W-:Y:S04]  /*1fcd0*/  LDGSTS.E [R10+0x53500], desc[UR18][R178.64], P2 ;  /* 0x53500000b20a7fae */ /* 0x000fe80009121852 */
[----:B------:R-:W-:Y:S04]  /*1fce0*/  LDGSTS.E [R10+0x53900], desc[UR18][R194.64], P2 ;  /* 0x53900000c20a7fae */ /* 0x000fe80009121852 */
[----:B------:R-:W-:Y:S04]  /*1fcf0*/  LDGSTS.E [R10+0x53d00], desc[UR18][R210.64], P2 ;  /* 0x53d00000d20a7fae */ /* 0x000fe80009121852 */
[----:B------:R-:W-:Y:S04]  /*1fd00*/  STL.64 [R1+0x7f8], R10 ;  /* 0x0007f80a01007387 */ /* 0x000fe80000100a00 */
[----:B-1----:R-:W3:Y:S04]  /*1fd10*/  LDL.LU.64 R238, [R1+0x60] ;  /* 0x0000600001ee7983 */ /* 0x002ee80000300a00 */
[----:B--2---:R1:W-:Y:S04]  /*1fd20*/  LDGSTS.E [R9+0x50180], desc[UR18][R250.64], P2 ;  /* 0x50180000fa097fae */ /* 0x0043e80009121852 */
[----:B------:R-:W-:Y:S01]  /*1fd30*/  LDGSTS.E [R9+0x50580], desc[UR18][R6.64], P2 ;  /* 0x5058000006097fae */ /* 0x000fe20009121852 */
[----:B------:R-:W-:-:S03]  /*1fd40*/  IMAD.WIDE R14, R171, 0x4, R14 ;  /* 0x00000004ab0e7825 */ /* 0x000fc600078e020e */
[----:B------:R-:W-:Y:S01]  /*1fd50*/  LDGSTS.E [R9+0x50980], desc[UR18][R244.64], P2 ;  /* 0x50980000f4097fae */ /* 0x000fe20009121852 */
[----:B-1----:R-:W-:-:S03]  /*1fd60*/  IMAD.WIDE R250, R171, 0x4, R250 ;  /* 0x00000004abfa7825 */ /* 0x002fc600078e02fa */
[----:B------:R-:W-:Y:S04]  /*1fd70*/  LDGSTS.E [R9+0x50d80], desc[UR18][R14.64], P2 ;  /* 0x50d800000e097fae */ /* 0x000fe80009121852 */
[----:B------:R1:W-:Y:S04]  /*1fd80*/  STL.64 [R1+0x7c0], R250 ;  /* 0x0007c0fa01007387 */ /* 0x0003e80000100a00 */
[----:B-1----:R-:W2:Y:S04]  /*1fd90*/  LDL.LU.64 R250, [R1+0x68] ;  /* 0x0000680001fa7983 */ /* 0x002ea80000300a00 */
[----:B------:R-:W4:Y:S01]  /*1fda0*/  LDL.LU.64 R6, [R1+0x848] ;  /* 0x0008480001067983 */ /* 0x000f220000300a00 */
[----:B------:R-:W-:-:S03]  /*1fdb0*/  IMAD.WIDE R30, R171, 0x4, R30 ;  /* 0x00000004ab1e7825 */ /* 0x000fc600078e021e */
        /* <DEDUP_REMOVED lines=19> */
[----:B----4-:R-:W-:Y:S01]  /*1fef0*/  LDGSTS.E [R8+0x50200], desc[UR18][R6.64], P2 ;  /* 0x5020000006087fae */ /* 0x010fe20009121852 */
[----:B------:R-:W-:-:S03]  /*1ff00*/  IMAD.WIDE R234, R171, 0x4, R6 ;  /* 0x00000004abea7825 */ /* 0x000fc600078e0206 */
[----:B--2---:R-:W-:Y:S01]  /*1ff10*/  LDGSTS.E [R8+0x50600], desc[UR18][R250.64], P2 ;  /* 0x50600000fa087fae */ /* 0x004fe20009121852 */
[----:B------:R-:W-:-:S03]  /*1ff20*/  IMAD.WIDE R16, R171, 0x4, R16 ;  /* 0x00000004ab107825 */ /* 0x000fc600078e0210 */
[----:B------:R-:W-:Y:S04]  /*1ff30*/  LDGSTS.E [R8+0x50a00], desc[UR18][R2.64], P2 ;  /* 0x50a0000002087fae */ /* 0x000fe80009121852 */
[----:B------:R-:W2:Y:S04]  /*1ff40*/  LDL.LU.64 R6, [R1+0x840] ;  /* 0x0008400001067983 */ /* 0x000ea80000300a00 */
[----:B------:R1:W-:Y:S01]  /*1ff50*/  STL.64 [R1+0x8], R234 ;  /* 0x000008ea01007387 */ /* 0x0003e20000100a00 */
[----:B------:R-:W-:-:S03]  /*1ff60*/  IMAD.WIDE R32, R171, 0x4, R32 ;  /* 0x00000004ab207825 */ /* 0x000fc600078e0220 */
[----:B------:R-:W-:Y:S01]  /*1ff70*/  LDGSTS.E [R8+0x50e00], desc[UR18][R16.64], P2 ;  /* 0x50e0000010087fae */ /* 0x000fe20009121852 */
[----:B------:R-:W-:-:S03]  /*1ff80*/  IMAD.WIDE R48, R171, 0x4, R48 ;  /* 0x00000004ab307825 */ /* 0x000fc600078e0230 */
[----:B------:R-:W-:Y:S04]  /*1ff90*/  LDGSTS.E [R8+0x51200], desc[UR18][R32.64], P2 ;  /* 0x5120000020087fae */ /* 0x000fe80009121852 */
[----:B-1----:R-:W4:Y:S01]  /*1ffa0*/  LDL.LU.64 R234, [R1+0x58] ;  /* 0x0000580001ea7983 */ /* 0x002f220000300a00 */
        /* <DEDUP_REMOVED lines=18> */
[----:B------:R3:W-:Y:S01]  /*200d0*/  LDGSTS.E [R8+0x53e00], desc[UR18][R214.64], P2 ;  /* 0x53e00000d6087fae */ /* 0x0007e20009121852 */
        /* <DEDUP_REMOVED lines=10> */
[----:B------:R3:W-:Y:S03]  /*20180*/  STL.64 [R1+0x7c8], R8 ;  /* 0x0007c80801007387 */ /* 0x0007e60000100a00 */
[----:B------:R-:W-:-:S04]  /*20190*/  IMAD.WIDE R116, R171, 0x4, R116 ;  /* 0x00000004ab747825 */ /* 0x000fc800078e0274 */
[----:B------:R-:W-:-:S04]  /*201a0*/  IMAD.WIDE R132, R171, 0x4, R132 ;  /* 0x00000004ab847825 */ /* 0x000fc800078e0284 */
[----:B------:R-:W-:-:S04]  /*201b0*/  IMAD.WIDE R148, R171, 0x4, R148 ;  /* 0x00000004ab947825 */ /* 0x000fc800078e0294 */
[----:B---3--:R-:W-:-:S04]  /*201c0*/  IMAD.WIDE R8, R171, 0x4, R10 ;  /* 0x00000004ab087825 */ /* 0x008fc800078e020a */
        /* <DEDUP_REMOVED lines=22> */
[----:B------:R1:W-:Y:S04]  /*20330*/  LDGSTS.E [R6+0x50300], desc[UR18][R4.64], P2 ;  /* 0x5030000004067fae */ /* 0x0003e80009121852 */
[----:B----4-:R-:W-:Y:S04]  /*20340*/  LDGSTS.E [R6+0x50700], desc[UR18][R234.64], P2 ;  /* 0x50700000ea067fae */ /* 0x010fe80009121852 */
[----:B------:R-:W-:Y:S04]  /*20350*/  LDGSTS.E [R6+0x50b00], desc[UR18][R236.64], P2 ;  /* 0x50b00000ec067fae */ /* 0x000fe80009121852 */
[----:B------:R-:W-:Y:S04]  /*20360*/  LDGSTS.E [R6+0x50f00], desc[UR18][R20.64], P2 ;  /* 0x50f0000014067fae */ /* 0x000fe80009121852 */
[----:B------:R-:W-:Y:S01]  /*20370*/  LDGSTS.E [R6+0x51300], desc[UR18][R36.64], P2 ;  /* 0x5130000024067fae */ /* 0x000fe20009121852 */
[----:B-1----:R-:W-:-:S03]  /*20380*/  IMAD.WIDE R4, R171, 0x4, R4 ;  /* 0x00000004ab047825 */ /* 0x002fc600078e0204 */
[----:B------:R-:W-:Y:S04]  /*20390*/  LDGSTS.E [R6+0x51700], desc[UR18][R52.64], P2 ;  /* 0x5170000034067fae */ /* 0x000fe80009121852 */
[----:B------:R-:W-:Y:S04]  /*203a0*/  LDGSTS.E [R6+0x51b00], desc[UR18][R68.64], P2 ;  /* 0x51b0000044067fae */ /* 0x000fe80009121852 */
[----:B------:R-:W-:Y:S04]  /*203b0*/  LDGSTS.E [R6+0x51f00], desc[UR18][R84.64], P2 ;  /* 0x51f0000054067fae */ /* 0x000fe80009121852 */
[----:B------:R-:W-:Y:S04]  /*203c0*/  LDGSTS.E [R6+0x52300], desc[UR18][R100.64], P2 ;  /* 0x5230000064067fae */ /* 0x000fe80009121852 */
[----:B------:R-:W-:Y:S04]  /*203d0*/  LDGSTS.E [R6+0x52700], desc[UR18][R116.64], P2 ;  /* 0x5270000074067fae */ /* 0x000fe80009121852 */
[----:B------:R-:W2:Y:S04]  /*203e0*/  LDL.LU.64 R10, [R1+0x90] ;  /* 0x00009000010a7983 */ /* 0x000ea80000300a00 */
[----:B------:R-:W-:Y:S04]  /*203f0*/  LDGSTS.E [R6+0x52b00], desc[UR18][R132.64], P2 ;  /* 0x52b0000084067fae */ /* 0x000fe80009121852 */
[----:B------:R1:W-:Y:S04]  /*20400*/  STL.64 [R1+0x18], R8 ;  /* 0x0000180801007387 */ /* 0x0003e80000100a00 */
[----:B------:R-:W-:Y:S04]  /*20410*/  LDGSTS.E [R6+0x52f00], desc[UR18][R148.64], P2 ;  /* 0x52f0000094067fae */ /* 0x000fe80009121852 */
[----:B------:R-:W-:Y:S04]  /*20420*/  LDGSTS.E [R6+0x53300], desc[UR18][R168.64], P2 ;  /* 0x53300000a8067fae */ /* 0x000fe80009121852 */
[----:B-1----:R-:W3:Y:S04]  /*20430*/  LDL.LU.64 R8, [R1+0x70] ;  /* 0x0000700001087983 */ /* 0x002ee80000300a00 */
[----:B------:R1:W-:Y:S04]  /*20440*/  STL.64 [R1+0x28], R4 ;  /* 0x0000280401007387 */ /* 0x0003e80000100a00 */
[----:B------:R-:W-:Y:S04]  /*20450*/  LDGSTS.E [R6+0x53700], desc[UR18][R186.64], P2 ;  /* 0x53700000ba067fae */ /* 0x000fe80009121852 */
[----:B------:R-:W-:Y:S04]  /*20460*/  LDGSTS.E [R6+0x53b00], desc[UR18][R202.64], P2 ;  /* 0x53b00000ca067fae */ /* 0x000fe80009121852 */
[----:B-1----:R-:W2:Y:S04]  /*20470*/  LDL.LU.64 R4, [R1+0x838] ;  /* 0x0008380001047983 */ /* 0x002ea80000300a00 */
[----:B------:R1:W-:Y:S04]  /*20480*/  LDGSTS.E [R6+0x53f00], desc[UR18][R218.64], P2 ;  /* 0x53f00000da067fae */ /* 0x0003e80009121852 */
[----:B------:R4:W-:Y:S04]  /*20490*/  STL.64 [R1+0x7a0], R6 ;  /* 0x0007a00601007387 */ /* 0x0009e80000100a00 */
[----:B----4-:R-:W1:Y:S04]  /*204a0*/  LDL.LU.64 R6, [R1+0x78] ;  /* 0x0000780001067983 */ /* 0x010e680000300a00 */
[----:B------:R4:W-:Y:S04]  /*204b0*/  STL.64 [R1+0x48], R232 ;  /* 0x000048e801007387 */ /* 0x0009e80000100a00 */
[----:B----4-:R-:W4:Y:S04]  /*204c0*/  LDL.LU.64 R232, [R1+0x830] ;  /* 0x0008300001e87983 */ /* 0x010f280000300a00 */
[----:B------:R3:W-:Y:S04]  /*204d0*/  STL.64 [R1+0x80], R156 ;  /* 0x0000809c01007387 */ /* 0x0007e80000100a00 */
[----:B---3--:R-:W3:Y:S01]  /*204e0*/  LDL.LU.64 R156, [R1+0x828] ;  /* 0x00082800019c7983 */ /* 0x008ee20000300a00 */
        /* <DEDUP_REMOVED lines=8> */
[----:B--2---:R-:W-:Y:S03]  /*20570*/  LDGSTS.E [R5+0x50380], desc[UR18][R10.64], P2 ;  /* 0x503800000a057fae */ /* 0x004fe60009121852 */
[----:B-1----:R-:W-:-:S05]  /*20580*/  IMAD.WIDE R6, R171, 0x4, R6 ;  /* 0x00000004ab067825 */ /* 0x002fca00078e0206 */
[----:B------:R1:W-:Y:S04]  /*20590*/  STL.64 [R1+0x78], R6 ;  /* 0x0000780601007387 */ /* 0x0003e80000100a00 */
[----:B------:R2:W-:Y:S04]  /*205a0*/  STL.64 [R1+0x70], R8 ;  /* 0x0000700801007387 */ /* 0x0005e80000100a00 */
[----:B------:R-:W-:Y:S01]  /*205b0*/  STL.64 [R1+0x68], R250 ;  /* 0x000068fa01007387 */ /* 0x000fe20000100a00 */
[----:B-1----:R-:W-:-:S04]  /*205c0*/  IMAD.WIDE R6, R171, 0x4, R238 ;  /* 0x00000004ab067825 */ /* 0x002fc800078e02ee */
[C---:B--2---:R-:W-:Y:S01]  /*205d0*/  IMAD.WIDE R8, R171.reuse, 0x4, R234 ;  /* 0x00000004ab087825 */ /* 0x044fe200078e02ea */
[----:B------:R1:W-:Y:S04]  /*205e0*/  STL.64 [R1+0x60], R6 ;  /* 0x0000600601007387 */ /* 0x0003e80000100a00 */
[----:B------:R2:W-:Y:S04]  /*205f0*/  STL.64 [R1+0x58], R8 ;  /* 0x0000580801007387 */ /* 0x0005e80000100a00 */
[----:B---3--:R-:W-:Y:S01]  /*20600*/  LDGSTS.E [R5+0x50780], desc[UR18][R156.64], P2 ;  /* 0x507800009c057fae */ /* 0x008fe20009121852 */
[----:B-1----:R-:W-:-:S03]  /*20610*/  IMAD.WIDE R6, R171, 0x4, R156 ;  /* 0x00000004ab067825 */ /* 0x002fc600078e029c */
[----:B----4-:R1:W-:Y:S01]  /*20620*/  LDGSTS.E [R5+0x50b80], desc[UR18][R232.64], P2 ;  /* 0x50b80000e8057fae */ /* 0x0103e20009121852 */
[----:B--2---:R-:W-:-:S03]  /*20630*/  IMAD.WIDE R8, R171, 0x4, R246 ;  /* 0x00000004ab087825 */ /* 0x004fc600078e02f6 */
[----:B------:R-:W2:Y:S04]  /*20640*/  LDL.LU.64 R156, [R1+0x820] ;  /* 0x00082000019c7983 */ /* 0x000ea80000300a00 */
[----:B------:R-:W3:Y:S04]  /*20650*/  LDL.LU.64 R246, [R1+0x818] ;  /* 0x0008180001f67983 */ /* 0x000ee80000300a00 */
[----:B------:R4:W-:Y:S02]  /*20660*/  STL.64 [R1+0x50], R6 ;  /* 0x0000500601007387 */ /* 0x0009e40000100a00 */
[----:B----4-:R-:W-:-:S02]  /*20670*/  IMAD.WIDE R6, R171, 0x4, R240 ;  /* 0x00000004ab067825 */ /* 0x010fc400078e02f0 */
[----:B------:R-:W4:Y:S04]  /*20680*/  LDL.LU.64 R240, [R1+0x810] ;  /* 0x0008100001f07983 */ /* 0x000f280000300a00 */
[----:B------:R1:W-:Y:S02]  /*20690*/  STL.64 [R1+0x40], R8 ;  /* 0x0000400801007387 */ /* 0x0003e40000100a00 */
[C---:B-1----:R-:W-:Y:S02]  /*206a0*/  IMAD.WIDE R8, R171.reuse, 0x4, R242 ;  /* 0x00000004ab087825 */ /* 0x042fe400078e02f2 */
[----:B------:R-:W4:Y:S04]  /*206b0*/  LDL.LU.64 R242, [R1+0x808] ;  /* 0x0008080001f27983 */ /* 0x000f280000300a00 */
[----:B------:R1:W-:Y:S02]  /*206c0*/  STL.64 [R1+0x30], R6 ;  /* 0x0000300601007387 */ /* 0x0003e40000100a00 */
[----:B-1----:R-:W-:-:S02]  /*206d0*/  IMAD.WIDE R6, R171, 0x4, R244 ;  /* 0x00000004ab067825 */ /* 0x002fc400078e02f4 */
[----:B------:R-:W4:Y:S04]  /*206e0*/  LDL.LU.64 R244, [R1+0x800] ;  /* 0x0008000001f47983 */ /* 0x000f280000300a00 */
[----:B------:R-:W-:Y:S04]  /*206f0*/  STL.64 [R1+0x20], R8 ;  /* 0x0000200801007387 */ /* 0x000fe80000100a00 */
[----:B------:R1:W-:Y:S04]  /*20700*/  STL.64 [R1+0x10], R6 ;  /* 0x0000100601007387 */ /* 0x0003e80000100a00 */
[----:B------:R-:W-:Y:S04]  /*20710*/  STL.64 [R1+0x798], R248 ;  /* 0x000798f801007387 */ /* 0x000fe80000100a00 */
[----:B------:R1:W-:Y:S02]  /*20720*/  STL.64 [R1], R2 ;  /* 0x0000000201007387 */ /* 0x0003e40000100a00 */
[----:B-1----:R-:W-:-:S04]  /*20730*/  IMAD.WIDE R6, R171, 0x4, R232 ;  /* 0x00000004ab067825 */ /* 0x002fc800078e02e8 */
[C---:B------:R-:W-:Y:S01]  /*20740*/  IMAD.WIDE R8, R171.reuse, 0x4, R224 ;  /* 0x00000004ab087825 */ /* 0x040fe200078e02e0 */
[----:B------:R1:W-:Y:S03]  /*20750*/  STL.64 [R1+0x90], R6 ;  /* 0x0000900601007387 */ /* 0x0003e60000100a00 */
[----:B------:R-:W-:-:S05]  /*20760*/  IMAD.WIDE R2, R171, 0x4, R228 ;  /* 0x00000004ab027825 */ /* 0x000fca00078e02e4 */
[----:B------:R1:W-:Y:S02]  /*20770*/  STL.64 [R1+0x98], R2 ;  /* 0x0000980201007387 */ /* 0x0003e40000100a00 */
[C---:B-1----:R-:W-:Y:S02]  /*20780*/  IMAD.WIDE R6, R171.reuse, 0x4, R222 ;  /* 0x00000004ab067825 */ /* 0x042fe400078e02de */
[----:B------:R1:W-:Y:S04]  /*20790*/  STL.64 [R1+0xa0], R8 ;  /* 0x0000a00801007387 */ /* 0x0003e80000100a00 */
[----:B------:R1:W-:Y:S01]  /*207a0*/  STL.64 [R1+0xa8], R6 ;  /* 0x0000a80601007387 */ /* 0x0003e20000100a00 */
[----:B------:R-:W-:-:S04]  /*207b0*/  IMAD.WIDE R2, R171, 0x4, R14 ;  /* 0x00000004ab027825 */ /* 0x000fc800078e020e */
[C---:B-1----:R-:W-:Y:S01]  /*207c0*/  IMAD.WIDE R8, R171.reuse, 0x4, R16 ;  /* 0x00000004ab087825 */ /* 0x042fe200078e0210 */
[----:B------:R-:W-:Y:S03]  /*207d0*/  STL.64 [R1+0xb0], R2 ;  /* 0x0000b00201007387 */ /* 0x000fe60000100a00 */
[C---:B------:R-:W-:Y:S01]  /*207e0*/  IMAD.WIDE R6, R171.reuse, 0x4, R18 ;  /* 0x00000004ab067825 */ /* 0x040fe200078e0212 */
[----:B------:R1:W-:Y:S04]  /*207f0*/  STL.64 [R1+0xb8], R8 ;  /* 0x0000b80801007387 */ /* 0x0003e80000100a00 */
[----:B------:R1:W-:Y:S01]  /*20800*/  STL.64 [R1+0xc0], R6 ;  /* 0x0000c00601007387 */ /* 0x0003e20000100a00 */
[----:B------:R-:W-:-:S04]  /*20810*/  IMAD.WIDE R14, R171, 0x4, R30 ;  /* 0x00000004ab0e7825 */ /* 0x000fc800078e021e */
[----:B-1----:R-:W-:-:S04]  /*20820*/  IMAD.WIDE R8, R171, 0x4, R26 ;  /* 0x00000004ab087825 */ /* 0x002fc800078e021a */
[----:B------:R-:W-:-:S05]  /*20830*/  IMAD.WIDE R6, R171, 0x4, R24 ;  /* 0x00000004ab067825 */ /* 0x000fca00078e0218 */
[----:B------:R1:W-:Y:S04]  /*20840*/  STL.64 [R1+0xd8], R6 ;  /* 0x0000d80601007387 */ /* 0x0003e80000100a00 */
[----:B------:R1:W-:Y:S02]  /*20850*/  STL.64 [R1+0xe0], R8 ;  /* 0x0000e00801007387 */ /* 0x0003e40000100a00 */
[----:B-1----:R-:W-:-:S04]  /*20860*/  IMAD.WIDE R6, R171, 0x4, R28 ;  /* 0x00000004ab067825 */ /* 0x002fc800078e021c */
[C---:B------:R-:W-:Y:S01]  /*20870*/  IMAD.WIDE R8, R171.reuse, 0x4, R32 ;  /* 0x00000004ab087825 */ /* 0x040fe200078e0220 */
[----:B------:R1:W-:Y:S04]  /*20880*/  STL.64 [R1+0xe8], R6 ;  /* 0x0000e80601007387 */ /* 0x0003e80000100a00 */
[----:B------:R-:W-:Y:S04]  /*20890*/  STL.64 [R1+0xf0], R14 ;  /* 0x0000f00e01007387 */ /* 0x000fe80000100a00 */
[----:B------:R1:W-:Y:S02]  /*208a0*/  STL.64 [R1+0xf8], R8 ;  /* 0x0000f80801007387 */ /* 0x0003e40000100a00 */
[----:B-1----:R-:W-:-:S05]  /*208b0*/  IMAD.WIDE R6, R171, 0x4, R34 ;  /* 0x00000004ab067825 */ /* 0x002fca00078e0222 */
[----:B------:R1:W-:Y:S01]  /*208c0*/  STL.64 [R1+0x100], R6 ;  /* 0x0001000601007387 */ /* 0x0003e20000100a00 */
[----:B------:R-:W-:-:S05]  /*208d0*/  IMAD.WIDE R8, R171, 0x4, R40 ;  /* 0x00000004ab087825 */ /* 0x000fca00078e0228 */
[----:B------:R1:W-:Y:S02]  /*208e0*/  STL.64 [R1+0x118], R8 ;  /* 0x0001180801007387 */ /* 0x0003e40000100a00 */
[----:B-1----:R-:W-:-:S05]  /*208f0*/  IMAD.WIDE R6, R171, 0x4, R42 ;  /* 0x00000004ab067825 */ /* 0x002fca00078e022a */
[----:B------:R1:W-:Y:S01]  /*20900*/  STL.64 [R1+0x120], R6 ;  /* 0x0001200601007387 */ /* 0x0003e20000100a00 */
[----:B------:R-:W-:-:S05]  /*20910*/  IMAD.WIDE R8, R171, 0x4, R44 ;  /* 0x00000004ab087825 */ /* 0x000fca00078e022c */
[----:B------:R1:W-:Y:S02]  /*20920*/  STL.64 [R1+0x128], R8 ;  /* 0x0001280801007387 */ /* 0x0003e40000100a00 */
[----:B-1----:R-:W-:-:S04]  /*20930*/  IMAD.WIDE R6, R171, 0x4, R46 ;  /* 0x00000004ab067825 */ /* 0x002fc800078e022e */
[C---:B------:R-:W-:Y:S01]  /*20940*/  IMAD.WIDE R232, R171.reuse, 0x4, R48 ;  /* 0x00000004abe87825 */ /* 0x040fe200078e0230 */
[----:B------:R1:W-:Y:S03]  /*20950*/  STL.64 [R1+0x130], R6 ;  /* 0x0001300601007387 */ /* 0x0003e60000100a00 */
[----:B------:R-:W-:-:S05]  /*20960*/  IMAD.WIDE R8, R171, 0x4, R50 ;  /* 0x00000004ab087825 */ /* 0x000fca00078e0232 */
[----:B------:R1:W-:Y:S02]  /*20970*/  STL.64 [R1+0x140], R8 ;  /* 0x0001400801007387 */ /* 0x0003e40000100a00 */
[C---:B-1----:R-:W-:Y:S02]  /*20980*/  IMAD.WIDE R6, R171.reuse, 0x4, R52 ;  /* 0x00000004ab067825 */ /* 0x042fe400078e0234 */
[----:B------:R-:W-:Y:S02]  /*20990*/  STL.64 [R1+0x138], R232 ;  /* 0x000138e801007387 */ /* 0x000fe40000100a00 */
[C---:B------:R-:W-:Y:S02]  /*209a0*/  IMAD.WIDE R14, R171.reuse, 0x4, R56 ;  /* 0x00000004ab0e7825 */ /* 0x040fe400078e0238 */
[----:B------:R1:W-:Y:S02]  /*209b0*/  STL.64 [R1+0x148], R6 ;  /* 0x0001480601007387 */ /* 0x0003e40000100a00 */
[----:B------:R-:W-:-:S02]  /*209c0*/  IMAD.WIDE R8, R171, 0x4, R60 ;  /* 0x00000004ab087825 */ /* 0x000fc400078e023c */
[----:B------:R-:W-:Y:S04]  /*209d0*/  STL.64 [R1+0x7b0], R232 ;  /* 0x0007b0e801007387 */ /* 0x000fe80000100a00 */
[----:B------:R1:W-:Y:S02]  /*209e0*/  STL.64 [R1+0x158], R14 ;  /* 0x0001580e01007387 */ /* 0x0003e40000100a00 */
[----:B-1----:R-:W-:-:S05]  /*209f0*/  IMAD.WIDE R6, R171, 0x4, R58 ;  /* 0x00000004ab067825 */ /* 0x002fca00078e023a */
[----:B------:R1:W-:Y:S01]  /*20a00*/  STL.64 [R1+0x160], R6 ;  /* 0x0001600601007387 */ /* 0x0003e20000100a00 */
[----:B------:R-:W-:-:S03]  /*20a10*/  IMAD.WIDE R14, R171, 0x4, R64 ;  /* 0x00000004ab0e7825 */ /* 0x000fc600078e0240 */
        /* <DEDUP_REMOVED lines=8> */
[----:B------:R-:W-:-:S04]  /*20aa0*/  IMAD.WIDE R8, R171, 0x4, R70 ;  /* 0x00000004ab087825 */ /* 0x000fc800078e0246 */
[C---:B------:R-:W-:Y:S01]  /*20ab0*/  IMAD.WIDE R14, R171.reuse, 0x4, R74 ;  /* 0x00000004ab0e7825 */ /* 0x040fe200078e024a */
[----:B------:R2:W-:Y:S03]  /*20ac0*/  STL.64 [R1+0x190], R8 ;  /* 0x0001900801007387 */ /* 0x0005e60000100a00 */
[----:B-1----:R-:W-:-:S05]  /*20ad0*/  IMAD.WIDE R6, R171, 0x4, R72 ;  /* 0x00000004ab067825 */ /* 0x002fca00078e0248 */
[----:B------:R1:W-:Y:S01]  /*20ae0*/  STL.64 [R1+0x198], R6 ;  /* 0x0001980601007387 */ /* 0x0003e20000100a00 */
[----:B--2---:R-:W-:-:S03]  /*20af0*/  IMAD.WIDE R8, R171, 0x4, R76 ;  /* 0x00000004ab087825 */ /* 0x004fc600078e024c */
[----:B------:R2:W-:Y:S04]  /*20b00*/  STL.64 [R1+0x1a0], R14 ;  /* 0x0001a00e01007387 */ /* 0x0005e80000100a00 */
[----:B------:R3:W-:Y:S01]  /*20b10*/  STL.64 [R1+0x1a8], R8 ;  /* 0x0001a80801007387 */ /* 0x0007e20000100a00 */
[----:B-1----:R-:W-:-:S04]  /*20b20*/  IMAD.WIDE R6, R171, 0x4, R78 ;  /* 0x00000004ab067825 */ /* 0x002fc800078e024e */
[C---:B--2---:R-:W-:Y:S01]  /*20b30*/  IMAD.WIDE R14, R171.reuse, 0x4, R80 ;  /* 0x00000004ab0e7825 */ /* 0x044fe200078e0250 */
[----:B------:R1:W-:Y:S03]  /*20b40*/  STL.64 [R1+0x1b0], R6 ;  /* 0x0001b00601007387 */ /* 0x0003e60000100a00 */
[C---:B---3--:R-:W-:Y:S01]  /*20b50*/  IMAD.WIDE R8, R171.reuse, 0x4, R82 ;  /* 0x00000004ab087825 */ /* 0x048fe200078e0252 */
[----:B------:R-:W-:Y:S04]  /*20b60*/  STL.64 [R1+0x1b8], R14 ;  /* 0x0001b80e01007387 */ /* 0x000fe80000100a00 */
[----:B------:R2:W-:Y:S01]  /*20b70*/  STL.64 [R1+0x1c0], R8 ;  /* 0x0001c00801007387 */ /* 0x0005e20000100a00 */
[----:B-1----:R-:W-:-:S05]  /*20b80*/  IMAD.WIDE R6, R171, 0x4, R84 ;  /* 0x00000004ab067825 */ /* 0x002fca00078e0254 */
[----:B------:R1:W-:Y:S01]  /*20b90*/  STL.64 [R1+0x1c8], R6 ;  /* 0x0001c80601007387 */ /* 0x0003e20000100a00 */
[----:B--2---:R-:W-:-:S04]  /*20ba0*/  IMAD.WIDE R8, R171, 0x4, R86 ;  /* 0x00000004ab087825 */ /* 0x004fc800078e0256 */
        /* <DEDUP_REMOVED lines=11> */
[----:B------:R2:W-:Y:S04]  /*20c60*/  STL.64 [R1+0x1f8], R14 ;  /* 0x0001f80e01007387 */ /* 0x0005e80000100a00 */
[----:B------:R3:W-:Y:S01]  /*20c70*/  STL.64 [R1+0x200], R8 ;  /* 0x0002000801007387 */ /* 0x0007e20000100a00 */
[----:B-1----:R-:W-:-:S04]  /*20c80*/  IMAD.WIDE R6, R171, 0x4, R100 ;  /* 0x00000004ab067825 */ /* 0x002fc800078e0264 */
[C---:B--2---:R-:W-:Y:S01]  /*20c90*/  IMAD.WIDE R14, R171.reuse, 0x4, R104 ;  /* 0x00000004ab0e7825 */ /* 0x044fe200078e0268 */
[----:B------:R1:W-:Y:S03]  /*20ca0*/  STL.64 [R1+0x208], R6 ;  /* 0x0002080601007387 */ /* 0x0003e60000100a00 */
[----:B---3--:R-:W-:-:S04]  /*20cb0*/  IMAD.WIDE R8, R171, 0x4, R102 ;  /* 0x00000004ab087825 */ /* 0x008fc800078e0266 */
[C---:B------:R-:W-:Y:S01]  /*20cc0*/  IMAD.WIDE R16, R171.reuse, 0x4, R110 ;  /* 0x00000004ab107825 */ /* 0x040fe200078e026e */
[----:B------:R2:W-:Y:S03]  /*20cd0*/  STL.64 [R1+0x210], R8 ;  /* 0x0002100801007387 */ /* 0x0005e60000100a00 */
[C---:B-1----:R-:W-:Y:S01]  /*20ce0*/  IMAD.WIDE R6, R171.reuse, 0x4, R106 ;  /* 0x00000004ab067825 */ /* 0x042fe200078e026a */
[----:B------:R1:W-:Y:S04]  /*20cf0*/  STL.64 [R1+0x218], R14 ;  /* 0x0002180e01007387 */ /* 0x0003e80000100a00 */
[----:B------:R3:W-:Y:S01]  /*20d00*/  STL.64 [R1+0x220], R6 ;  /* 0x0002200601007387 */ /* 0x0007e20000100a00 */
[----:B--2---:R-:W-:-:S03]  /*20d10*/  IMAD.WIDE R8, R171, 0x4, R108 ;  /* 0x00000004ab087825 */ /* 0x004fc600078e026c */
[----:B------:R-:W-:Y:S01]  /*20d20*/  STL.64 [R1+0x230], R16 ;  /* 0x0002301001007387 */ /* 0x000fe20000100a00 */
[----:B-1----:R-:W-:-:S03]  /*20d30*/  IMAD.WIDE R14, R171, 0x4, R112 ;  /* 0x00000004ab0e7825 */ /* 0x002fc600078e0270 */
[----:B------:R-:W-:Y:S01]  /*20d40*/  STL.64 [R1+0x228], R8 ;  /* 0x0002280801007387 */ /* 0x000fe20000100a00 */
[----:B---3--:R-:W-:-:S03]  /*20d50*/  IMAD.WIDE R6, R171, 0x4, R114 ;  /* 0x00000004ab067825 */ /* 0x008fc600078e0272 */
[----:B------:R-:W-:Y:S04]  /*20d60*/  STL.64 [R1+0x238], R14 ;  /* 0x0002380e01007387 */ /* 0x000fe80000100a00 */
[----:B------:R1:W-:Y:S04]  /*20d70*/  STL.64 [R1+0x7d0], R8 ;  /* 0x0007d00801007387 */ /* 0x0003e80000100a00 */
[----:B------:R2:W-:Y:S01]  /*20d80*/  STL.64 [R1+0x240], R6 ;  /* 0x0002400601007387 */ /* 0x0005e20000100a00 */
[----:B------:R-:W-:-:S04]  /*20d90*/  IMAD.WIDE R238, R171, 0x4, R122 ;  /* 0x00000004abee7825 */ /* 0x000fc800078e027a */
[----:B-1----:R-:W-:-:S04]  /*20da0*/  IMAD.WIDE R8, R171, 0x4, R118 ;  /* 0x00000004ab087825 */ /* 0x002fc800078e0276 */
[----:B--2---:R-:W-:-:S05]  /*20db0*/  IMAD.WIDE R6, R171, 0x4, R116 ;  /* 0x00000004ab067825 */ /* 0x004fca00078e0274 */
[----:B------:R1:W-:Y:S04]  /*20dc0*/  STL.64 [R1+0x248], R6 ;  /* 0x0002480601007387 */ /* 0x0003e80000100a00 */
[----:B------:R2:W-:Y:S01]  /*20dd0*/  STL.64 [R1+0x250], R8 ;  /* 0x0002500801007387 */ /* 0x0005e20000100a00 */
[----:B------:R-:W-:-:S04]  /*20de0*/  IMAD.WIDE R250, R171, 0x4, R124 ;  /* 0x00000004abfa7825 */ /* 0x000fc800078e027c */
[----:B-1----:R-:W-:-:S04]  /*20df0*/  IMAD.WIDE R6, R171, 0x4, R120 ;  /* 0x00000004ab067825 */ /* 0x002fc800078e0278 */
[C---:B--2---:R-:W-:Y:S01]  /*20e00*/  IMAD.WIDE R8, R171.reuse, 0x4, R126 ;  /* 0x00000004ab087825 */ /* 0x044fe200078e027e */
[----:B------:R-:W-:Y:S04]  /*20e10*/  STL.64 [R1+0x258], R6 ;  /* 0x0002580601007387 */ /* 0x000fe80000100a00 */
[----:B------:R-:W-:Y:S04]  /*20e20*/  STL.64 [R1+0x260], R238 ;  /* 0x000260ee01007387 */ /* 0x000fe80000100a00 */
[----:B------:R1:W-:Y:S04]  /*20e30*/  STL.64 [R1+0x270], R8 ;  /* 0x0002700801007387 */ /* 0x0003e80000100a00 */
[----:B------:R-:W-:Y:S04]  /*20e40*/  STL.64 [R1+0x7e8], R238 ;  /* 0x0007e8ee01007387 */ /* 0x000fe80000100a00 */
[----:B------:R-:W-:Y:S01]  /*20e50*/  STL.64 [R1+0x268], R250 ;  /* 0x000268fa01007387 */ /* 0x000fe20000100a00 */
[----:B-1----:R-:W-:-:S03]  /*20e60*/  IMAD.WIDE R8, R171, 0x4, R130 ;  /* 0x00000004ab087825 */ /* 0x002fc600078e0282 */
[----:B------:R-:W-:Y:S04]  /*20e70*/  STL.64 [R1+0x7d8], R250 ;  /* 0x0007d8fa01007387 */ /* 0x000fe80000100a00 */
[----:B------:R1:W-:Y:S01]  /*20e80*/  STL.64 [R1+0x280], R8 ;  /* 0x0002800801007387 */ /* 0x0003e20000100a00 */
[----:B------:R-:W-:-:S04]  /*20e90*/  IMAD.WIDE R6, R171, 0x4, R128 ;  /* 0x00000004ab067825 */ /* 0x000fc800078e0280 */
[----:B-1----:R-:W-:-:S05]  /*20ea0*/  IMAD.WIDE R8, R171, 0x4, R132 ;  /* 0x00000004ab087825 */ /* 0x002fca00078e0284 */
[----:B------:R1:W-:Y:S01]  /*20eb0*/  STL.64 [R1+0x288], R8 ;  /* 0x0002880801007387 */ /* 0x0003e20000100a00 */
[----:B------:R-:W-:-:S03]  /*20ec0*/  IMAD.WIDE R10, R171, 0x4, R10 ;  /* 0x00000004ab0a7825 */ /* 0x000fc600078e020a */
[----:B------:R-:W-:Y:S04]  /*20ed0*/  STL.64 [R1+0x278], R6 ;  /* 0x0002780601007387 */ /* 0x000fe80000100a00 */
[----:B------:R2:W-:Y:S01]  /*20ee0*/  STL.64 [R1+0x7a8], R6 ;  /* 0x0007a80601007387 */ /* 0x0005e20000100a00 */
[----:B------:R-:W-:Y:S02]  /*20ef0*/  IMAD.MOV.U32 R248, RZ, RZ, R10 ;  /* 0x000000fffff87224 */ /* 0x000fe400078e000a */
[----:B------:R-:W-:Y:S02]  /*20f00*/  IMAD.MOV.U32 R249, RZ, RZ, R11 ;  /* 0x000000fffff97224 */ /* 0x000fe400078e000b */
[----:B-1----:R-:W-:-:S04]  /*20f10*/  IMAD.WIDE R8, R171, 0x4, R136 ;  /* 0x00000004ab087825 */ /* 0x002fc800078e0288 */
[----:B--2---:R-:W-:-:S04]  /*20f20*/  IMAD.WIDE R6, R171, 0x4, R134 ;  /* 0x00000004ab067825 */ /* 0x004fc800078e0286 */
[C---:B------:R-:W-:Y:S01]  /*20f30*/  IMAD.WIDE R10, R171.reuse, 0x4, R138 ;  /* 0x00000004ab0a7825 */ /* 0x040fe200078e028a */
[----:B------:R1:W-:Y:S04]  /*20f40*/  STL.64 [R1+0x290], R6 ;  /* 0x0002900601007387 */ /* 0x0003e80000100a00 */
        /* <DEDUP_REMOVED lines=11> */
[C---:B------:R-:W-:Y:S01]  /*21000*/  IMAD.WIDE R14, R171.reuse, 0x4, R154 ;  /* 0x00000004ab0e7825 */ /* 0x040fe200078e029a */
[----:B------:R2:W-:Y:S03]  /*21010*/  STL.64 [R1+0x2c8], R8 ;  /* 0x0002c80801007387 */ /* 0x0005e60000100a00 */
[----:B---3--:R-:W-:-:S04]  /*21020*/  IMAD.WIDE R10, R171, 0x4, R152 ;  /* 0x00000004ab0a7825 */ /* 0x008fc800078e0298 */
[----:B-1----:R-:W-:-:S04]  /*21030*/  IMAD.WIDE R6, R171, 0x4, R150 ;  /* 0x00000004ab067825 */ /* 0x002fc800078e0296 */
[C---:B--2---:R-:W-:Y:S01]  /*21040*/  IMAD.WIDE R8, R171.reuse, 0x4, R160 ;  /* 0x00000004ab087825 */ /* 0x044fe200078e02a0 */
[----:B------:R1:W-:Y:S04]  /*21050*/  STL.64 [R1+0x2d0], R6 ;  /* 0x0002d00601007387 */ /* 0x0003e80000100a00 */
[----:B------:R2:W-:Y:S04]  /*21060*/  STL.64 [R1+0x2e0], R14 ;  /* 0x0002e00e01007387 */ /* 0x0005e80000100a00 */
[----:B------:R-:W-:Y:S01]  /*21070*/  STL.64 [R1+0x2d8], R10 ;  /* 0x0002d80a01007387 */ /* 0x000fe20000100a00 */
[----:B-1----:R-:W-:-:S03]  /*21080*/  IMAD.WIDE R6, R171, 0x4, R162 ;  /* 0x00000004ab067825 */ /* 0x002fc600078e02a2 */
[----:B------:R-:W-:Y:S01]  /*21090*/  STL.64 [R1+0x2e8], R8 ;  /* 0x0002e80801007387 */ /* 0x000fe20000100a00 */
[----:B--2---:R-:W-:-:S03]  /*210a0*/  IMAD.WIDE R14, R171, 0x4, R164 ;  /* 0x00000004ab0e7825 */ /* 0x004fc600078e02a4 */
[----:B------:R1:W-:Y:S04]  /*210b0*/  STL.64 [R1+0x2f0], R6 ;  /* 0x0002f00601007387 */ /* 0x0003e80000100a00 */
[----:B------:R2:W-:Y:S01]  /*210c0*/  STL.64 [R1+0x2f8], R14 ;  /* 0x0002f80e01007387 */ /* 0x0005e20000100a00 */
[----:B-1----:R-:W-:-:S04]  /*210d0*/  IMAD.WIDE R6, R171, 0x4, R166 ;  /* 0x00000004ab067825 */ /* 0x002fc800078e02a6 */
[C---:B------:R-:W-:Y:S01]  /*210e0*/  IMAD.WIDE R8, R171.reuse, 0x4, R168 ;  /* 0x00000004ab087825 */ /* 0x040fe200078e02a8 */
[----:B------:R1:W-:Y:S03]  /*210f0*/  STL.64 [R1+0x300], R6 ;  /* 0x0003000601007387 */ /* 0x0003e60000100a00 */
[C---:B--2---:R-:W-:Y:S01]  /*21100*/  IMAD.WIDE R14, R171.reuse, 0x4, R176 ;  /* 0x00000004ab0e7825 */ /* 0x044fe200078e02b0 */
[----:B------:R2:W-:Y:S03]  /*21110*/  STL.64 [R1+0x308], R8 ;  /* 0x0003080801007387 */ /* 0x0005e60000100a00 */
[----:B------:R-:W-:-:S04]  /*21120*/  IMAD.WIDE R234, R171, 0x4, R174 ;  /* 0x00000004abea7825 */ /* 0x000fc800078e02ae */
[----:B-1----:R-:W-:-:S04]  /*21130*/  IMAD.WIDE R6, R171, 0x4, R172 ;  /* 0x00000004ab067825 */ /* 0x002fc800078e02ac */
[C---:B--2---:R-:W-:Y:S01]  /*21140*/  IMAD.WIDE R8, R171.reuse, 0x4, R178 ;  /* 0x00000004ab087825 */ /* 0x044fe200078e02b2 */
[----:B------:R1:W-:Y:S04]  /*21150*/  STL.64 [R1+0x310], R6 ;  /* 0x0003100601007387 */ /* 0x0003e80000100a00 */
[----:B------:R2:W-:Y:S01]  /*21160*/  STL.64 [R1+0x320], R14 ;  /* 0x0003200e01007387 */ /* 0x0005e20000100a00 */
[----:B------:R-:W-:-:S03]  /*21170*/  IMAD.WIDE R188, R171, 0x4, R188 ;  /* 0x00000004abbc7825 */ /* 0x000fc600078e02bc */
[----:B------:R-:W-:Y:S01]  /*21180*/  STL.64 [R1+0x318], R234 ;  /* 0x000318ea01007387 */ /* 0x000fe20000100a00 */
[----:B-1----:R-:W-:-:S03]  /*21190*/  IMAD.WIDE R6, R171, 0x4, R180 ;  /* 0x00000004ab067825 */ /* 0x002fc600078e02b4 */
[----:B------:R1:W-:Y:S01]  /*211a0*/  STL.64 [R1+0x328], R8 ;  /* 0x0003280801007387 */ /* 0x0003e20000100a00 */
[----:B--2---:R-:W-:-:S03]  /*211b0*/  IMAD.WIDE R14, R171, 0x4, R182 ;  /* 0x00000004ab0e7825 */ /* 0x004fc600078e02b6 */
[----:B------:R2:W-:Y:S04]  /*211c0*/  STL.64 [R1+0x330], R6 ;  /* 0x0003300601007387 */ /* 0x0005e80000100a00 */
[----:B------:R-:W-:Y:S01]  /*211d0*/  STL.64 [R1+0x340], R14 ;  /* 0x0003400e01007387 */ /* 0x000fe20000100a00 */
[----:B-1----:R-:W-:-:S04]  /*211e0*/  IMAD.WIDE R8, R171, 0x4, R184 ;  /* 0x00000004ab087825 */ /* 0x002fc800078e02b8 */
[C---:B--2---:R-:W-:Y:S01]  /*211f0*/  IMAD.WIDE R6, R171.reuse, 0x4, R186 ;  /* 0x00000004ab067825 */ /* 0x044fe200078e02ba */
[----:B------:R1:W-:Y:S04]  /*21200*/  STL.64 [R1+0x348], R8 ;  /* 0x0003480801007387 */ /* 0x0003e80000100a00 */
[----:B------:R2:W-:Y:S01]  /*21210*/  STL.64 [R1+0x350], R6 ;  /* 0x0003500601007387 */ /* 0x0005e20000100a00 */
[----:B------:R-:W-:-:S04]  /*21220*/  IMAD.WIDE R250, R171, 0x4, R192 ;  /* 0x00000004abfa7825 */ /* 0x000fc800078e02c0 */
[----:B-1----:R-:W-:-:S04]  /*21230*/  IMAD.WIDE R8, R171, 0x4, R190 ;  /* 0x00000004ab087825 */ /* 0x002fc800078e02be */
[----:B--2---:R-:W-:-:S05]  /*21240*/  IMAD.WIDE R6, R171, 0x4, R188 ;  /* 0x00000004ab067825 */ /* 0x004fca00078e02bc */
[----:B------:R1:W-:Y:S04]  /*21250*/  STL.64 [R1+0x358], R6 ;  /* 0x0003580601007387 */ /* 0x0003e80000100a00 */
[----:B------:R2:W-:Y:S01]  /*21260*/  STL.64 [R1+0x360], R8 ;  /* 0x0003600801007387 */ /* 0x0005e20000100a00 */
[----:B-1----:R-:W-:-:S04]  /*21270*/  IMAD.WIDE R6, R171, 0x4, R194 ;  /* 0x00000004ab067825 */ /* 0x002fc800078e02c2 */
[C---:B--2---:R-:W-:Y:S01]  /*21280*/  IMAD.WIDE R8, R171.reuse, 0x4, R200 ;  /* 0x00000004ab087825 */ /* 0x044fe200078e02c8 */
[----:B------:R1:W-:Y:S04]  /*21290*/  STL.64 [R1+0x370], R6 ;  /* 0x0003700601007387 */ /* 0x0003e80000100a00 */
[----:B------:R-:W-:Y:S04]  /*212a0*/  STL.64 [R1+0x368], R250 ;  /* 0x000368fa01007387 */ /* 0x000fe80000100a00 */
[----:B------:R2:W-:Y:S04]  /*212b0*/  STL.64 [R1+0x388], R8 ;  /* 0x0003880801007387 */ /* 0x0005e80000100a00 */
[----:B------:R-:W3:Y:S01]  /*212c0*/  LDL.LU.64 R94, [R1+0x538] ;  /* 0x00053800015e7983 */ /* 0x000ee20000300a00 */
[----:B------:R-:W-:-:S04]  /*212d0*/  IMAD.WIDE R22, R171, 0x4, R22 ;  /* 0x00000004ab167825 */ /* 0x000fc800078e0216 */
[C---:B------:R-:W-:Y:S01]  /*212e0*/  IMAD.WIDE R204, R171.reuse, 0x4, R204 ;  /* 0x00000004abcc7825 */ /* 0x040fe200078e02cc */
[----:B------:R4:W-:Y:S03]  /*212f0*/  LDGSTS.E [R5+0x50f80], desc[UR18][R22.64], P2 ;  /* 0x50f8000016057fae */ /* 0x0009e60009121852 */
[----:B------:R-:W-:-:S04]  /*21300*/  IMAD.WIDE R2, R171, 0x4, R20 ;  /* 0x00000004ab027825 */ /* 0x000fc800078e0214 */
[----:B-1----:R-:W-:-:S04]  /*21310*/  IMAD.WIDE R6, R171, 0x4, R202 ;  /* 0x00000004ab067825 */ /* 0x002fc800078e02ca */
[C---:B------:R-:W-:Y:S01]  /*21320*/  IMAD.WIDE R232, R171.reuse, 0x4, R196 ;  /* 0x00000004abe87825 */ /* 0x040fe200078e02c4 */
[----:B------:R-:W-:Y:S03]  /*21330*/  STL.64 [R1+0x390], R6 ;  /* 0x0003900601007387 */ /* 0x000fe60000100a00 */
[----:B------:R-:W-:Y:S01]  /*21340*/  IMAD.WIDE R20, R171, 0x4, R22 ;  /* 0x00000004ab147825 */ /* 0x000fe200078e0216 */
[----:B------:R-:W3:Y:S03]  /*21350*/  LDL.LU.64 R88, [R1+0x530] ;  /* 0x0005300001587983 */ /* 0x000ee60000300a00 */
[----:B------:R-:W-:Y:S02]  /*21360*/  IMAD.MOV.U32 R224, RZ, RZ, R248 ;  /* 0x000000ffffe07224 */ /* 0x000fe400078e00f8 */
[----:B------:R-:W-:-:S02]  /*21370*/  IMAD.MOV.U32 R225, RZ, RZ, R249 ;  /* 0x000000ffffe17224 */ /* 0x000fc400078e00f9 */
[C---:B------:R-:W-:Y:S01]  /*21380*/  IMAD.WIDE R248, R171.reuse, 0x4, R198 ;  /* 0x00000004abf87825 */ /* 0x040fe200078e02c6 */
[----:B------:R-:W-:Y:S03]  /*21390*/  STL.64 [R1+0x378], R232 ;  /* 0x000378e801007387 */ /* 0x000fe60000100a00 */
[----:B----4-:R-:W-:Y:S02]  /*213a0*/  IMAD.MOV.U32 R22, RZ, RZ, R2 ;  /* 0x000000ffff167224 */ /* 0x010fe400078e0002 */
[----:B------:R-:W-:Y:S02]  /*213b0*/  IMAD.MOV.U32 R23, RZ, RZ, R3 ;  /* 0x000000ffff177224 */ /* 0x000fe400078e0003 */
[C---:B------:R-:W-:Y:S01]  /*213c0*/  IMAD.WIDE R2, R171.reuse, 0x4, R204 ;  /* 0x00000004ab027825 */ /* 0x040fe200078e02cc */
[----:B------:R1:W-:Y:S03]  /*213d0*/  STL.64 [R1+0x7b8], R232 ;  /* 0x0007b8e801007387 */ /* 0x0003e60000100a00 */
[C---:B------:R-:W-:Y:S01]  /*213e0*/  IMAD.WIDE R238, R171.reuse, 0x4, R206 ;  /* 0x00000004abee7825 */ /* 0x040fe200078e02ce */
[----:B------:R-:W-:Y:S03]  /*213f0*/  STL.64 [R1+0x380], R248 ;  /* 0x000380f801007387 */ /* 0x000fe60000100a00 */
[C---:B--2---:R-:W-:Y:S01]  /*21400*/  IMAD.WIDE R8, R171.reuse, 0x4, R208 ;  /* 0x00000004ab087825 */ /* 0x044fe200078e02d0 */
[----:B------:R-:W-:Y:S03]  /*21410*/  STL.64 [R1+0x398], R2 ;  /* 0x0003980201007387 */ /* 0x000fe60000100a00 */
[C---:B------:R-:W-:Y:S01]  /*21420*/  IMAD.WIDE R14, R171.reuse, 0x4, R214 ;  /* 0x00000004ab0e7825 */ /* 0x040fe200078e02d6 */
[----:B------:R-:W-:Y:S03]  /*21430*/  STL.64 [R1+0x3a0], R238 ;  /* 0x0003a0ee01007387 */ /* 0x000fe60000100a00 */
[C---:B-1----:R-:W-:Y:S01]  /*21440*/  IMAD.WIDE R232, R171.reuse, 0x4, R210 ;  /* 0x00000004abe87825 */ /* 0x042fe200078e02d2 */
[----:B------:R1:W-:Y:S04]  /*21450*/  STL.64 [R1+0x710], R2 ;  /* 0x0007100201007387 */ /* 0x0003e80000100a00 */
[----:B------:R-:W-:Y:S01]  /*21460*/  STL.64 [R1+0x3a8], R8 ;  /* 0x0003a80801007387 */ /* 0x000fe20000100a00 */
[----:B------:R-:W-:-:S03]  /*21470*/  IMAD.WIDE R6, R171, 0x4, R212 ;  /* 0x00000004ab067825 */ /* 0x000fc600078e02d4 */
[----:B------:R-:W2:Y:S01]  /*21480*/  LDL.LU.64 R90, [R1+0x4f0] ;  /* 0x0004f000015a7983 */ /* 0x000ea20000300a00 */
[----:B-1----:R-:W-:-:S03]  /*21490*/  IMAD.WIDE R2, R171, 0x4, R216 ;  /* 0x00000004ab027825 */ /* 0x002fc600078e02d8 */
[----:B------:R-:W-:Y:S04]  /*214a0*/  STL.64 [R1+0x3b0], R232 ;  /* 0x0003b0e801007387 */ /* 0x000fe80000100a00 */
[----:B------:R-:W-:Y:S04]  /*214b0*/  STL.64 [R1+0x3c0], R14 ;  /* 0x0003c00e01007387 */ /* 0x000fe80000100a00 */
[----:B------:R1:W-:Y:S04]  /*214c0*/  STL.64 [R1+0x3c8], R2 ;  /* 0x0003c80201007387 */ /* 0x0003e80000100a00 */
[----:B------:R-:W-:Y:S01]  /*214d0*/  STL.64 [R1+0x3b8], R6 ;  /* 0x0003b80601007387 */ /* 0x000fe20000100a00 */
[----:B-1----:R-:W-:-:S05]  /*214e0*/  IMAD.WIDE R2, R171, 0x4, R218 ;  /* 0x00000004ab027825 */ /* 0x002fca00078e02da */
[----:B------:R1:W-:Y:S04]  /*214f0*/  STL.64 [R1+0x3d0], R2 ;  /* 0x0003d00201007387 */ /* 0x0003e80000100a00 */
[----:B------:R-:W4:Y:S01]  /*21500*/  LDL.LU.64 R16, [R1+0x4e8] ;  /* 0x0004e80001107983 */ /* 0x000f220000300a00 */
[----:B------:R-:W-:-:S04]  /*21510*/  IMAD.WIDE R38, R171, 0x4, R38 ;  /* 0x00000004ab267825 */ /* 0x000fc800078e0226 */
[C---:B------:R-:W-:Y:S01]  /*21520*/  IMAD.WIDE R54, R171.reuse, 0x4, R54 ;  /* 0x00000004ab367825 */ /* 0x040fe200078e0236 */
[----:B------:R-:W-:Y:S04]  /*21530*/  LDGSTS.E [R5+0x51380], desc[UR18][R38.64], P2 ;  /* 0x5138000026057fae */ /* 0x000fe80009121852 */
[----:B------:R-:W-:Y:S04]  /*21540*/  LDGSTS.E [R5+0x51780], desc[UR18][R54.64], P2 ;  /* 0x5178000036057fae */ /* 0x000fe80009121852 */
[----:B------:R-:W-:Y:S01]  /*21550*/  LDGSTS.E [R5+0x51b80], desc[UR18][R70.64], P2 ;  /* 0x51b8000046057fae */ /* 0x000fe20009121852 */
[----:B------:R-:W-:-:S03]  /*21560*/  IMAD.WIDE R220, R171, 0x4, R220 ;  /* 0x00000004abdc7825 */ /* 0x000fc600078e02dc */
[----:B------:R-:W-:Y:S04]  /*21570*/  LDGSTS.E [R5+0x51f80], desc[UR18][R86.64], P2 ;  /* 0x51f8000056057fae */ /* 0x000fe80009121852 */
[----:B------:R4:W-:Y:S04]  /*21580*/  LDGSTS.E [R5+0x52380], desc[UR18][R102.64], P2 ;  /* 0x5238000066057fae */ /* 0x0009e80009121852 */
[----:B------:R-:W-:Y:S04]  /*21590*/  LDGSTS.E [R5+0x52780], desc[UR18][R118.64], P2 ;  /* 0x5278000076057fae */ /* 0x000fe80009121852 */
[----:B------:R-:W-:Y:S04]  /*215a0*/  LDGSTS.E [R5+0x52b80], desc[UR18][R134.64], P2 ;  /* 0x52b8000086057fae */ /* 0x000fe80009121852 */
[----:B------:R-:W-:Y:S04]  /*215b0*/  LDGSTS.E [R5+0x52f80], desc[UR18][R150.64], P2 ;  /* 0x52f8000096057fae */ /* 0x000fe80009121852 */
[----:B------:R1:W-:Y:S04]  /*215c0*/  LDGSTS.E [R5+0x53380], desc[UR18][R172.64], P2 ;  /* 0x53380000ac057fae */ /* 0x0003e80009121852 */
[----:B------:R1:W-:Y:S04]  /*215d0*/  LDGSTS.E [R5+0x53780], desc[UR18][R188.64], P2 ;  /* 0x53780000bc057fae */ /* 0x0003e80009121852 */
[----:B------:R1:W-:Y:S04]  /*215e0*/  LDGSTS.E [R5+0x53b80], desc[UR18][R204.64], P2 ;  /* 0x53b80000cc057fae */ /* 0x0003e80009121852 */
[----:B------:R-:W-:Y:S04]  /*215f0*/  LDGSTS.E [R5+0x53f80], desc[UR18][R220.64], P2 ;  /* 0x53f80000dc057fae */ /* 0x000fe80009121852 */
[----:B------:R-:W0:Y:S01]  /*21600*/  LDGDEPBAR ;  /* 0x00000000000079af */ /* 0x000e220000000000 */
[----:B------:R-:W-:-:S02]  /*21610*/  ISETP.GE.AND P5, PT, R156, UR5, PT ;  /* 0x000000059c007c0c */ /* 0x000fc4000bfa6270 */
[----:B------:R-:W-:Y:S01]  /*21620*/  SHF.R.U32.HI R15, RZ, 0x6, R157 ;  /* 0x00000006ff0f7819 */ /* 0x000fe2000001169d */
[----:B------:R-:W-:Y:S01]  /*21630*/  IMAD.WIDE R156, R171, 0x4, R220 ;  /* 0x00000004ab9c7825 */ /* 0x000fe200078e02dc */
[----:B------:R1:W-:Y:S04]  /*21640*/  STL.64 [R1+0x740], R4 ;  /* 0x0007400401007387 */ /* 0x0003e80000100a00 */
[----:B------:R-:W-:Y:S04]  /*21650*/  STL.64 [R1+0x3d8], R156 ;  /* 0x0003d89c01007387 */ /* 0x000fe80000100a00 */
[----:B------:R-:W-:Y:S04]  /*21660*/  STL.64 [R1+0x718], R156 ;  /* 0x0007189c01007387 */ /* 0x000fe80000100a00 */
[----:B------:R-:W2:Y:S01]  /*21670*/  LDL.LU.64 R92, [R1+0x488] ;  /* 0x00048800015c7983 */ /* 0x000ea20000300a00 */
[C---:B---3--:R-:W-:Y:S01]  /*21680*/  IMAD.WIDE R208, R13.reuse, 0x4, R94 ;  /* 0x000000040dd07825 */ /* 0x048fe200078e025e */
[----:B------:R-:W-:Y:S06]  /*21690*/  BAR.SYNC.DEFER_BLOCKING 0x0 ;  /* 0x0000000000007b1d */ /* 0x000fec0000010000 */
[----:B------:R-:W3:Y:S01]  /*216a0*/  S2R R95, SR_TID.X ;  /* 0x00000000005f7919 */ /* 0x000ee20000002100 */
[----:B------:R-:W-:-:S02]  /*216b0*/  IMAD.WIDE R206, R13, 0x4, R88 ;  /* 0x000000040dce7825 */ /* 0x000fc400078e0258 */
[----:B------:R-:W2:Y:S04]  /*216c0*/  LDL.LU.64 R88, [R1+0x578] ;  /* 0x0005780001587983 */ /* 0x000ea80000300a00 */
[----:B------:R-:W-:Y:S01]  /*216d0*/  @!PT LDS RZ, [RZ] ;  /* 0x00000000fffff984 */ /* 0x000fe20000000800 */
[----:B------:R-:W-:Y:S01]  /*216e0*/  @!PT LDS RZ, [RZ] ;  /* 0x00000000fffff984 */ /* 0x000fe20000000800 */
[----:B------:R-:W-:Y:S01]  /*216f0*/  @!PT LDS RZ, [RZ] ;  /* 0x00000000fffff984 */ /* 0x000fe20000000800 */
[----:B------:R1:W-:Y:S01]  /*21700*/  LDGSTS.E [R246+-0x50000], desc[UR18][R208.64], P4 ;  /* 0xb0000000d0f67fae */ /* 0x0003e2000a121852 */
[----:B---3--:R-:W-:-:S03]  /*21710*/  SHF.R.U32.HI R95, RZ, 0x6, R95 ;  /* 0x00000006ff5f7819 */ /* 0x008fc6000001165f */
[----:B------:R-:W-:Y:S01]  /*21720*/  STL.64 [R1+0x720], R208 ;  /* 0x000720d001007387 */ /* 0x000fe20000100a00 */
[----:B------:R-:W-:-:S03]  /*21730*/  SGXT.U32 R95, R95, 0x1 ;  /* 0x000000015f5f781a */ /* 0x000fc60000000000 */
[----:B------:R-:W-:Y:S01]  /*21740*/  LDGSTS.E [R246+-0x4fff8], desc[UR18][R206.64], P1 ;  /* 0xb0008000cef67fae */ /* 0x000fe20008921852 */
[----:B------:R-:W-:-:S04]  /*21750*/  LOP3.LUT R95, R95, 0x62, RZ, 0xfc, !PT ;  /* 0x000000625f5f7812 */ /* 0x000fc800078efcff */
[----:B------:R-:W-:Y:S02]  /*21760*/  ISETP.GE.AND P4, PT, R95, UR5, PT ;  /* 0x000000055f007c0c */ /* 0x000fe4000bf86270 */
[----:B------:R-:W1:Y:S04]  /*21770*/  LDL.LU.64 R94, [R1+0x450] ;  /* 0x00045000015e7983 */ /* 0x000e680000300a00 */
[----:B------:R-:W-:Y:S01]  /*21780*/  STL.64 [R1+0x728], R206 ;  /* 0x000728ce01007387 */ /* 0x000fe20000100a00 */
[----:B----4-:R-:W-:-:S03]  /*21790*/  IMAD.WIDE R102, R13, 0x4, R16 ;  /* 0x000000040d667825 */ /* 0x010fc600078e0210 */
[----:B------:R-:W3:Y:S01]  /*217a0*/  LDL.LU.64 R16, [R1+0x448] ;  /* 0x0004480001107983 */ /* 0x000ee20000300a00 */
[----:B--2---:R-:W-:-:S05]  /*217b0*/  IMAD.WIDE R100, R13, 0x4, R90 ;  /* 0x000000040d647825 */ /* 0x004fca00078e025a */
[----:B------:R-:W-:Y:S04]  /*217c0*/  STL.64 [R1+0x730], R100 ;  /* 0x0007306401007387 */ /* 0x000fe80000100a00 */
[----:B------:R-:W-:Y:S01]  /*217d0*/  STL.64 [R1+0x738], R102 ;  /* 0x0007386601007387 */ /* 0x000fe20000100a00 */
[----:B------:R-:W-:Y:S01]  /*217e0*/  SGXT.U32 R15, R15, 0x1 ;  /* 0x000000010f0f781a */ /* 0x000fe20000000000 */
[----:B------:R-:W-:Y:S01]  /*217f0*/  IMAD.WIDE R130, R13, 0x4, R92 ;  /* 0x000000040d827825 */ /* 0x000fe200078e025c */
[----:B------:R-:W-:Y:S01]  /*21800*/  SEL R14, RZ, 0x4, P5 ;  /* 0x00000004ff0e7807 */ /* 0x000fe20002800000 */
[----:B------:R-:W2:Y:S01]  /*21810*/  LDL.LU.64 R92, [R1+0x5b0] ;  /* 0x0005b000015c7983 */ /* 0x000ea20000300a00 */
[----:B------:R-:W-:Y:S01]  /*21820*/  LOP3.LUT R15, R15, 0x42, RZ, 0xfc, !PT ;  /* 0x000000420f0f7812 */ /* 0x000fe200078efcff */
[----:B------:R-:W4:Y:S03]  /*21830*/  S2R R91, SR_TID.X ;  /* 0x00000000005b7919 */ /* 0x000f260000002100 */
[----:B------:R-:W-:-:S02]  /*21840*/  ISETP.GE.AND P5, PT, R15, UR5, PT ;  /* 0x000000050f007c0c */ /* 0x000fc4000bfa6270 */
[----:B------:R-:W4:Y:S01]  /*21850*/  S2R R15, SR_TID.X ;  /* 0x00000000000f7919 */ /* 0x000f220000002100 */
[----:B------:R-:W-:Y:S01]  /*21860*/  SEL R14, R14, RZ, P0 ;  /* 0x000000ff0e0e7207 */ /* 0x000fe20000000000 */
[----:B------:R-:W-:Y:S04]  /*21870*/  LDGSTS.E [R246+-0x4e000], desc[UR18][R100.64], P6 ;  /* 0xb200000064f67fae */ /* 0x000fe8000b121852 */
[----:B------:R-:W-:Y:S01]  /*21880*/  LDGSTS.E [R246+-0x4dff8], desc[UR18][R102.64], P3 ;  /* 0xb200800066f67fae */ /* 0x000fe20009921852 */
[----:B----4-:R-:W-:-:S04]  /*21890*/  SHF.R.U32.HI R15, RZ, 0x6, R15 ;  /* 0x00000006ff0f7819 */ /* 0x010fc8000001160f */
[----:B------:R-:W-:Y:S02]  /*218a0*/  SGXT.U32 R15, R15, 0x1 ;  /* 0x000000010f0f781a */ /* 0x000fe40000000000 */
[----:B------:R-:W-:Y:S02]  /*218b0*/  SHF.R.U32.HI R91, RZ, 0x6, R91 ;  /* 0x00000006ff5b7819 */ /* 0x000fe4000001165b */
[----:B------:R-:W-:Y:S02]  /*218c0*/  LOP3.LUT R15, R15, 0x60, RZ, 0xfc, !PT ;  /* 0x000000600f0f7812 */ /* 0x000fe400078efcff */
[----:B------:R-:W-:Y:S02]  /*218d0*/  SGXT.U32 R91, R91, 0x1 ;  /* 0x000000015b5b781a */ /* 0x000fe40000000000 */
[----:B------:R-:W-:Y:S01]  /*218e0*/  ISETP.GE.AND P2, PT, R15, UR5, PT ;  /* 0x000000050f007c0c */ /* 0x000fe2000bf46270 */
[C---:B------:R-:W-:Y:S02]  /*218f0*/  IMAD.WIDE R132, R13.reuse, 0x4, R88 ;  /* 0x000000040d847825 */ /* 0x040fe400078e0258 */
[----:B------:R-:W4:Y:S04]  /*21900*/  LDL.LU.64 R88, [R1+0x528] ;  /* 0x0005280001587983 */ /* 0x000f280000300a00 */
[----:B------:R-:W-:Y:S01]  /*21910*/  STL.64 [R1+0x748], R130 ;  /* 0x0007488201007387 */ /* 0x000fe20000100a00 */
[----:B-1----:R-:W-:-:S03]  /*21920*/  IMAD.WIDE R172, R13, 0x4, R94 ;  /* 0x000000040dac7825 */ /* 0x002fc600078e025e */
[----:B------:R-:W4:Y:S04]  /*21930*/  LDL.LU.64 R94, [R1+0x4e0] ;  /* 0x0004e000015e7983 */ /* 0x000f280000300a00 */
[----:B------:R-:W-:Y:S01]  /*21940*/  STL.64 [R1+0x750], R132 ;  /* 0x0007508401007387 */ /* 0x000fe20000100a00 */
[----:B---3--:R-:W-:-:S03]  /*21950*/  IMAD.WIDE R174, R13, 0x4, R16 ;  /* 0x000000040dae7825 */ /* 0x008fc600078e0210 */
[----:B------:R-:W3:Y:S01]  /*21960*/  LDL.LU.64 R16, [R1+0x4d8] ;  /* 0x0004d80001107983 */ /* 0x000ee20000300a00 */
[----:B------:R-:W-:Y:S02]  /*21970*/  SEL R15, RZ, 0x4, P5 ;  /* 0x00000004ff0f7807 */ /* 0x000fe40002800000 */
[----:B------:R-:W-:Y:S02]  /*21980*/  LOP3.LUT R91, R91, 0x4, RZ, 0xfc, !PT ;  /* 0x000000045b5b7812 */ /* 0x000fe400078efcff */
[----:B------:R-:W-:Y:S02]  /*21990*/  SEL R15, R15, RZ, P0 ;  /* 0x000000ff0f0f7207 */ /* 0x000fe40000000000 */
[----:B------:R-:W-:Y:S02]  /*219a0*/  ISETP.NE.U32.AND P5, PT, R14, RZ, PT ;  /* 0x000000ff0e00720c */ /* 0x000fe40003fa5070 */
[----:B------:R-:W-:Y:S02]  /*219b0*/  SEL R14, RZ, 0x4, P2 ;  /* 0x00000004ff0e7807 */ /* 0x000fe40001000000 */
[----:B------:R-:W-:-:S02]  /*219c0*/  ISETP.NE.U32.AND P2, PT, R15, RZ, PT ;  /* 0x000000ff0f00720c */ /* 0x000fc40003f45070 */
[----:B------:R-:W-:Y:S02]  /*219d0*/  SEL R15, RZ, 0x4, P4 ;  /* 0x00000004ff0f7807 */ /* 0x000fe40002000000 */
[----:B------:R-:W-:Y:S02]  /*219e0*/  ISETP.GE.AND P4, PT, R91, UR5, PT ;  /* 0x000000055b007c0c */ /* 0x000fe4000bf86270 */
[----:B------:R-:W1:Y:S03]  /*219f0*/  S2R R91, SR_TID.X ;  /* 0x00000000005b7919 */ /* 0x000e660000002100 */
[----:B------:R-:W-:Y:S01]  /*21a00*/  LDGSTS.E [R246+-0x4c000], desc[UR18][R130.64], P5 ;  /* 0xb400000082f67fae */ /* 0x000fe2000a921852 */
[----:B------:R-:W-:Y:S02]  /*21a10*/  SEL R14, R14, RZ, P0 ;  /* 0x000000ff0e0e7207 */ /* 0x000fe40000000000 */
[----:B------:R-:W-:Y:S01]  /*21a20*/  SEL R15, R15, RZ, P0 ;  /* 0x000000ff0f0f7207 */ /* 0x000fe20000000000 */
[----:B------:R-:W-:Y:S01]  /*21a30*/  LDGSTS.E [R246+-0x4bff8], desc[UR18][R132.64], P2 ;  /* 0xb400800084f67fae */ /* 0x000fe20009121852 */
[----:B-1----:R-:W-:-:S04]  /*21a40*/  SHF.R.U32.HI R91, RZ, 0x6, R91 ;  /* 0x00000006ff5b7819 */ /* 0x002fc8000001165b */
[----:B------:R-:W-:-:S04]  /*21a50*/  SGXT.U32 R91, R91, 0x1 ;  /* 0x000000015b5b781a */ /* 0x000fc80000000000 */
[----:B------:R-:W-:-:S04]  /*21a60*/  LOP3.LUT R91, R91, 0x6, RZ, 0xfc, !PT ;  /* 0x000000065b5b7812 */ /* 0x000fc800078efcff */
[----:B------:R-:W-:Y:S02]  /*21a70*/  ISETP.GE.AND P6, PT, R91, UR5, PT ;  /* 0x000000055b007c0c */ /* 0x000fe4000bfc6270 */
[----:B------:R-:W1:Y:S01]  /*21a80*/  S2R R91, SR_TID.X ;  /* 0x00000000005b7919 */ /* 0x000e620000002100 */
[----:B------:R-:W-:Y:S02]  /*21a90*/  ISETP.NE.U32.AND P1, PT, R14, RZ, PT ;  /* 0x000000ff0e00720c */ /* 0x000fe40003f25070 */
[----:B------:R-:W-:Y:S02]  /*21aa0*/  SEL R14, RZ, 0x4, P4 ;  /* 0x00000004ff0e7807 */ /* 0x000fe40002000000 */
[----:B------:R-:W-:Y:S02]  /*21ab0*/  ISETP.NE.U32.AND P4, PT, R15, RZ, PT ;  /* 0x000000ff0f00720c */ /* 0x000fe40003f85070 */
[----:B------:R-:W-:Y:S02]  /*21ac0*/  SEL R15, RZ, 0x4, P6 ;  /* 0x00000004ff0f7807 */ /* 0x000fe40003000000 */
[----:B-1----:R-:W-:Y:S01]  /*21ad0*/  SHF.R.U32.HI R91, RZ, 0x6, R91 ;  /* 0x00000006ff5b7819 */ /* 0x002fe2000001165b */
[----:B------:R1:W-:Y:S03]  /*21ae0*/  STL.64 [R1+0x758], R172 ;  /* 0x000758ac01007387 */ /* 0x0003e60000100a00 */
[----:B------:R-:W-:Y:S01]  /*21af0*/  SGXT.U32 R91, R91, 0x1 ;  /* 0x000000015b5b781a */ /* 0x000fe20000000000 */
[----:B--2---:R-:W-:Y:S01]  /*21b00*/  IMAD.WIDE R154, R13, 0x4, R92 ;  /* 0x000000040d9a7825 */ /* 0x004fe200078e025c */
[----:B------:R-:W-:Y:S02]  /*21b10*/  LDGSTS.E [R246+-0x4a000], desc[UR18][R172.64], P1 ;  /* 0xb6000000acf67fae */ /* 0x000fe40008921852 */
[----:B------:R-:W-:-:S02]  /*21b20*/  LOP3.LUT R91, R91, 0x24, RZ, 0xfc, !PT ;  /* 0x000000245b5b7812 */ /* 0x000fc400078efcff */
[----:B------:R-:W-:Y:S01]  /*21b30*/  SEL R14, R14, RZ, P0 ;  /* 0x000000ff0e0e7207 */ /* 0x000fe20000000000 */
[----:B------:R-:W-:Y:S01]  /*21b40*/  STL.64 [R1+0x760], R174 ;  /* 0x000760ae01007387 */ /* 0x000fe20000100a00 */
[----:B------:R-:W-:Y:S02]  /*21b50*/  ISETP.GE.AND P6, PT, R91, UR5, PT ;  /* 0x000000055b007c0c */ /* 0x000fe4000bfc6270 */
[----:B------:R-:W2:Y:S01]  /*21b60*/  S2R R91, SR_TID.X ;  /* 0x00000000005b7919 */ /* 0x000ea20000002100 */
[----:B------:R-:W-:Y:S01]  /*21b70*/  ISETP.NE.U32.AND P3, PT, R14, RZ, PT ;  /* 0x000000ff0e00720c */ /* 0x000fe20003f65070 */
[----:B------:R-:W3:Y:S04]  /*21b80*/  LDL.LU.64 R92, [R1+0x480] ;  /* 0x00048000015c7983 */ /* 0x000ee80000300a00 */
[----:B------:R-:W-:Y:S01]  /*21b90*/  LDGSTS.E [R246+-0x49ff8], desc[UR18][R174.64], P4 ;  /* 0xb6008000aef67fae */ /* 0x000fe2000a121852 */
[----:B--2---:R-:W-:-:S07]  /*21ba0*/  SHF.R.U32.HI R90, RZ, 0x6, R91 ;  /* 0x00000006ff5a7819 */ /* 0x004fce000001165b */
[----:B------:R-:W-:Y:S01]  /*21bb0*/  LDGSTS.E [R245+-0x50000], desc[UR18][R154.64], P3 ;  /* 0xb00000009af57fae */ /* 0x000fe20009921852 */
[----:B------:R-:W-:-:S04]  /*21bc0*/  SHF.R.U32.HI R91, RZ, 0x6, R91 ;  /* 0x00000006ff5b7819 */ /* 0x000fc8000001165b */
[----:B------:R-:W-:-:S04]  /*21bd0*/  SGXT.U32 R91, R91, 0x1 ;  /* 0x000000015b5b781a */ /* 0x000fc80000000000 */
[----:B------:R-:W-:-:S04]  /*21be0*/  LOP3.LUT R91, R91, 0x44, RZ, 0xfc, !PT ;  /* 0x000000445b5b7812 */ /* 0x000fc800078efcff */
[----:B------:R-:W-:Y:S02]  /*21bf0*/  ISETP.GE.AND P2, PT, R91, UR5, PT ;  /* 0x000000055b007c0c */ /* 0x000fe4000bf46270 */
[----:B------:R-:W2:Y:S01]  /*21c00*/  S2R R91, SR_TID.X ;  /* 0x00000000005b7919 */ /* 0x000ea20000002100 */
[----:B------:R-:W-:-:S04]  /*21c10*/  SGXT.U32 R90, R90, 0x1 ;  /* 0x000000015a5a781a */ /* 0x000fc80000000000 */
[----:B------:R-:W-:Y:S02]  /*21c20*/  LOP3.LUT R90, R90, 0x26, RZ, 0xfc, !PT ;  /* 0x000000265a5a7812 */ /* 0x000fe400078efcff */
[----:B------:R-:W-:Y:S02]  /*21c30*/  SEL R14, RZ, 0x4, P6 ;  /* 0x00000004ff0e7807 */ /* 0x000fe40003000000 */
[----:B------:R-:W-:Y:S02]  /*21c40*/  ISETP.GE.AND P6, PT, R90, UR5, PT ;  /* 0x000000055a007c0c */ /* 0x000fe4000bfc6270 */
[--C-:B--2---:R-:W-:Y:S02]  /*21c50*/  SHF.R.U32.HI R90, RZ, 0x6, R91.reuse ;  /* 0x00000006ff5a7819 */ /* 0x104fe4000001165b */
[----:B------:R-:W-:Y:S02]  /*21c60*/  SHF.R.U32.HI R91, RZ, 0x6, R91 ;  /* 0x00000006ff5b7819 */ /* 0x000fe4000001165b */
[----:B------:R-:W-:-:S02]  /*21c70*/  SGXT.U32 R90, R90, 0x1 ;  /* 0x000000015a5a781a */ /* 0x000fc40000000000 */
[----:B------:R-:W-:Y:S02]  /*21c80*/  SGXT.U32 R91, R91, 0x1 ;  /* 0x000000015b5b781a */ /* 0x000fe40000000000 */
[----:B------:R-:W-:Y:S02]  /*21c90*/  LOP3.LUT R90, R90, 0x46, RZ, 0xfc, !PT ;  /* 0x000000465a5a7812 */ /* 0x000fe400078efcff */
[----:B------:R-:W-:Y:S02]  /*21ca0*/  LOP3.LUT R91, R91, 0x64, RZ, 0xfc, !PT ;  /* 0x000000645b5b7812 */ /* 0x000fe400078efcff */
[----:B------:R-:W-:Y:S02]  /*21cb0*/  ISETP.GE.AND P1, PT, R90, UR5, PT ;  /* 0x000000055a007c0c */ /* 0x000fe4000bf26270 */
[----:B------:R-:W-:Y:S02]  /*21cc0*/  ISETP.GE.AND P4, PT, R91, UR5, PT ;  /* 0x000000055b007c0c */ /* 0x000fe4000bf86270 */
[----:B------:R-:W2:Y:S04]  /*21cd0*/  LDL.LU.64 R90, [R1+0x570] ;  /* 0x00057000015a7983 */ /* 0x000ea80000300a00 */
[----:B------:R-:W-:Y:S01]  /*21ce0*/  STL.64 [R1+0x768], R154 ;  /* 0x0007689a01007387 */ /* 0x000fe20000100a00 */
[----:B----4-:R-:W-:-:S05]  /*21cf0*/  IMAD.WIDE R152, R13, 0x4, R88 ;  /* 0x000000040d987825 */ /* 0x010fca00078e0258 */
[----:B------:R4:W-:Y:S04]  /*21d00*/  STL.64 [R1+0x770], R152 ;  /* 0x0007709801007387 */ /* 0x0009e80000100a00 */
[----:B------:R-:W4:Y:S01]  /*21d10*/  LDL.LU.64 R96, [R1+0x440] ;  /* 0x0004400001607983 */ /* 0x000f220000300a00 */
[----:B---3--:R-:W-:-:S03]  /*21d20*/  IMAD.WIDE R106, R13, 0x4, R16 ;  /* 0x000000040d6a7825 */ /* 0x008fc600078e0210 */
[----:B------:R-:W3:Y:S01]  /*21d30*/  LDL.LU.64 R16, [R1+0x438] ;  /* 0x0004380001107983 */ /* 0x000ee20000300a00 */
[----:B------:R-:W1:Y:S01]  /*21d40*/  S2R R89, SR_TID.X ;  /* 0x0000000000597919 */ /* 0x000e620000002100 */
[----:B------:R-:W-:Y:S02]  /*21d50*/  SEL R15, R15, RZ, P0 ;  /* 0x000000ff0f0f7207 */ /* 0x000fe40000000000 */
[----:B------:R-:W-:Y:S02]  /*21d60*/  SEL R14, R14, RZ, P0 ;  /* 0x000000ff0e0e7207 */ /* 0x000fe40000000000 */
[----:B------:R-:W-:Y:S02]  /*21d70*/  ISETP.NE.U32.AND P5, PT, R15, RZ, PT ;  /* 0x000000ff0f00720c */ /* 0x000fe40003fa5070 */
[----:B------:R-:W-:Y:S02]  /*21d80*/  SEL R15, RZ, 0x4, P6 ;  /* 0x00000004ff0f7807 */ /* 0x000fe40003000000 */
[----:B------:R-:W-:-:S02]  /*21d90*/  ISETP.NE.U32.AND P6, PT, R14, RZ, PT ;  /* 0x000000ff0e00720c */ /* 0x000fc40003fc5070 */
[----:B------:R-:W-:Y:S02]  /*21da0*/  SEL R14, RZ, 0x4, P2 ;  /* 0x00000004ff0e7807 */ /* 0x000fe40001000000 */
[----:B------:R-:W-:Y:S02]  /*21db0*/  SEL R15, R15, RZ, P0 ;  /* 0x000000ff0f0f7207 */ /* 0x000fe40000000000 */
[----:B------:R-:W-:Y:S02]  /*21dc0*/  SEL R14, R14, RZ, P0 ;  /* 0x000000ff0e0e7207 */ /* 0x000fe40000000000 */
[----:B------:R-:W-:Y:S01]  /*21dd0*/  ISETP.NE.U32.AND P2, PT, R15, RZ, PT ;  /* 0x000000ff0f00720c */ /* 0x000fe20003f45070 */
[----:B------:R-:W-:Y:S01]  /*21de0*/  LDGSTS.E [R245+-0x4fff8], desc[UR18][R152.64], P5 ;  /* 0xb000800098f57fae */ /* 0x000fe2000a921852 */
[----:B------:R-:W-:Y:S02]  /*21df0*/  SEL R15, RZ, 0x4, P1 ;  /* 0x00000004ff0f7807 */ /* 0x000fe40000800000 */
[----:B------:R-:W-:-:S02]  /*21e00*/  ISETP.NE.U32.AND P1, PT, R14, RZ, PT ;  /* 0x000000ff0e00720c */ /* 0x000fc40003f25070 */
[----:B-1----:R-:W-:-:S04]  /*21e10*/  SHF.R.U32.HI R89, RZ, 0x6, R89 ;  /* 0x00000006ff597819 */ /* 0x002fc80000011659 */
[----:B------:R-:W-:-:S04]  /*21e20*/  SGXT.U32 R89, R89, 0x1 ;  /* 0x000000015959781a */ /* 0x000fc80000000000 */
[----:B------:R-:W-:Y:S02]  /*21e30*/  LOP3.LUT R89, R89, 0x66, RZ, 0xfc, !PT ;  /* 0x0000006659597812 */ /* 0x000fe400078efcff */
[----:B------:R-:W-:Y:S02]  /*21e40*/  SEL R14, RZ, 0x4, P4 ;  /* 0x00000004ff0e7807 */ /* 0x000fe40002000000 */
[----:B------:R-:W-:Y:S02]  /*21e50*/  ISETP.GE.AND P4, PT, R89, UR5, PT ;  /* 0x0000000559007c0c */ /* 0x000fe4000bf86270 */
[----:B------:R-:W1:Y:S02]  /*21e60*/  S2R R89, SR_TID.X ;  /* 0x0000000000597919 */ /* 0x000e640000002100 */
[----:B-1----:R-:W-:-:S04]  /*21e70*/  SHF.R.U32.HI R89, RZ, 0x6, R89 ;  /* 0x00000006ff597819 */ /* 0x002fc80000011659 */
[----:B------:R-:W-:-:S04]  /*21e80*/  SGXT.U32 R89, R89, 0x1 ;  /* 0x000000015959781a */ /* 0x000fc80000000000 */
[----:B------:R-:W-:-:S04]  /*21e90*/  LOP3.LUT R89, R89, 0x8, RZ, 0xfc, !PT ;  /* 0x0000000859597812 */ /* 0x000fc800078efcff */
[----:B------:R-:W-:Y:S02]  /*21ea0*/  ISETP.GE.AND P5, PT, R89, UR5, PT ;  /* 0x0000000559007c0c */ /* 0x000fe4000bfa6270 */
[----:B------:R-:W1:Y:S01]  /*21eb0*/  S2R R89, SR_TID.X ;  /* 0x0000000000597919 */ /* 0x000e620000002100 */
[----:B------:R-:W-:-:S05]  /*21ec0*/  IMAD.WIDE R104, R13, 0x4, R94 ;  /* 0x000000040d687825 */ /* 0x000fca00078e025e */
[----:B------:R-:W-:Y:S01]  /*21ed0*/  LDGSTS.E [R245+-0x4e000], desc[UR18][R104.64], P6 ;  /* 0xb200000068f57fae */ /* 0x000fe2000b121852 */
[----:B-1----:R-:W-:Y:S02]  /*21ee0*/  SHF.R.U32.HI R89, RZ, 0x6, R89 ;  /* 0x00000006ff597819 */ /* 0x002fe40000011659 */
[----:B------:R-:W-:Y:S02]  /*21ef0*/  SEL R15, R15, RZ, P0 ;  /* 0x000000ff0f0f7207 */ /* 0x000fe40000000000 */
[----:B------:R-:W-:Y:S01]  /*21f00*/  SEL R14, R14, RZ, P0 ;  /* 0x000000ff0e0e7207 */ /* 0x000fe20000000000 */
[----:B------:R-:W-:Y:S01]  /*21f10*/  IMAD.WIDE R18, R171, 0x4, R54 ;  /* 0x00000004ab127825 */ /* 0x000fe200078e0236 */
[----:B------:R-:W-:Y:S01]  /*21f20*/  SGXT.U32 R89, R89, 0x1 ;  /* 0x000000015959781a */ /* 0x000fe20000000000 */
[----:B------:R-:W-:Y:S03]  /*21f30*/  STL.64 [R1+0x778], R104 ;  /* 0x0007786801007387 */ /* 0x000fe60000100a00 */
[----:B------:R-:W-:Y:S01]  /*21f40*/  LOP3.LUT R89, R89, 0xa, RZ, 0xfc, !PT ;  /* 0x0000000a59597812 */ /* 0x000fe200078efcff */
[----:B------:R-:W-:Y:S01]  /*21f50*/  IMAD.WIDE R134, R13, 0x4, R92 ;  /* 0x000000040d867825 */ /* 0x000fe200078e025c */
[----:B------:R-:W1:Y:S02]  /*21f60*/  S2R R95, SR_TID.X ;  /* 0x00000000005f7919 */ /* 0x000e640000002100 */
[----:B------:R-:W-:-:S02]  /*21f70*/  ISETP.GE.AND P6, PT, R89, UR5, PT ;  /* 0x0000000559007c0c */ /* 0x000fc4000bfc6270 */
[----:B------:R-:W1:Y:S01]  /*21f80*/  S2R R89, SR_TID.X ;  /* 0x0000000000597919 */ /* 0x000e620000002100 */
[----:B------:R-:W-:Y:S02]  /*21f90*/  ISETP.NE.U32.AND P3, PT, R15, RZ, PT ;  /* 0x000000ff0f00720c */ /* 0x000fe40003f65070 */
[----:B------:R-:W-:Y:S01]  /*21fa0*/  SEL R15, RZ, 0x4, P4 ;  /* 0x00000004ff0f7807 */ /* 0x000fe20002000000 */
[----:B------:R-:W-:Y:S01]  /*21fb0*/  LDGSTS.E [R245+-0x4dff8], desc[UR18][R106.64], P2 ;  /* 0xb20080006af57fae */ /* 0x000fe20009121852 */
[----:B------:R-:W-:Y:S02]  /*21fc0*/  ISETP.NE.U32.AND P4, PT, R14, RZ, PT ;  /* 0x000000ff0e00720c */ /* 0x000fe40003f85070 */
[----:B------:R-:W-:Y:S01]  /*21fd0*/  SEL R15, R15, RZ, P0 ;  /* 0x000000ff0f0f7207 */ /* 0x000fe20000000000 */
[----:B------:R-:W-:Y:S01]  /*21fe0*/  STL.64 [R1+0x780], R106 ;  /* 0x0007806a01007387 */ /* 0x000fe20000100a00 */
[----:B------:R-:W-:Y:S02]  /*21ff0*/  SEL R14, RZ, 0x4, P5 ;  /* 0x00000004ff0e7807 */ /* 0x000fe40002800000 */
[----:B------:R-:W-:Y:S01]  /*22000*/  ISETP.NE.U32.AND P5, PT, R15, RZ, PT ;  /* 0x000000ff0f00720c */ /* 0x000fe20003fa5070 */
[----:B------:R-:W-:Y:S01]  /*22010*/  IMAD.MOV.U32 R88, RZ, RZ, R18 ;  /* 0x000000ffff587224 */ /* 0x000fe200078e0012 */
[----:B------:R-:W-:Y:S01]  /*22020*/  SEL R15, RZ, 0x4, P6 ;  /* 0x00000004ff0f7807 */ /* 0x000fe20003000000 */
[----:B------:R-:W-:Y:S01]  /*22030*/  LDGSTS.E [R245+-0x4c000], desc[UR18][R134.64], P1 ;  /* 0xb400000086f57fae */ /* 0x000fe20008921852 */
[----:B-1----:R-:W-:-:S04]  /*22040*/  SHF.R.U32.HI R89, RZ, 0x6, R89 ;  /* 0x00000006ff597819 */ /* 0x002fc80000011659 */
[----:B------:R-:W-:-:S04]  /*22050*/  SGXT.U32 R89, R89, 0x1 ;  /* 0x000000015959781a */ /* 0x000fc80000000000 */
[----:B------:R-:W-:-:S04]  /*22060*/  LOP3.LUT R89, R89, 0x28, RZ, 0xfc, !PT ;  /* 0x0000002859597812 */ /* 0x000fc800078efcff */
[----:B------:R-:W-:Y:S01]  /*22070*/  ISETP.GE.AND P6, PT, R89, UR5, PT ;  /* 0x0000000559007c0c */ /* 0x000fe2000bfc6270 */
[----:B------:R-:W-:Y:S02]  /*22080*/  IMAD.MOV.U32 R89, RZ, RZ, R19 ;  /* 0x000000ffff597224 */ /* 0x000fe400078e0013 */
[----:B------:R-:W3:Y:S04]  /*22090*/  LDL.LU.64 R18, [R1+0x5a8] ;  /* 0x0005a80001127983 */ /* 0x000ee80000300a00 */
[----:B------:R-:W3:Y:S01]  /*220a0*/  LDL.LU.64 R92, [R1+0x520] ;  /* 0x00052000015c7983 */ /* 0x000ee20000300a00 */
[----:B--2---:R-:W-:Y:S02]  /*220b0*/  IMAD.WIDE R136, R13, 0x4, R90 ;  /* 0x000000040d887825 */ /* 0x004fe400078e025a */
[----:B------:R-:W1:Y:S01]  /*220c0*/  S2R R91, SR_TID.X ;  /* 0x00000000005b7919 */ /* 0x000e620000002100 */
[----:B------:R-:W-:-:S02]  /*220d0*/  SHF.R.U32.HI R95, RZ, 0x6, R95 ;  /* 0x00000006ff5f7819 */ /* 0x000fc4000001165f */
[----:B------:R-:W-:Y:S01]  /*220e0*/  SEL R14, R14, RZ, P0 ;  /* 0x000000ff0e0e7207 */ /* 0x000fe20000000000 */
[----:B------:R-:W-:Y:S01]  /*220f0*/  LDGSTS.E [R245+-0x4bff8], desc[UR18][R136.64], P3 ;  /* 0xb400800088f57fae */ /* 0x000fe20009921852 */
[----:B------:R-:W-:-:S04]  /*22100*/  SGXT.U32 R95, R95, 0x1 ;  /* 0x000000015f5f781a */ /* 0x000fc80000000000 */
[----:B------:R-:W-:Y:S02]  /*22110*/  LOP3.LUT R95, R95, 0x48, RZ, 0xfc, !PT ;  /* 0x000000485f5f7812 */ /* 0x000fe400078efcff */
[----:B------:R-:W-:Y:S02]  /*22120*/  ISETP.NE.U32.AND P2, PT, R14, RZ, PT ;  /* 0x000000ff0e00720c */ /* 0x000fe40003f45070 */
[----:B------:R-:W-:Y:S02]  /*22130*/  ISETP.GE.AND P3, PT, R95, UR5, PT ;  /* 0x000000055f007c0c */ /* 0x000fe4000bf66270 */
[----:B------:R-:W-:Y:S01]  /*22140*/  SEL R14, R15, RZ, P0 ;  /* 0x000000ff0f0e7207 */ /* 0x000fe20000000000 */
[----:B------:R-:W-:Y:S01]  /*22150*/  STL.64 [R1+0x788], R134 ;  /* 0x0007888601007387 */ /* 0x000fe20000100a00 */
[----:B------:R-:W-:Y:S02]  /*22160*/  SEL R15, RZ, 0x4, P6 ;  /* 0x00000004ff0f7807 */ /* 0x000fe40003000000 */
[----:B-1----:R-:W-:-:S04]  /*22170*/  SHF.R.U32.HI R91, RZ, 0x6, R91 ;  /* 0x00000006ff5b7819 */ /* 0x002fc8000001165b */
[----:B------:R-:W-:-:S04]  /*22180*/  SGXT.U32 R91, R91, 0x1 ;  /* 0x000000015b5b781a */ /* 0x000fc80000000000 */
[----:B------:R-:W-:-:S04]  /*22190*/  LOP3.LUT R91, R91, 0x2a, RZ, 0xfc, !PT ;  /* 0x0000002a5b5b7812 */ /* 0x000fc800078efcff */
[----:B------:R-:W-:Y:S02]  /*221a0*/  ISETP.GE.AND P6, PT, R91, UR5, PT ;  /* 0x000000055b007c0c */ /* 0x000fe4000bfc6270 */
[----:B------:R-:W2:Y:S01]  /*221b0*/  LDL.LU.64 R90, [R1+0x4d0] ;  /* 0x0004d000015a7983 */ /* 0x000ea20000300a00 */
[----:B----4-:R-:W-:-:S03]  /*221c0*/  IMAD.WIDE R176, R13, 0x4, R96 ;  /* 0x000000040db07825 */ /* 0x010fc600078e0260 */
[----:B------:R1:W-:Y:S04]  /*221d0*/  STL.64 [R1+0x790], R136 ;  /* 0x0007908801007387 */ /* 0x0003e80000100a00 */
[----:B------:R-:W4:Y:S04]  /*221e0*/  LDL.LU.64 R110, [R1+0x4c8] ;  /* 0x0004c800016e7983 */ /* 0x000f280000300a00 */
[----:B------:R-:W4:Y:S01]  /*221f0*/  LDL.LU.64 R96, [R1+0x478] ;  /* 0x0004780001607983 */ /* 0x000f220000300a00 */
[----:B---3--:R-:W-:Y:S01]  /*22200*/  IMAD.WIDE R178, R13, 0x4, R16 ;  /* 0x000000040db27825 */ /* 0x008fe200078e0210 */
[----:B------:R-:W-:Y:S01]  /*22210*/  ISETP.NE.U32.AND P1, PT, R14, RZ, PT ;  /* 0x000000ff0e00720c */ /* 0x000fe20003f25070 */
[----:B------:R-:W3:Y:S01]  /*22220*/  S2R R17, SR_TID.X ;  /* 0x0000000000117919 */ /* 0x000ee20000002100 */
[----:B------:R-:W-:-:S02]  /*22230*/  SEL R16, RZ, 0x4, P3 ;  /* 0x00000004ff107807 */ /* 0x000fc40001800000 */
[----:B------:R-:W-:Y:S01]  /*22240*/  SEL R15, R15, RZ, P0 ;  /* 0x000000ff0f0f7207 */ /* 0x000fe20000000000 */
[----:B------:R-:W-:Y:S01]  /*22250*/  LDGSTS.E [R245+-0x4a000], desc[UR18][R176.64], P4 ;  /* 0xb6000000b0f57fae */ /* 0x000fe2000a121852 */
[----:B---3--:R-:W-:-:S03]  /*22260*/  SHF.R.U32.HI R95, RZ, 0x6, R17 ;  /* 0x00000006ff5f7819 */ /* 0x008fc60000011611 */
[----:B------:R-:W-:Y:S01]  /*22270*/  LDGSTS.E [R245+-0x49ff8], desc[UR18][R178.64], P5 ;  /* 0xb6008000b2f57fae */ /* 0x000fe2000a921852 */
[----:B------:R-:W-:-:S04]  /*22280*/  SGXT.U32 R95, R95, 0x1 ;  /* 0x000000015f5f781a */ /* 0x000fc80000000000 */
[----:B------:R-:W-:-:S04]  /*22290*/  LOP3.LUT R95, R95, 0x4a, RZ, 0xfc, !PT ;  /* 0x0000004a5f5f7812 */ /* 0x000fc800078efcff */
[----:B------:R-:W-:Y:S02]  /*222a0*/  ISETP.GE.AND P3, PT, R95, UR5, PT ;  /* 0x000000055f007c0c */ /* 0x000fe4000bf66270 */
[----:B------:R-:W3:Y:S04]  /*222b0*/  LDL.LU.64 R94, [R1+0x568] ;  /* 0x00056800015e7983 */ /* 0x000ee80000300a00 */
[----:B------:R-:W3:Y:S01]  /*222c0*/  LDL.LU.64 R98, [R1+0x430] ;  /* 0x0004300001627983 */ /* 0x000ee20000300a00 */
[----:B------:R-:W-:-:S04]  /*222d0*/  SEL R14, RZ, 0x4, P6 ;  /* 0x00000004ff0e7807 */ /* 0x000fc80003000000 */
[----:B------:R-:W-:Y:S02]  /*222e0*/  SEL R14, R14, RZ, P0 ;  /* 0x000000ff0e0e7207 */ /* 0x000fe40000000000 */
[----:B------:R-:W-:Y:S02]  /*222f0*/  ISETP.NE.U32.AND P6, PT, R15, RZ, PT ;  /* 0x000000ff0f00720c */ /* 0x000fe40003fc5070 */
[----:B------:R-:W-:Y:S02]  /*22300*/  ISETP.NE.U32.AND P4, PT, R14, RZ, PT ;  /* 0x000000ff0e00720c */ /* 0x000fe40003f85070 */
[----:B------:R-:W-:-:S04]  /*22310*/  SHF.R.U32.HI R17, RZ, 0x6, R17 ;  /* 0x00000006ff117819 */ /* 0x000fc80000011611 */
[----:B------:R-:W-:Y:S02]  /*22320*/  SGXT.U32 R17, R17, 0x1 ;  /* 0x000000011111781a */ /* 0x000fe40000000000 */
[----:B------:R-:W-:Y:S02]  /*22330*/  SEL R16, R16, RZ, P0 ;  /* 0x000000ff10107207 */ /* 0x000fe40000000000 */
[----:B------:R-:W-:-:S04]  /*22340*/  LOP3.LUT R17, R17, 0x68, RZ, 0xfc, !PT ;  /* 0x0000006811117812 */ /* 0x000fc800078efcff */
[----:B------:R-:W-:Y:S01]  /*22350*/  ISETP.GE.AND P5, PT, R17, UR5, PT ;  /* 0x0000000511007c0c */ /* 0x000fe2000bfa6270 */
[C---:B------:R-:W-:Y:S02]  /*22360*/  IMAD.WIDE R14, R13.reuse, 0x4, R18 ;  /* 0x000000040d0e7825 */ /* 0x040fe400078e0212 */
[----:B------:R-:W1:Y:S01]  /*22370*/  S2R R18, SR_TID.X ;  /* 0x0000000000127919 */ /* 0x000e620000002100 */
[----:B------:R-:W-:Y:S02]  /*22380*/  SEL R19, RZ, 0x4, P3 ;  /* 0x00000004ff137807 */ /* 0x000fe40001800000 */
[----:B------:R-:W-:Y:S01]  /*22390*/  ISETP.NE.U32.AND P3, PT, R16, RZ, PT ;  /* 0x000000ff1000720c */ /* 0x000fe20003f65070 */
[----:B------:R-:W-:Y:S01]  /*223a0*/  IMAD.WIDE R16, R13, 0x4, R92 ;  /* 0x000000040d107825 */ /* 0x000fe200078e025c */
[----:B------:R-:W-:Y:S03]  /*223b0*/  LDGSTS.E [R244+-0x50000], desc[UR18][R14.64], P2 ;  /* 0xb00000000ef47fae */ /* 0x000fe60009121852 */
[----:B------:R-:W-:Y:S01]  /*223c0*/  IMAD.MOV.U32 R93, RZ, RZ, R21 ;  /* 0x000000ffff5d7224 */ /* 0x000fe200078e0015 */
[----:B------:R-:W-:Y:S01]  /*223d0*/  SEL R19, R19, RZ, P0 ;  /* 0x000000ff13137207 */ /* 0x000fe20000000000 */
[----:B------:R-:W-:Y:S01]  /*223e0*/  IMAD.MOV.U32 R92, RZ, RZ, R20 ;  /* 0x000000ffff5c7224 */ /* 0x000fe200078e0014 */
[----:B------:R-:W-:Y:S01]  /*223f0*/  LDGSTS.E [R244+-0x4fff8], desc[UR18][R16.64], P1 ;  /* 0xb000800010f47fae */ /* 0x000fe20008921852 */
[----:B-1----:R-:W-:-:S04]  /*22400*/  SHF.R.U32.HI R21, RZ, 0x6, R18 ;  /* 0x00000006ff157819 */ /* 0x002fc80000011612 */
[----:B------:R-:W-:-:S04]  /*22410*/  SGXT.U32 R21, R21, 0x1 ;  /* 0x000000011515781a */ /* 0x000fc80000000000 */
[----:B------:R-:W-:Y:S02]  /*22420*/  LOP3.LUT R21, R21, 0x6a, RZ, 0xfc, !PT ;  /* 0x0000006a15157812 */ /* 0x000fe400078efcff */
[----:B------:R-:W-:Y:S02]  /*22430*/  SEL R18, RZ, 0x4, P5 ;  /* 0x00000004ff127807 */ /* 0x000fe40002800000 */
[----:B------:R-:W-:Y:S02]  /*22440*/  ISETP.GE.AND P5, PT, R21, UR5, PT ;  /* 0x0000000515007c0c */ /* 0x000fe4000bfa6270 */
[----:B------:R-:W1:Y:S01]  /*22450*/  S2R R21, SR_TID.X ;  /* 0x0000000000157919 */ /* 0x000e620000002100 */
[----:B------:R-:W-:Y:S02]  /*22460*/  ISETP.NE.U32.AND P2, PT, R19, RZ, PT ;  /* 0x000000ff1300720c */ /* 0x000fe40003f45070 */
[----:B------:R-:W-:Y:S01]  /*22470*/  SEL R19, RZ, 0x4, P5 ;  /* 0x00000004ff137807 */ /* 0x000fe20002800000 */
[----:B--2---:R-:W-:-:S02]  /*22480*/  IMAD.WIDE R108, R13, 0x4, R90 ;  /* 0x000000040d6c7825 */ /* 0x004fc400078e025a */
[----:B------:R-:W2:Y:S01]  /*22490*/  S2R R91, SR_TID.X ;  /* 0x00000000005b7919 */ /* 0x000ea20000002100 */
[----:B-1----:R-:W-:Y:S02]  /*224a0*/  SHF.R.U32.HI R21, RZ, 0x6, R21 ;  /* 0x00000006ff157819 */ /* 0x002fe40000011615 */
[----:B------:R-:W-:Y:S02]  /*224b0*/  LDGSTS.E [R244+-0x4e000], desc[UR18][R108.64], P6 ;  /* 0xb20000006cf47fae */ /* 0x000fe4000b121852 */
[----:B------:R-:W-:-:S04]  /*224c0*/  SGXT.U32 R21, R21, 0x1 ;  /* 0x000000011515781a */ /* 0x000fc80000000000 */
[----:B------:R-:W-:-:S04]  /*224d0*/  LOP3.LUT R21, R21, 0xc, RZ, 0xfc, !PT ;  /* 0x0000000c15157812 */ /* 0x000fc800078efcff */
[----:B------:R-:W-:Y:S02]  /*224e0*/  ISETP.GE.AND P5, PT, R21, UR5, PT ;  /* 0x0000000515007c0c */ /* 0x000fe4000bfa6270 */
[----:B------:R-:W3:Y:S01]  /*224f0*/  LDL.LU.64 R20, [R1+0x428] ;  /* 0x0004280001147983 */ /* 0x000ee20000300a00 */
[--C-:B--2---:R-:W-:Y:S02]  /*22500*/  SHF.R.U32.HI R90, RZ, 0x6, R91.reuse ;  /* 0x00000006ff5a7819 */ /* 0x104fe4000001165b */
[----:B------:R-:W-:Y:S02]  /*22510*/  SHF.R.U32.HI R91, RZ, 0x6, R91 ;  /* 0x00000006ff5b7819 */ /* 0x000fe4000001165b */
[----:B------:R-:W-:Y:S02]  /*22520*/  SGXT.U32 R90, R90, 0x1 ;  /* 0x000000015a5a781a */ /* 0x000fe40000000000 */
[----:B------:R-:W-:Y:S02]  /*22530*/  SEL R18, R18, RZ, P0 ;  /* 0x000000ff12127207 */ /* 0x000fe40000000000 */
[----:B------:R-:W-:-:S02]  /*22540*/  LOP3.LUT R90, R90, 0xe, RZ, 0xfc, !PT ;  /* 0x0000000e5a5a7812 */ /* 0x000fc400078efcff */
[----:B------:R-:W-:Y:S02]  /*22550*/  SGXT.U32 R91, R91, 0x1 ;  /* 0x000000015b5b781a */ /* 0x000fe40000000000 */
[----:B------:R-:W-:Y:S02]  /*22560*/  ISETP.NE.U32.AND P1, PT, R18, RZ, PT ;  /* 0x000000ff1200720c */ /* 0x000fe40003f25070 */
[----:B------:R-:W-:Y:S02]  /*22570*/  SEL R19, R19, RZ, P0 ;  /* 0x000000ff13137207 */ /* 0x000fe40000000000 */
[----:B------:R-:W-:Y:S02]  /*22580*/  SEL R18, RZ, 0x4, P5 ;  /* 0x00000004ff127807 */ /* 0x000fe40002800000 */
[----:B------:R-:W-:Y:S01]  /*22590*/  ISETP.GE.AND P6, PT, R90, UR5, PT ;  /* 0x000000055a007c0c */ /* 0x000fe2000bfc6270 */
[----:B----4-:R-:W-:Y:S01]  /*225a0*/  IMAD.WIDE R110, R13, 0x4, R110 ;  /* 0x000000040d6e7825 */ /* 0x010fe200078e026e */
[----:B------:R-:W-:-:S02]  /*225b0*/  LOP3.LUT R91, R91, 0x2c, RZ, 0xfc, !PT ;  /* 0x0000002c5b5b7812 */ /* 0x000fc400078efcff */
[----:B------:R-:W-:Y:S01]  /*225c0*/  ISETP.NE.U32.AND P5, PT, R19, RZ, PT ;  /* 0x000000ff1300720c */ /* 0x000fe20003fa5070 */
[----:B---3--:R-:W-:Y:S01]  /*225d0*/  IMAD.WIDE R140, R13, 0x4, R94 ;  /* 0x000000040d8c7825 */ /* 0x008fe200078e025e */
[----:B------:R-:W-:Y:S01]  /*225e0*/  SEL R18, R18, RZ, P0 ;  /* 0x000000ff12127207 */ /* 0x000fe20000000000 */
[----:B------:R-:W1:Y:S01]  /*225f0*/  S2R R95, SR_TID.X ;  /* 0x00000000005f7919 */ /* 0x000e620000002100 */
[----:B------:R-:W-:Y:S02]  /*22600*/  SEL R19, RZ, 0x4, P6 ;  /* 0x00000004ff137807 */ /* 0x000fe40003000000 */
[----:B------:R-:W-:Y:S01]  /*22610*/  ISETP.GE.AND P6, PT, R91, UR5, PT ;  /* 0x000000055b007c0c */ /* 0x000fe2000bfc6270 */
[----:B------:R-:W-:Y:S01]  /*22620*/  LDGSTS.E [R244+-0x4dff8], desc[UR18][R110.64], P4 ;  /* 0xb20080006ef47fae */ /* 0x000fe2000a121852 */
[----:B------:R-:W-:Y:S01]  /*22630*/  IMAD.MOV.U32 R90, RZ, RZ, R22 ;  /* 0x000000ffff5a7224 */ /* 0x000fe200078e0016 */
[----:B------:R-:W-:Y:S01]  /*22640*/  ISETP.NE.U32.AND P4, PT, R18, RZ, PT ;  /* 0x000000ff1200720c */ /* 0x000fe20003f85070 */
[----:B------:R-:W-:Y:S01]  /*22650*/  IMAD.MOV.U32 R91, RZ, RZ, R23 ;  /* 0x000000ffff5b7224 */ /* 0x000fe200078e0017 */
[----:B------:R-:W-:Y:S01]  /*22660*/  SEL R18, RZ, 0x4, P6 ;  /* 0x00000004ff127807 */ /* 0x000fe20003000000 */
[C---:B------:R-:W-:Y:S01]  /*22670*/  IMAD.WIDE R138, R13.reuse, 0x4, R96 ;  /* 0x000000040d8a7825 */ /* 0x040fe200078e0260 */
[----:B------:R-:W2:Y:S03]  /*22680*/  LDL.LU.64 R22, [R1+0x5a0] ;  /* 0x0005a00001167983 */ /* 0x000ea60000300a00 */
[----:B------:R-:W-:Y:S01]  /*22690*/  IMAD.WIDE R180, R13, 0x4, R98 ;  /* 0x000000040db47825 */ /* 0x000fe200078e0262 */
[----:B------:R-:W3:Y:S04]  /*226a0*/  LDL.LU.64 R96, [R1+0x518] ;  /* 0x0005180001607983 */ /* 0x000ee80000300a00 */
[----:B------:R-:W-:Y:S04]  /*226b0*/  LDGSTS.E [R244+-0x4c000], desc[UR18][R138.64], P3 ;  /* 0xb40000008af47fae */ /* 0x000fe80009921852 */
[----:B------:R-:W-:Y:S04]  /*226c0*/  LDGSTS.E [R244+-0x4bff8], desc[UR18][R140.64], P2 ;  /* 0xb40080008cf47fae */ /* 0x000fe80009121852 */
[----:B------:R-:W-:Y:S01]  /*226d0*/  LDGSTS.E [R244+-0x4a000], desc[UR18][R180.64], P1 ;  /* 0xb6000000b4f47fae */ /* 0x000fe20008921852 */
[----:B-1----:R-:W-:-:S04]  /*226e0*/  SHF.R.U32.HI R94, RZ, 0x6, R95 ;  /* 0x00000006ff5e7819 */ /* 0x002fc8000001165f */
[----:B------:R-:W-:-:S04]  /*226f0*/  SGXT.U32 R94, R94, 0x1 ;  /* 0x000000015e5e781a */ /* 0x000fc80000000000 */
[----:B------:R-:W-:Y:S02]  /*22700*/  LOP3.LUT R94, R94, 0x2e, RZ, 0xfc, !PT ;  /* 0x0000002e5e5e7812 */ /* 0x000fe400078efcff */
[----:B------:R-:W-:Y:S02]  /*22710*/  SHF.R.U32.HI R99, RZ, 0x6, R95 ;  /* 0x00000006ff637819 */ /* 0x000fe4000001165f */
[----:B------:R-:W-:Y:S02]  /*22720*/  ISETP.GE.AND P6, PT, R94, UR5, PT ;  /* 0x000000055e007c0c */ /* 0x000fe4000bfc6270 */
[----:B------:R-:W4:Y:S01]  /*22730*/  LDL.LU.64 R94, [R1+0x4c0] ;  /* 0x0004c000015e7983 */ /* 0x000f220000300a00 */
[----:B------:R-:W-:-:S03]  /*22740*/  SGXT.U32 R99, R99, 0x1 ;  /* 0x000000016363781a */ /* 0x000fc60000000000 */
[----:B------:R-:W3:Y:S01]  /*22750*/  LDL.LU.64 R114, [R1+0x4b8] ;  /* 0x0004b80001727983 */ /* 0x000ee20000300a00 */
[----:B------:R-:W-:-:S03]  /*22760*/  LOP3.LUT R99, R99, 0x4c, RZ, 0xfc, !PT ;  /* 0x0000004c63637812 */ /* 0x000fc600078efcff */
[----:B------:R-:W3:Y:S01]  /*22770*/  LDL.LU.64 R118, [R1+0x470] ;  /* 0x0004700001767983 */ /* 0x000ee20000300a00 */
[----:B------:R-:W-:-:S03]  /*22780*/  ISETP.GE.AND P2, PT, R99, UR5, PT ;  /* 0x0000000563007c0c */ /* 0x000fc6000bf46270 */
[----:B------:R-:W3:Y:S01]  /*22790*/  LDL.LU.64 R116, [R1+0x560] ;  /* 0x0005600001747983 */ /* 0x000ee20000300a00 */
[C---:B------:R-:W-:Y:S02]  /*227a0*/  IMAD.WIDE R182, R13.reuse, 0x4, R20 ;  /* 0x000000040db67825 */ /* 0x040fe400078e0214 */
[----:B------:R-:W1:Y:S02]  /*227b0*/  S2R R21, SR_TID.X ;  /* 0x0000000000157919 */ /* 0x000e640000002100 */
[----:B----4-:R-:W-:Y:S01]  /*227c0*/  IMAD.WIDE R112, R13, 0x4, R94 ;  /* 0x000000040d707825 */ /* 0x010fe200078e025e */
[----:B-1----:R-:W-:Y:S01]  /*227d0*/  SHF.R.U32.HI R99, RZ, 0x6, R21 ;  /* 0x00000006ff637819 */ /* 0x002fe20000011615 */
[----:B------:R-:W-:Y:S03]  /*227e0*/  LDGSTS.E [R244+-0x49ff8], desc[UR18][R182.64], P5 ;  /* 0xb6008000b6f47fae */ /* 0x000fe6000a921852 */
[----:B------:R-:W-:-:S04]  /*227f0*/  SGXT.U32 R99, R99, 0x1 ;  /* 0x000000016363781a */ /* 0x000fc80000000000 */
[----:B------:R-:W-:-:S04]  /*22800*/  LOP3.LUT R99, R99, 0x4e, RZ, 0xfc, !PT ;  /* 0x0000004e63637812 */ /* 0x000fc800078efcff */
[----:B------:R-:W-:Y:S02]  /*22810*/  ISETP.GE.AND P1, PT, R99, UR5, PT ;  /* 0x0000000563007c0c */ /* 0x000fe4000bf26270 */
[----:B------:R-:W4:Y:S04]  /*22820*/  LDL.LU.64 R98, [R1+0x420] ;  /* 0x0004200001627983 */ /* 0x000f280000300a00 */
[----:B------:R-:W4:Y:S04]  /*22830*/  LDL.LU.64 R94, [R1+0x418] ;  /* 0x00041800015e7983 */ /* 0x000f280000300a00 */
[----:B------:R-:W4:Y:S01]  /*22840*/  LDL.LU.64 R120, [R1+0x598] ;  /* 0x0005980001787983 */ /* 0x000f220000300a00 */
[----:B------:R-:W-:-:S04]  /*22850*/  SEL R19, R19, RZ, P0 ;  /* 0x000000ff13137207 */ /* 0x000fc80000000000 */
[----:B------:R-:W-:Y:S02]  /*22860*/  ISETP.NE.U32.AND P3, PT, R19, RZ, PT ;  /* 0x000000ff1300720c */ /* 0x000fe40003f65070 */
[----:B------:R-:W-:Y:S02]  /*22870*/  SEL R19, RZ, 0x4, P6 ;  /* 0x00000004ff137807 */ /* 0x000fe40003000000 */
[----:B------:R-:W-:Y:S02]  /*22880*/  SEL R18, R18, RZ, P0 ;  /* 0x000000ff12127207 */ /* 0x000fe40000000000 */
[----:B------:R-:W-:Y:S02]  /*22890*/  SEL R19, R19, RZ, P0 ;  /* 0x000000ff13137207 */ /* 0x000fe40000000000 */
[----:B------:R-:W-:Y:S02]  /*228a0*/  SEL R20, RZ, 0x4, P2 ;  /* 0x00000004ff147807 */ /* 0x000fe40001000000 */
[----:B------:R-:W-:-:S02]  /*228b0*/  ISETP.NE.U32.AND P6, PT, R18, RZ, PT ;  /* 0x000000ff1200720c */ /* 0x000fc40003fc5070 */
[----:B------:R-:W-:Y:S01]  /*228c0*/  ISETP.NE.U32.AND P2, PT, R19, RZ, PT ;  /* 0x000000ff1300720c */ /* 0x000fe20003f45070 */
[----:B--2---:R-:W-:Y:S02]  /*228d0*/  IMAD.WIDE R18, R13, 0x4, R22 ;  /* 0x000000040d127825 */ /* 0x004fe400078e0216 */
[----:B------:R-:W1:Y:S01]  /*228e0*/  S2R R22, SR_TID.X ;  /* 0x0000000000167919 */ /* 0x000e620000002100 */
[----:B------:R-:W-:Y:S02]  /*228f0*/  SHF.R.U32.HI R21, RZ, 0x6, R21 ;  /* 0x00000006ff157819 */ /* 0x000fe40000011615 */
[----:B------:R-:W-:Y:S01]  /*22900*/  SEL R20, R20, RZ, P0 ;  /* 0x000000ff14147207 */ /* 0x000fe20000000000 */
[----:B------:R-:W-:Y:S01]  /*22910*/  LDGSTS.E [R243+-0x50000], desc[UR18][R18.64], P4 ;  /* 0xb000000012f37fae */ /* 0x000fe2000a121852 */
[----:B------:R-:W-:-:S04]  /*22920*/  SGXT.U32 R21, R21, 0x1 ;  /* 0x000000011515781a */ /* 0x000fc80000000000 */
[----:B------:R-:W-:Y:S02]  /*22930*/  LOP3.LUT R21, R21, 0x6c, RZ, 0xfc, !PT ;  /* 0x0000006c15157812 */ /* 0x000fe400078efcff */
[----:B------:R-:W-:Y:S02]  /*22940*/  SEL R23, RZ, 0x4, P1 ;  /* 0x00000004ff177807 */ /* 0x000fe40000800000 */
[----:B------:R-:W-:Y:S02]  /*22950*/  ISETP.GE.AND P5, PT, R21, UR5, PT ;  /* 0x0000000515007c0c */ /* 0x000fe4000bfa6270 */
[----:B------:R-:W-:Y:S01]  /*22960*/  ISETP.NE.U32.AND P1, PT, R20, RZ, PT ;  /* 0x000000ff1400720c */ /* 0x000fe20003f25070 */
[----:B---3--:R-:W-:-:S04]  /*22970*/  IMAD.WIDE R20, R13, 0x4, R96 ;  /* 0x000000040d147825 */ /* 0x008fc800078e0260 */
[----:B------:R-:W-:Y:S01]  /*22980*/  IMAD.MOV.U32 R97, RZ, RZ, R93 ;  /* 0x000000ffff617224 */ /* 0x000fe200078e005d */
[----:B------:R-:W-:Y:S01]  /*22990*/  SEL R23, R23, RZ, P0 ;  /* 0x000000ff17177207 */ /* 0x000fe20000000000 */
[----:B------:R-:W-:Y:S01]  /*229a0*/  LDGSTS.E [R243+-0x4fff8], desc[UR18][R20.64], P3 ;  /* 0xb000800014f37fae */ /* 0x000fe20009921852 */
[----:B-1----:R-:W-:Y:S01]  /*229b0*/  SHF.R.U32.HI R93, RZ, 0x6, R22 ;  /* 0x00000006ff5d7819 */ /* 0x002fe20000011616 */
[----:B------:R-:W-:Y:S01]  /*229c0*/  IMAD.WIDE R144, R13, 0x4, R116 ;  /* 0x000000040d907825 */ /* 0x000fe200078e0274 */
[----:B------:R-:W-:Y:S01]  /*229d0*/  ISETP.NE.U32.AND P4, PT, R23, RZ, PT ;  /* 0x000000ff1700720c */ /* 0x000fe20003f85070 */
[----:B------:R-:W-:Y:S01]  /*229e0*/  LDGSTS.E [R243+-0x4e000], desc[UR18][R112.64], P6 ;  /* 0xb200000070f37fae */ /* 0x000fe2000b121852 */
[----:B------:R-:W-:-:S04]  /*229f0*/  SGXT.U32 R93, R93, 0x1 ;  /* 0x000000015d5d781a */ /* 0x000fc80000000000 */
[----:B------:R-:W-:Y:S02]  /*22a00*/  LOP3.LUT R93, R93, 0x6e, RZ, 0xfc, !PT ;  /* 0x0000006e5d5d7812 */ /* 0x000fe400078efcff */
[----:B------:R-:W-:Y:S02]  /*22a10*/  SEL R22, RZ, 0x4, P5 ;  /* 0x00000004ff167807 */ /* 0x000fe40002800000 */
[----:B------:R-:W-:Y:S02]  /*22a20*/  ISETP.GE.AND P5, PT, R93, UR5, PT ;  /* 0x000000055d007c0c */ /* 0x000fe4000bfa6270 */
[----:B------:R-:W1:Y:S02]  /*22a30*/  S2R R93, SR_TID.X ;  /* 0x00000000005d7919 */ /* 0x000e640000002100 */
[----:B------:R-:W-:Y:S02]  /*22a40*/  SEL R23, RZ, 0x4, P5 ;  /* 0x00000004ff177807 */ /* 0x000fe40002800000 */
[----:B------:R-:W-:-:S02]  /*22a50*/  SEL R22, R22, RZ, P0 ;  /* 0x000000ff16167207 */ /* 0x000fc40000000000 */
[----:B------:R-:W-:Y:S01]  /*22a60*/  SEL R23, R23, RZ, P0 ;  /* 0x000000ff17177207 */ /* 0x000fe20000000000 */
[----:B------:R-:W-:Y:S01]  /*22a70*/  IMAD.MOV.U32 R117, RZ, RZ, R97 ;  /* 0x000000ffff757224 */ /* 0x000fe200078e0061 */
[----:B-1----:R-:W-:-:S04]  /*22a80*/  SHF.R.U32.HI R93, RZ, 0x6, R93 ;  /* 0x00000006ff5d7819 */ /* 0x002fc8000001165d */
[----:B------:R-:W-:-:S04]  /*22a90*/  SGXT.U32 R93, R93, 0x1 ;  /* 0x000000015d5d781a */ /* 0x000fc80000000000 */
[----:B------:R-:W-:-:S04]  /*22aa0*/  LOP3.LUT R93, R93, 0x10, RZ, 0xfc, !PT ;  /* 0x000000105d5d7812 */ /* 0x000fc800078efcff */
[----:B------:R-:W-:Y:S02]  /*22ab0*/  ISETP.GE.AND P5, PT, R93, UR5, PT ;  /* 0x000000055d007c0c */ /* 0x000fe4000bfa6270 */
[----:B------:R-:W1:Y:S01]  /*22ac0*/  S2R R93, SR_TID.X ;  /* 0x00000000005d7919 */ /* 0x000e620000002100 */
[----:B------:R-:W-:Y:S02]  /*22ad0*/  ISETP.NE.U32.AND P3, PT, R22, RZ, PT ;  /* 0x000000ff1600720c */ /* 0x000fe40003f65070 */
[----:B------:R-:W-:Y:S01]  /*22ae0*/  SEL R22, RZ, 0x4, P5 ;  /* 0x00000004ff167807 */ /* 0x000fe20002800000 */
[----:B------:R-:W2:Y:S01]  /*22af0*/  S2R R97, SR_TID.X ;  /* 0x0000000000617919 */ /* 0x000ea20000002100 */
[----:B------:R-:W-:Y:S01]  /*22b00*/  ISETP.NE.U32.AND P5, PT, R23, RZ, PT ;  /* 0x000000ff1700720c */ /* 0x000fe20003fa5070 */
[----:B------:R-:W-:-:S04]  /*22b10*/  IMAD.WIDE R114, R13, 0x4, R114 ;  /* 0x000000040d727825 */ /* 0x000fc800078e0272 */
[----:B------:R-:W-:Y:S01]  /*22b20*/  IMAD.WIDE R142, R13, 0x4, R118 ;  /* 0x000000040d8e7825 */ /* 0x000fe200078e0276 */
[----:B------:R-:W-:Y:S04]  /*22b30*/  LDGSTS.E [R243+-0x4dff8], desc[UR18][R114.64], P2 ;  /* 0xb200800072f37fae */ /* 0x000fe80009121852 */
[----:B------:R-:W-:Y:S04]  /*22b40*/  LDGSTS.E [R243+-0x4c000], desc[UR18][R142.64], P1 ;  /* 0xb40000008ef37fae */ /* 0x000fe80008921852 */
[----:B------:R-:W-:Y:S01]  /*22b50*/  LDGSTS.E [R243+-0x4bff8], desc[UR18][R144.64], P4 ;  /* 0xb400800090f37fae */ /* 0x000fe2000a121852 */
[----:B------:R-:W-:Y:S01]  /*22b60*/  IMAD.MOV.U32 R96, RZ, RZ, R92 ;  /* 0x000000ffff607224 */ /* 0x000fe200078e005c */
[----:B-1----:R-:W-:-:S02]  /*22b70*/  SHF.R.U32.HI R92, RZ, 0x6, R93 ;  /* 0x00000006ff5c7819 */ /* 0x002fc4000001165d */
[----:B------:R-:W-:Y:S02]  /*22b80*/  SHF.R.U32.HI R93, RZ, 0x6, R93 ;  /* 0x00000006ff5d7819 */ /* 0x000fe4000001165d */
[----:B------:R-:W-:Y:S02]  /*22b90*/  SGXT.U32 R92, R92, 0x1 ;  /* 0x000000015c5c781a */ /* 0x000fe40000000000 */
[----:B------:R-:W-:Y:S02]  /*22ba0*/  SGXT.U32 R93, R93, 0x1 ;  /* 0x000000015d5d781a */ /* 0x000fe40000000000 */
[----:B------:R-:W-:Y:S01]  /*22bb0*/  LOP3.LUT R92, R92, 0x12, RZ, 0xfc, !PT ;  /* 0x000000125c5c7812 */ /* 0x000fe200078efcff */
[----:B------:R-:W-:Y:S01]  /*22bc0*/  IMAD.MOV.U32 R116, RZ, RZ, R96 ;  /* 0x000000ffff747224 */ /* 0x000fe200078e0060 */
[----:B--2---:R-:W-:Y:S02]  /*22bd0*/  SHF.R.U32.HI R96, RZ, 0x6, R97 ;  /* 0x00000006ff607819 */ /* 0x004fe40000011661 */
[----:B------:R-:W-:-:S02]  /*22be0*/  ISETP.GE.AND P6, PT, R92, UR5, PT ;  /* 0x000000055c007c0c */ /* 0x000fc4000bfc6270 */
[----:B------:R-:W-:Y:S02]  /*22bf0*/  LOP3.LUT R93, R93, 0x30, RZ, 0xfc, !PT ;  /* 0x000000305d5d7812 */ /* 0x000fe400078efcff */
[----:B------:R-:W-:Y:S02]  /*22c00*/  SEL R22, R22, RZ, P0 ;  /* 0x000000ff16167207 */ /* 0x000fe40000000000 */
[----:B------:R-:W-:Y:S02]  /*22c10*/  SEL R23, RZ, 0x4, P6 ;  /* 0x00000004ff177807 */ /* 0x000fe40003000000 */
[----:B------:R-:W-:Y:S02]  /*22c20*/  SGXT.U32 R96, R96, 0x1 ;  /* 0x000000016060781a */ /* 0x000fe40000000000 */
[----:B------:R-:W-:Y:S02]  /*22c30*/  ISETP.GE.AND P6, PT, R93, UR5, PT ;  /* 0x000000055d007c0c */ /* 0x000fe4000bfc6270 */
[----:B------:R-:W-:-:S02]  /*22c40*/  ISETP.NE.U32.AND P2, PT, R22, RZ, PT ;  /* 0x000000ff1600720c */ /* 0x000fc40003f45070 */
[----:B------:R-:W-:Y:S02]  /*22c50*/  LOP3.LUT R96, R96, 0x32, RZ, 0xfc, !PT ;  /* 0x0000003260607812 */ /* 0x000fe400078efcff */
[----:B------:R-:W-:Y:S02]  /*22c60*/  SEL R22, RZ, 0x4, P6 ;  /* 0x00000004ff167807 */ /* 0x000fe40003000000 */
[----:B------:R-:W-:Y:S02]  /*22c70*/  SEL R23, R23, RZ, P0 ;  /* 0x000000ff17177207 */ /* 0x000fe40000000000 */
[----:B------:R-:W-:Y:S02]  /*22c80*/  ISETP.GE.AND P6, PT, R96, UR5, PT ;  /* 0x0000000560007c0c */ /* 0x000fe4000bfc6270 */
[----:B------:R-:W-:Y:S02]  /*22c90*/  SEL R22, R22, RZ, P0 ;  /* 0x000000ff16167207 */ /* 0x000fe40000000000 */
[----:B------:R-:W-:-:S02]  /*22ca0*/  ISETP.NE.U32.AND P1, PT, R23, RZ, PT ;  /* 0x000000ff1700720c */ /* 0x000fc40003f25070 */
[----:B------:R-:W-:Y:S02]  /*22cb0*/  SEL R23, RZ, 0x4, P6 ;  /* 0x00000004ff177807 */ /* 0x000fe40003000000 */
[----:B------:R-:W-:Y:S01]  /*22cc0*/  ISETP.NE.U32.AND P6, PT, R22, RZ, PT ;  /* 0x000000ff1600720c */ /* 0x000fe20003fc5070 */
[C---:B----4-:R-:W-:Y:S02]  /*22cd0*/  IMAD.WIDE R186, R13.reuse, 0x4, R94 ;  /* 0x000000040dba7825 */ /* 0x050fe400078e025e */
[----:B------:R-:W1:Y:S02]  /*22ce0*/  S2R R95, SR_TID.X ;  /* 0x00000000005f7919 */ /* 0x000e640000002100 */
[----:B------:R-:W-:-:S05]  /*22cf0*/  IMAD.WIDE R184, R13, 0x4, R98 ;  /* 0x000000040db87825 */ /* 0x000fca00078e0262 */
[----:B------:R-:W-:Y:S04]  /*22d00*/  LDGSTS.E [R243+-0x4a000], desc[UR18][R184.64], P3 ;  /* 0xb6000000b8f37fae */ /* 0x000fe80009921852 */
[----:B------:R-:W-:Y:S01]  /*22d10*/  LDGSTS.E [R243+-0x49ff8], desc[UR18][R186.64], P5 ;  /* 0xb6008000baf37fae */ /* 0x000fe2000a921852 */
[--C-:B-1----:R-:W-:Y:S02]  /*22d20*/  SHF.R.U32.HI R94, RZ, 0x6, R95.reuse ;  /* 0x00000006ff5e7819 */ /* 0x102fe4000001165f */
[----:B------:R-:W-:-:S04]  /*22d30*/  SHF.R.U32.HI R95, RZ, 0x6, R95 ;  /* 0x00000006ff5f7819 */ /* 0x000fc8000001165f */
[----:B------:R-:W-:-:S04]  /*22d40*/  SGXT.U32 R95, R95, 0x1 ;  /* 0x000000015f5f781a */ /* 0x000fc80000000000 */
[----:B------:R-:W-:-:S04]  /*22d50*/  LOP3.LUT R95, R95, 0x70, RZ, 0xfc, !PT ;  /* 0x000000705f5f7812 */ /* 0x000fc800078efcff */
[----:B------:R-:W-:Y:S02]  /*22d60*/  ISETP.GE.AND P5, PT, R95, UR5, PT ;  /* 0x000000055f007c0c */ /* 0x000fe4000bfa6270 */
[----:B------:R-:W1:Y:S01]  /*22d70*/  S2R R95, SR_TID.X ;  /* 0x00000000005f7919 */ /* 0x000e620000002100 */
[----:B------:R-:W-:-:S04]  /*22d80*/  SHF.R.U32.HI R99, RZ, 0x6, R97 ;  /* 0x00000006ff637819 */ /* 0x000fc80000011661 */
[----:B------:R-:W-:Y:S02]  /*22d90*/  SGXT.U32 R99, R99, 0x1 ;  /* 0x000000016363781a */ /* 0x000fe40000000000 */
[----:B------:R-:W-:Y:S02]  /*22da0*/  SGXT.U32 R94, R94, 0x1 ;  /* 0x000000015e5e781a */ /* 0x000fe40000000000 */
[----:B------:R-:W-:Y:S02]  /*22db0*/  LOP3.LUT R99, R99, 0x50, RZ, 0xfc, !PT ;  /* 0x0000005063637812 */ /* 0x000fe400078efcff */
[----:B------:R-:W-:Y:S02]  /*22dc0*/  LOP3.LUT R94, R94, 0x52, RZ, 0xfc, !PT ;  /* 0x000000525e5e7812 */ /* 0x000fe400078efcff */
[----:B------:R-:W-:Y:S02]  /*22dd0*/  ISETP.GE.AND P4, PT, R99, UR5, PT ;  /* 0x0000000563007c0c */ /* 0x000fe4000bf86270 */
[----:B------:R-:W-:-:S02]  /*22de0*/  ISETP.GE.AND P3, PT, R94, UR5, PT ;  /* 0x000000055e007c0c */ /* 0x000fc4000bf66270 */
[----:B------:R-:W-:Y:S02]  /*22df0*/  SEL R22, RZ, 0x4, P4 ;  /* 0x00000004ff167807 */ /* 0x000fe40002000000 */
[----:B------:R-:W-:Y:S02]  /*22e00*/  SEL R25, RZ, 0x4, P3 ;  /* 0x00000004ff197807 */ /* 0x000fe40001800000 */
[----:B------:R-:W-:Y:S02]  /*22e10*/  SEL R24, R22, RZ, P0 ;  /* 0x000000ff16187207 */ /* 0x000fe40000000000 */
[----:B-1----:R-:W-:-:S04]  /*22e20*/  SHF.R.U32.HI R95, RZ, 0x6, R95 ;  /* 0x00000006ff5f7819 */ /* 0x002fc8000001165f */
[----:B------:R-:W-:Y:S02]  /*22e30*/  SGXT.U32 R95, R95, 0x1 ;  /* 0x000000015f5f781a */ /* 0x000fe40000000000 */
[----:B------:R-:W-:Y:S02]  /*22e40*/  ISETP.NE.U32.AND P3, PT, R24, RZ, PT ;  /* 0x000000ff1800720c */ /* 0x000fe40003f65070 */
[----:B------:R-:W-:Y:S02]  /*22e50*/  LOP3.LUT R95, R95, 0x72, RZ, 0xfc, !PT ;  /* 0x000000725f5f7812 */ /* 0x000fe400078efcff */
[----:B------:R-:W-:Y:S02]  /*22e60*/  SEL R24, R25, RZ, P0 ;  /* 0x000000ff19187207 */ /* 0x000fe40000000000 */
[----:B------:R-:W-:Y:S02]  /*22e70*/  SEL R25, RZ, 0x4, P5 ;  /* 0x00000004ff197807 */ /* 0x000fe40002800000 */
[----:B------:R-:W-:-:S02]  /*22e80*/  ISETP.GE.AND P5, PT, R95, UR5, PT ;  /* 0x000000055f007c0c */ /* 0x000fc4000bfa6270 */
[----:B------:R-:W1:Y:S01]  /*22e90*/  S2R R95, SR_TID.X ;  /* 0x00000000005f7919 */ /* 0x000e620000002100 */
[----:B------:R-:W-:Y:S02]  /*22ea0*/  IMAD.MOV.U32 R92, RZ, RZ, R88 ;  /* 0x000000ffff5c7224 */ /* 0x000fe400078e0058 */
[----:B------:R-:W-:Y:S02]  /*22eb0*/  IMAD.MOV.U32 R93, RZ, RZ, R89 ;  /* 0x000000ffff5d7224 */ /* 0x000fe400078e0059 */
[----:B------:R-:W2:Y:S01]  /*22ec0*/  LDL.LU.64 R88, [R1+0x510] ;  /* 0x0005100001587983 */ /* 0x000ea20000300a00 */
[----:B------:R-:W-:-:S03]  /*22ed0*/  SEL R23, R23, RZ, P0 ;  /* 0x000000ff17177207 */ /* 0x000fc60000000000 */
[----:B------:R-:W3:Y:S01]  /*22ee0*/  LDL.LU.64 R96, [R1+0x4b0] ;  /* 0x0004b00001607983 */ /* 0x000ee20000300a00 */
[----:B------:R-:W-:Y:S01]  /*22ef0*/  ISETP.NE.U32.AND P4, PT, R23, RZ, PT ;  /* 0x000000ff1700720c */ /* 0x000fe20003f85070 */
[----:B------:R-:W-:Y:S02]  /*22f00*/  IMAD.WIDE R22, R13, 0x4, R120 ;  /* 0x000000040d167825 */ /* 0x000fe400078e0278 */
[----:B------:R-:W4:Y:S04]  /*22f10*/  LDL.LU.64 R118, [R1+0x4a8] ;  /* 0x0004a80001767983 */ /* 0x000f280000300a00 */
[----:B------:R-:W4:Y:S04]  /*22f20*/  LDL.LU.64 R98, [R1+0x468] ;  /* 0x0004680001627983 */ /* 0x000f280000300a00 */
[----:B------:R-:W2:Y:S04]  /*22f30*/  LDL.LU.64 R120, [R1+0x558] ;  /* 0x0005580001787983 */ /* 0x000ea80000300a00 */
[----:B------:R-:W-:Y:S01]  /*22f40*/  LDGSTS.E [R242+-0x50000], desc[UR18][R22.64], P2 ;  /* 0xb000000016f27fae */ /* 0x000fe20009121852 */
[----:B-1----:R-:W-:-:S03]  /*22f50*/  SHF.R.U32.HI R95, RZ, 0x6, R95 ;  /* 0x00000006ff5f7819 */ /* 0x002fc6000001165f */
[----:B------:R-:W4:Y:S01]  /*22f60*/  LDL.LU.64 R122, [R1+0x410] ;  /* 0x00041000017a7983 */ /* 0x000f220000300a00 */
[----:B------:R-:W-:Y:S02]  /*22f70*/  SGXT.U32 R95, R95, 0x1 ;  /* 0x000000015f5f781a */ /* 0x000fe40000000000 */
[----:B------:R-:W-:Y:S02]  /*22f80*/  ISETP.NE.U32.AND P2, PT, R24, RZ, PT ;  /* 0x000000ff1800720c */ /* 0x000fe40003f45070 */
[----:B------:R-:W-:Y:S02]  /*22f90*/  LOP3.LUT R95, R95, 0x14, RZ, 0xfc, !PT ;  /* 0x000000145f5f7812 */ /* 0x000fe400078efcff */
[----:B------:R-:W-:Y:S02]  /*22fa0*/  SEL R24, R25, RZ, P0 ;  /* 0x000000ff19187207 */ /* 0x000fe40000000000 */
[----:B------:R-:W-:Y:S02]  /*22fb0*/  SEL R25, RZ, 0x4, P5 ;  /* 0x00000004ff197807 */ /* 0x000fe40002800000 */
[----:B------:R-:W-:-:S02]  /*22fc0*/  ISETP.GE.AND P5, PT, R95, UR5, PT ;  /* 0x000000055f007c0c */ /* 0x000fc4000bfa6270 */
[----:B------:R-:W4:Y:S01]  /*22fd0*/  LDL.LU.64 R94, [R1+0x408] ;  /* 0x00040800015e7983 */ /* 0x000f220000300a00 */
[----:B------:R-:W-:Y:S02]  /*22fe0*/  IMAD.MOV.U32 R124, RZ, RZ, R116 ;  /* 0x000000ffff7c7224 */ /* 0x000fe400078e0074 */
[----:B------:R-:W-:-:S04]  /*22ff0*/  IMAD.MOV.U32 R125, RZ, RZ, R117 ;  /* 0x000000ffff7d7224 */ /* 0x000fc800078e0075 */
[----:B------:R-:W-:Y:S02]  /*23000*/  IMAD.MOV.U32 R127, RZ, RZ, R125 ;  /* 0x000000ffff7f7224 */ /* 0x000fe400078e007d */
[----:B------:R-:W1:Y:S01]  /*23010*/  S2R R125, SR_TID.X ;  /* 0x00000000007d7919 */ /* 0x000e620000002100 */
[C---:B---3--:R-:W-:Y:S02]  /*23020*/  IMAD.WIDE R116, R13.reuse, 0x4, R96 ;  /* 0x000000040d747825 */ /* 0x048fe400078e0260 */
[----:B------:R-:W3:Y:S02]  /*23030*/  S2R R97, SR_TID.X ;  /* 0x0000000000617919 */ /* 0x000ee40000002100 */
[C---:B--2---:R-:W-:Y:S02]  /*23040*/  IMAD.WIDE R148, R13.reuse, 0x4, R120 ;  /* 0x000000040d947825 */ /* 0x044fe400078e0278 */
[----:B------:R-:W2:Y:S02]  /*23050*/  S2R R121, SR_TID.X ;  /* 0x0000000000797919 */ /* 0x000ea40000002100 */
[----:B------:R-:W-:-:S04]  /*23060*/  IMAD.WIDE R88, R13, 0x4, R88 ;  /* 0x000000040d587825 */ /* 0x000fc800078e0258 */
[C---:B----4-:R-:W-:Y:S01]  /*23070*/  IMAD.WIDE R146, R13.reuse, 0x4, R98 ;  /* 0x000000040d927825 */ /* 0x050fe200078e0262 */
[----:B------:R-:W-:Y:S03]  /*23080*/  LDGSTS.E [R242+-0x4fff8], desc[UR18][R88.64], P1 ;  /* 0xb000800058f27fae */ /* 0x000fe60008921852 */
[----:B------:R-:W-:Y:S01]  /*23090*/  IMAD.WIDE R190, R13, 0x4, R94 ;  /* 0x000000040dbe7825 */ /* 0x000fe200078e025e */
[--C-:B---3--:R-:W-:Y:S01]  /*230a0*/  SHF.R.U32.HI R96, RZ, 0x6, R97.reuse ;  /* 0x00000006ff607819 */ /* 0x108fe20000011661 */
[----:B------:R-:W3:Y:S01]  /*230b0*/  S2R R95, SR_TID.X ;  /* 0x00000000005f7919 */ /* 0x000ee20000002100 */
[----:B------:R-:W-:Y:S02]  /*230c0*/  SHF.R.U32.HI R97, RZ, 0x6, R97 ;  /* 0x00000006ff617819 */ /* 0x000fe40000011661 */
[----:B------:R-:W-:Y:S01]  /*230d0*/  SGXT.U32 R96, R96, 0x1 ;  /* 0x000000016060781a */ /* 0x000fe20000000000 */
[----:B------:R-:W-:Y:S01]  /*230e0*/  LDGSTS.E [R242+-0x4e000], desc[UR18][R116.64], P6 ;  /* 0xb200000074f27fae */ /* 0x000fe2000b121852 */
[----:B------:R-:W-:-:S02]  /*230f0*/  SGXT.U32 R97, R97, 0x1 ;  /* 0x000000016161781a */ /* 0x000fc40000000000 */
[----:B------:R-:W-:Y:S02]  /*23100*/  LOP3.LUT R96, R96, 0x16, RZ, 0xfc, !PT ;  /* 0x0000001660607812 */ /* 0x000fe400078efcff */
[----:B--2---:R-:W-:Y:S01]  /*23110*/  SHF.R.U32.HI R120, RZ, 0x6, R121 ;  /* 0x00000006ff787819 */ /* 0x004fe20000011679 */
[----:B------:R-:W-:Y:S01]  /*23120*/  IMAD.MOV.U32 R98, RZ, RZ, R90 ;  /* 0x000000ffff627224 */ /* 0x000fe200078e005a */
[----:B------:R-:W-:Y:S01]  /*23130*/  ISETP.NE.U32.AND P1, PT, R24, RZ, PT ;  /* 0x000000ff1800720c */ /* 0x000fe20003f25070 */
[----:B------:R-:W-:Y:S01]  /*23140*/  IMAD.MOV.U32 R99, RZ, RZ, R91 ;  /* 0x000000ffff637224 */ /* 0x000fe200078e005b */
[----:B------:R-:W-:Y:S01]  /*23150*/  SEL R24, R25, RZ, P0 ;  /* 0x000000ff19187207 */ /* 0x000fe20000000000 */
[----:B------:R-:W-:Y:S01]  /*23160*/  IMAD.WIDE R188, R13, 0x4, R122 ;  /* 0x000000040dbc7825 */ /* 0x000fe200078e027a */
[----:B------:R-:W-:Y:S01]  /*23170*/  SEL R25, RZ, 0x4, P5 ;  /* 0x00000004ff197807 */ /* 0x000fe20002800000 */
[----:B------:R-:W2:Y:S01]  /*23180*/  LDL.LU.64 R90, [R1+0x590] ;  /* 0x00059000015a7983 */ /* 0x000ea20000300a00 */
[----:B------:R-:W-:-:S02]  /*23190*/  ISETP.GE.AND P6, PT, R96, UR5, PT ;  /* 0x0000000560007c0c */ /* 0x000fc4000bfc6270 */
[----:B------:R-:W-:Y:S01]  /*231a0*/  SHF.R.U32.HI R123, RZ, 0x6, R121 ;  /* 0x00000006ff7b7819 */ /* 0x000fe20000011679 */
[----:B------:R-:W-:Y:S01]  /*231b0*/  IMAD.WIDE R118, R13, 0x4, R118 ;  /* 0x000000040d767825 */ /* 0x000fe200078e0276 */
[----:B------:R-:W-:Y:S02]  /*231c0*/  LOP3.LUT R97, R97, 0x34, RZ, 0xfc, !PT ;  /* 0x0000003461617812 */ /* 0x000fe400078efcff */
[----:B------:R-:W-:Y:S02]  /*231d0*/  SGXT.U32 R120, R120, 0x1 ;  /* 0x000000017878781a */ /* 0x000fe40000000000 */
[----:B------:R-:W-:Y:S01]  /*231e0*/  ISETP.NE.U32.AND P5, PT, R24, RZ, PT ;  /* 0x000000ff1800720c */ /* 0x000fe20003fa5070 */
[----:B------:R-:W-:Y:S01]  /*231f0*/  LDGSTS.E [R242+-0x4dff8], desc[UR18][R118.64], P4 ;  /* 0xb200800076f27fae */ /* 0x000fe2000a121852 */
[----:B------:R-:W-:Y:S02]  /*23200*/  SEL R25, R25, RZ, P0 ;  /* 0x000000ff19197207 */ /* 0x000fe40000000000 */
[----:B------:R-:W-:-:S02]  /*23210*/  SEL R24, RZ, 0x4, P6 ;  /* 0x00000004ff187807 */ /* 0x000fc40003000000 */
[----:B---3--:R-:W-:Y:S01]  /*23220*/  SHF.R.U32.HI R95, RZ, 0x6, R95 ;  /* 0x00000006ff5f7819 */ /* 0x008fe2000001165f */
[----:B------:R-:W-:Y:S01]  /*23230*/  IMAD.MOV.U32 R96, RZ, RZ, R92 ;  /* 0x000000ffff607224 */ /* 0x000fe200078e005c */
[----:B------:R-:W-:Y:S01]  /*23240*/  SGXT.U32 R123, R123, 0x1 ;  /* 0x000000017b7b781a */ /* 0x000fe20000000000 */
[----:B------:R-:W-:Y:S01]  /*23250*/  LDGSTS.E [R242+-0x4c000], desc[UR18][R146.64], P3 ;  /* 0xb400000092f27fae */ /* 0x000fe20009921852 */
[----:B------:R-:W-:Y:S02]  /*23260*/  ISETP.GE.AND P6, PT, R97, UR5, PT ;  /* 0x0000000561007c0c */ /* 0x000fe4000bfc6270 */
[----:B------:R-:W-:Y:S01]  /*23270*/  LOP3.LUT R120, R120, 0x36, RZ, 0xfc, !PT ;  /* 0x0000003678787812 */ /* 0x000fe200078efcff */
[----:B------:R-:W-:Y:S01]  /*23280*/  IMAD.MOV.U32 R97, RZ, RZ, R93 ;  /* 0x000000ffff617224 */ /* 0x000fe200078e005d */
[----:B------:R-:W-:Y:S01]  /*23290*/  ISETP.NE.U32.AND P4, PT, R25, RZ, PT ;  /* 0x000000ff1900720c */ /* 0x000fe20003f85070 */
[----:B------:R-:W3:Y:S01]  /*232a0*/  LDL.LU.64 R92, [R1+0x508] ;  /* 0x00050800015c7983 */ /* 0x000ee20000300a00 */
[----:B------:R-:W-:-:S02]  /*232b0*/  LOP3.LUT R123, R123, 0x54, RZ, 0xfc, !PT ;  /* 0x000000547b7b7812 */ /* 0x000fc400078efcff */
[----:B------:R-:W-:Y:S01]  /*232c0*/  SGXT.U32 R95, R95, 0x1 ;  /* 0x000000015f5f781a */ /* 0x000fe20000000000 */
[----:B------:R-:W-:Y:S01]  /*232d0*/  LDGSTS.E [R242+-0x4bff8], desc[UR18][R148.64], P2 ;  /* 0xb400800094f27fae */ /* 0x000fe20009121852 */
[----:B------:R-:W-:Y:S02]  /*232e0*/  SEL R25, RZ, 0x4, P6 ;  /* 0x00000004ff197807 */ /* 0x000fe40003000000 */
[----:B------:R-:W-:Y:S01]  /*232f0*/  ISETP.GE.AND P6, PT, R120, UR5, PT ;  /* 0x0000000578007c0c */ /* 0x000fe2000bfc6270 */
[----:B------:R-:W-:Y:S01]  /*23300*/  LDGSTS.E [R242+-0x4a000], desc[UR18][R188.64], P1 ;  /* 0xb6000000bcf27fae */ /* 0x000fe20008921852 */
[----:B------:R-:W-:Y:S02]  /*23310*/  SEL R24, R24, RZ, P0 ;  /* 0x000000ff18187207 */ /* 0x000fe40000000000 */
[----:B------:R-:W-:Y:S01]  /*23320*/  ISETP.GE.AND P2, PT, R123, UR5, PT ;  /* 0x000000057b007c0c */ /* 0x000fe2000bf46270 */
[----:B------:R-:W4:Y:S01]  /*23330*/  LDL.LU.64 R120, [R1+0x4a0] ;  /* 0x0004a00001787983 */ /* 0x000f220000300a00 */
[----:B------:R-:W-:-:S02]  /*23340*/  LOP3.LUT R95, R95, 0x56, RZ, 0xfc, !PT ;  /* 0x000000565f5f7812 */ /* 0x000fc400078efcff */
[----:B------:R-:W-:Y:S01]  /*23350*/  ISETP.NE.U32.AND P3, PT, R24, RZ, PT ;  /* 0x000000ff1800720c */ /* 0x000fe20003f65070 */
[----:B------:R-:W4:Y:S01]  /*23360*/  LDL.LU.64 R122, [R1+0x498] ;  /* 0x00049800017a7983 */ /* 0x000f220000300a00 */
[----:B------:R-:W-:Y:S02]  /*23370*/  SEL R24, RZ, 0x4, P2 ;  /* 0x00000004ff187807 */ /* 0x000fe40001000000 */
[----:B------:R-:W-:Y:S01]  /*23380*/  ISETP.GE.AND P2, PT, R95, UR5, PT ;  /* 0x000000055f007c0c */ /* 0x000fe2000bf46270 */
[----:B------:R-:W-:Y:S04]  /*23390*/  LDGSTS.E [R242+-0x49ff8], desc[UR18][R190.64], P5 ;  /* 0xb6008000bef27fae */ /* 0x000fe8000a921852 */
[----:B------:R-:W4:Y:S01]  /*233a0*/  LDL.LU.64 R94, [R1+0x460] ;  /* 0x00046000015e7983 */ /* 0x000f220000300a00 */
[----:B-1----:R-:W-:-:S02]  /*233b0*/  SHF.R.U32.HI R125, RZ, 0x6, R125 ;  /* 0x00000006ff7d7819 */ /* 0x002fc4000001167d */
[----:B------:R-:W-:Y:S01]  /*233c0*/  SEL R25, R25, RZ, P0 ;  /* 0x000000ff19197207 */ /* 0x000fe20000000000 */
[----:B------:R-:W-:Y:S01]  /*233d0*/  IMAD.MOV.U32 R129, RZ, RZ, R127 ;  /* 0x000000ffff817224 */ /* 0x000fe200078e007f */
[----:B------:R-:W-:Y:S01]  /*233e0*/  SGXT.U32 R125, R125, 0x1 ;  /* 0x000000017d7d781a */ /* 0x000fe20000000000 */
[----:B------:R-:W-:Y:S01]  /*233f0*/  IMAD.MOV.U32 R126, RZ, RZ, R124 ;  /* 0x000000ffff7e7224 */ /* 0x000fe200078e007c */
[----:B------:R-:W-:Y:S01]  /*23400*/  SEL R26, RZ, 0x4, P6 ;  /* 0x00000004ff1a7807 */ /* 0x000fe20003000000 */
[----:B------:R-:W4:Y:S01]  /*23410*/  LDL.LU.64 R160, [R1+0x458] ;  /* 0x0004580001a07983 */ /* 0x000f220000300a00 */
[----:B------:R-:W-:-:S04]  /*23420*/  LOP3.LUT R125, R125, 0x74, RZ, 0xfc, !PT ;  /* 0x000000747d7d7812 */ /* 0x000fc800078efcff */
[----:B------:R-:W-:Y:S02]  /*23430*/  ISETP.GE.AND P5, PT, R125, UR5, PT ;  /* 0x000000057d007c0c */ /* 0x000fe4000bfa6270 */
[----:B------:R-:W1:Y:S01]  /*23440*/  S2R R125, SR_TID.X ;  /* 0x00000000007d7919 */ /* 0x000e620000002100 */
[----:B------:R-:W-:Y:S02]  /*23450*/  ISETP.NE.U32.AND P6, PT, R25, RZ, PT ;  /* 0x000000ff1900720c */ /* 0x000fe40003fc5070 */
[----:B------:R-:W-:Y:S02]  /*23460*/  SEL R25, R26, RZ, P0 ;  /* 0x000000ff1a197207 */ /* 0x000fe40000000000 */
[----:B------:R-:W-:Y:S02]  /*23470*/  SEL R24, R24, RZ, P0 ;  /* 0x000000ff18187207 */ /* 0x000fe40000000000 */
[----:B------:R-:W-:Y:S02]  /*23480*/  ISETP.NE.U32.AND P1, PT, R25, RZ, PT ;  /* 0x000000ff1900720c */ /* 0x000fe40003f25070 */
[----:B------:R-:W-:Y:S01]  /*23490*/  SEL R25, RZ, 0x4, P2 ;  /* 0x00000004ff197807 */ /* 0x000fe20001000000 */
[----:B------:R-:W1:Y:S01]  /*234a0*/  S2R R127, SR_TID.X ;  /* 0x00000000007f7919 */ /* 0x000e620000002100 */
[----:B------:R-:W-:-:S02]  /*234b0*/  ISETP.NE.U32.AND P2, PT, R24, RZ, PT ;  /* 0x000000ff1800720c */ /* 0x000fc40003f45070 */
[----:B------:R-:W-:Y:S02]  /*234c0*/  SEL R24, R25, RZ, P0 ;  /* 0x000000ff19187207 */ /* 0x000fe40000000000 */
[----:B------:R-:W-:Y:S02]  /*234d0*/  SEL R25, RZ, 0x4, P5 ;  /* 0x00000004ff197807 */ /* 0x000fe40002800000 */
[----:B-1----:R-:W-:-:S04]  /*234e0*/  SHF.R.U32.HI R125, RZ, 0x6, R125 ;  /* 0x00000006ff7d7819 */ /* 0x002fc8000001167d */
[----:B------:R-:W-:-:S04]  /*234f0*/  SGXT.U32 R125, R125, 0x1 ;  /* 0x000000017d7d781a */ /* 0x000fc80000000000 */
[----:B------:R-:W-:-:S04]  /*23500*/  LOP3.LUT R125, R125, 0x76, RZ, 0xfc, !PT ;  /* 0x000000767d7d7812 */ /* 0x000fc800078efcff */
[----:B------:R-:W-:Y:S02]  /*23510*/  ISETP.GE.AND P5, PT, R125, UR5, PT ;  /* 0x000000057d007c0c */ /* 0x000fe4000bfa6270 */
[----:B------:R-:W4:Y:S01]  /*23520*/  LDL.LU.64 R124, [R1+0x540] ;  /* 0x00054000017c7983 */ /* 0x000f220000300a00 */
[----:B------:R-:W1:Y:S01]  /*23530*/  S2R R151, SR_TID.X ;  /* 0x0000000000977919 */ /* 0x000e620000002100 */
[----:B------:R-:W-:-:S04]  /*23540*/  SHF.R.U32.HI R127, RZ, 0x6, R127 ;  /* 0x00000006ff7f7819 */ /* 0x000fc8000001167f */
[----:B------:R-:W-:-:S04]  /*23550*/  SGXT.U32 R127, R127, 0x1 ;  /* 0x000000017f7f781a */ /* 0x000fc80000000000 */
[----:B------:R-:W-:Y:S01]  /*23560*/  LOP3.LUT R127, R127, 0x18, RZ, 0xfc, !PT ;  /* 0x000000187f7f7812 */ /* 0x000fe200078efcff */
[----:B------:R-:W-:Y:S01]  /*23570*/  IMAD.MOV.U32 R128, RZ, RZ, R126 ;  /* 0x000000ffff807224 */ /* 0x000fe200078e007e */
[----:B-1----:R-:W-:-:S04]  /*23580*/  SHF.R.U32.HI R151, RZ, 0x6, R151 ;  /* 0x00000006ff977819 */ /* 0x002fc80000011697 */
[----:B------:R-:W-:-:S04]  /*23590*/  SGXT.U32 R151, R151, 0x1 ;  /* 0x000000019797781a */ /* 0x000fc80000000000 */
[----:B------:R-:W-:Y:S01]  /*235a0*/  LOP3.LUT R151, R151, 0x1a, RZ, 0xfc, !PT ;  /* 0x0000001a97977812 */ /* 0x000fe200078efcff */
[----:B--2---:R-:W-:-:S05]  /*235b0*/  IMAD.WIDE R90, R13, 0x4, R90 ;  /* 0x000000040d5a7825 */ /* 0x004fca00078e025a */
[----:B------:R-:W-:Y:S01]  /*235c0*/  LDGSTS.E [R241+-0x50000], desc[UR18][R90.64], P4 ;  /* 0xb00000005af17fae */ /* 0x000fe2000a121852 */
[----:B------:R-:W-:Y:S02]  /*235d0*/  ISETP.NE.U32.AND P4, PT, R24, RZ, PT ;  /* 0x000000ff1800720c */ /* 0x000fe40003f85070 */
[----:B------:R-:W-:Y:S02]  /*235e0*/  SEL R24, R25, RZ, P0 ;  /* 0x000000ff19187207 */ /* 0x000fe40000000000 */
[----:B------:R-:W-:Y:S02]  /*235f0*/  SEL R25, RZ, 0x4, P5 ;  /* 0x00000004ff197807 */ /* 0x000fe40002800000 */
[----:B------:R-:W-:Y:S02]  /*23600*/  ISETP.GE.AND P5, PT, R127, UR5, PT ;  /* 0x000000057f007c0c */ /* 0x000fe4000bfa6270 */
[----:B------:R-:W2:Y:S01]  /*23610*/  LDL.LU.64 R126, [R1+0x400] ;  /* 0x00040000017e7983 */ /* 0x000ea20000300a00 */
[----:B---3--:R-:W-:-:S05]  /*23620*/  IMAD.WIDE R92, R13, 0x4, R92 ;  /* 0x000000040d5c7825 */ /* 0x008fca00078e025c */
[----:B------:R-:W-:Y:S01]  /*23630*/  LDGSTS.E [R241+-0x4fff8], desc[UR18][R92.64], P3 ;  /* 0xb00080005cf17fae */ /* 0x000fe20009921852 */
[----:B----4-:R-:W-:-:S05]  /*23640*/  IMAD.WIDE R120, R13, 0x4, R120 ;  /* 0x000000040d787825 */ /* 0x010fca00078e0278 */
[----:B------:R-:W-:Y:S01]  /*23650*/  LDGSTS.E [R241+-0x4e000], desc[UR18][R120.64], P6 ;  /* 0xb200000078f17fae */ /* 0x000fe2000b121852 */
[----:B------:R-:W-:Y:S01]  /*23660*/  ISETP.GE.AND P6, PT, R151, UR5, PT ;  /* 0x0000000597007c0c */ /* 0x000fe2000bfc6270 */
[----:B------:R-:W-:Y:S02]  /*23670*/  IMAD.WIDE R150, R13, 0x4, R94 ;  /* 0x000000040d967825 */ /* 0x000fe400078e025e */
[----:B------:R-:W3:Y:S01]  /*23680*/  LDL.LU.64 R94, [R1+0x588] ;  /* 0x00058800015e7983 */ /* 0x000ee20000300a00 */
[----:B------:R-:W1:Y:S01]  /*23690*/  S2R R163, SR_TID.X ;  /* 0x0000000000a37919 */ /* 0x000e620000002100 */
[----:B------:R-:W4:Y:S01]  /*236a0*/  S2R R165, SR_TID.X ;  /* 0x0000000000a57919 */ /* 0x000f220000002100 */
[----:B------:R-:W-:Y:S02]  /*236b0*/  ISETP.NE.U32.AND P3, PT, R24, RZ, PT ;  /* 0x000000ff1800720c */ /* 0x000fe40003f65070 */
[----:B------:R-:W-:Y:S02]  /*236c0*/  SEL R24, R25, RZ, P0 ;  /* 0x000000ff19187207 */ /* 0x000fe40000000000 */
[----:B------:R-:W-:Y:S01]  /*236d0*/  SEL R25, RZ, 0x4, P5 ;  /* 0x00000004ff197807 */ /* 0x000fe20002800000 */
[----:B------:R-:W-:Y:S01]  /*236e0*/  IMAD.WIDE R122, R13, 0x4, R122 ;  /* 0x000000040d7a7825 */ /* 0x000fe200078e027a */
[----:B------:R-:W-:-:S02]  /*236f0*/  ISETP.NE.U32.AND P5, PT, R24, RZ, PT ;  /* 0x000000ff1800720c */ /* 0x000fc40003fa5070 */
[----:B------:R-:W-:Y:S02]  /*23700*/  SEL R24, R25, RZ, P0 ;  /* 0x000000ff19187207 */ /* 0x000fe40000000000 */
[----:B------:R-:W-:Y:S01]  /*23710*/  SEL R25, RZ, 0x4, P6 ;  /* 0x00000004ff197807 */ /* 0x000fe20003000000 */
[----:B------:R-:W-:Y:S01]  /*23720*/  LDGSTS.E [R241+-0x4dff8], desc[UR18][R122.64], P1 ;  /* 0xb20080007af17fae */ /* 0x000fe20008921852 */
[----:B------:R-:W-:Y:S02]  /*23730*/  ISETP.NE.U32.AND P1, PT, R24, RZ, PT ;  /* 0x000000ff1800720c */ /* 0x000fe40003f25070 */
[----:B-1----:R-:W-:Y:S01]  /*23740*/  SHF.R.U32.HI R163, RZ, 0x6, R163 ;  /* 0x00000006ffa37819 */ /* 0x002fe200000116a3 */
[----:B------:R-:W-:Y:S01]  /*23750*/  IMAD.WIDE R222, R171, 0x4, R36 ;  /* 0x00000004abde7825 */ /* 0x000fe200078e0224 */
[----:B----4-:R-:W-:-:S03]  /*23760*/  SHF.R.U32.HI R165, RZ, 0x6, R165 ;  /* 0x00000006ffa57819 */ /* 0x010fc600000116a5 */
[----:B------:R-:W-:Y:S01]  /*23770*/  IMAD.MOV.U32 R197, RZ, RZ, R97 ;  /* 0x000000ffffc57224 */ /* 0x000fe200078e0061 */
[----:B------:R-:W-:Y:S01]  /*23780*/  SGXT.U32 R163, R163, 0x1 ;  /* 0x00000001a3a3781a */ /* 0x000fe20000000000 */
[----:B------:R-:W-:Y:S01]  /*23790*/  IMAD.WIDE R160, R13, 0x4, R160 ;  /* 0x000000040da07825 */ /* 0x000fe200078e02a0 */
[----:B------:R-:W-:Y:S01]  /*237a0*/  SGXT.U32 R165, R165, 0x1 ;  /* 0x00000001a5a5781a */ /* 0x000fe20000000000 */
[----:B------:R-:W-:Y:S01]  /*237b0*/  LDGSTS.E [R241+-0x4c000], desc[UR18][R150.64], P2 ;  /* 0xb400000096f17fae */ /* 0x000fe20009121852 */
[----:B------:R-:W-:Y:S02]  /*237c0*/  LOP3.LUT R163, R163, 0x38, RZ, 0xfc, !PT ;  /* 0x00000038a3a37812 */ /* 0x000fe400078efcff */
[----:B------:R-:W-:Y:S01]  /*237d0*/  LOP3.LUT R165, R165, 0x3a, RZ, 0xfc, !PT ;  /* 0x0000003aa5a57812 */ /* 0x000fe200078efcff */
[----:B------:R-:W-:Y:S01]  /*237e0*/  IMAD.WIDE R192, R13, 0x4, R124 ;  /* 0x000000040dc07825 */ /* 0x000fe200078e027c */
[----:B------:R-:W-:Y:S01]  /*237f0*/  SEL R25, R25, RZ, P0 ;  /* 0x000000ff19197207 */ /* 0x000fe20000000000 */
[----:B------:R-:W1:Y:S01]  /*23800*/  S2R R125, SR_TID.X ;  /* 0x00000000007d7919 */ /* 0x000e620000002100 */
[----:B------:R-:W-:Y:S01]  /*23810*/  ISETP.GE.AND P6, PT, R163, UR5, PT ;  /* 0x00000005a3007c0c */ /* 0x000fe2000bfc6270 */
[----:B------:R-:W-:Y:S01]  /*23820*/  IMAD.MOV.U32 R97, RZ, RZ, R223 ;  /* 0x000000ffff617224 */ /* 0x000fe200078e00df */
[----:B------:R-:W-:Y:S02]  /*23830*/  LDGSTS.E [R241+-0x4bff8], desc[UR18][R160.64], P4 ;  /* 0xb4008000a0f17fae */ /* 0x000fe4000a121852 */
[----:B------:R-:W-:-:S02]  /*23840*/  SEL R24, RZ, 0x4, P6 ;  /* 0x00000004ff187807 */ /* 0x000fc40003000000 */
[----:B------:R-:W-:Y:S01]  /*23850*/  ISETP.GE.AND P6, PT, R165, UR5, PT ;  /* 0x00000005a5007c0c */ /* 0x000fe2000bfc6270 */
[----:B------:R-:W4:Y:S01]  /*23860*/  S2R R223, SR_TID.X ;  /* 0x0000000000df7919 */ /* 0x000f220000002100 */
[----:B------:R-:W4:Y:S01]  /*23870*/  S2R R165, SR_TID.X ;  /* 0x0000000000a57919 */ /* 0x000f220000002100 */
[----:B------:R-:W-:Y:S02]  /*23880*/  ISETP.NE.U32.AND P2, PT, R25, RZ, PT ;  /* 0x000000ff1900720c */ /* 0x000fe40003f45070 */
[----:B------:R-:W-:Y:S01]  /*23890*/  SEL R24, R24, RZ, P0 ;  /* 0x000000ff18187207 */ /* 0x000fe20000000000 */
[----:B------:R-:W-:Y:S01]  /*238a0*/  LDGSTS.E [R241+-0x4a000], desc[UR18][R192.64], P3 ;  /* 0xb6000000c0f17fae */ /* 0x000fe20009921852 */
[----:B------:R-:W-:Y:S02]  /*238b0*/  SEL R25, RZ, 0x4, P6 ;  /* 0x00000004ff197807 */ /* 0x000fe40003000000 */
[----:B------:R-:W-:Y:S02]  /*238c0*/  ISETP.NE.U32.AND P4, PT, R24, RZ, PT ;  /* 0x000000ff1800720c */ /* 0x000fe40003f85070 */
[----:B-1----:R-:W-:-:S02]  /*238d0*/  SHF.R.U32.HI R124, RZ, 0x6, R125 ;  /* 0x00000006ff7c7819 */ /* 0x002fc4000001167d */
[----:B------:R-:W-:-:S04]  /*238e0*/  SHF.R.U32.HI R125, RZ, 0x6, R125 ;  /* 0x00000006ff7d7819 */ /* 0x000fc8000001167d */
[----:B------:R-:W-:Y:S02]  /*238f0*/  SGXT.U32 R125, R125, 0x1 ;  /* 0x000000017d7d781a */ /* 0x000fe40000000000 */
[----:B------:R-:W-:Y:S02]  /*23900*/  SGXT.U32 R124, R124, 0x1 ;  /* 0x000000017c7c781a */ /* 0x000fe40000000000 */
[----:B------:R-:W-:Y:S02]  /*23910*/  LOP3.LUT R125, R125, 0x5a, RZ, 0xfc, !PT ;  /* 0x0000005a7d7d7812 */ /* 0x000fe400078efcff */
[----:B----4-:R-:W-:Y:S02]  /*23920*/  SHF.R.U32.HI R165, RZ, 0x6, R165 ;  /* 0x00000006ffa57819 */ /* 0x010fe400000116a5 */
[----:B------:R-:W-:Y:S02]  /*23930*/  SEL R24, R25, RZ, P0 ;  /* 0x000000ff19187207 */ /* 0x000fe40000000000 */
[----:B------:R-:W-:-:S02]  /*23940*/  LOP3.LUT R124, R124, 0x58, RZ, 0xfc, !PT ;  /* 0x000000587c7c7812 */ /* 0x000fc400078efcff */
[----:B------:R-:W-:Y:S02]  /*23950*/  ISETP.GE.AND P3, PT, R125, UR5, PT ;  /* 0x000000057d007c0c */ /* 0x000fe4000bf66270 */
[----:B------:R-:W-:Y:S02]  /*23960*/  SGXT.U32 R165, R165, 0x1 ;  /* 0x00000001a5a5781a */ /* 0x000fe40000000000 */
[----:B------:R-:W-:Y:S02]  /*23970*/  SHF.R.U32.HI R223, RZ, 0x6, R223 ;  /* 0x00000006ffdf7819 */ /* 0x000fe400000116df */
[----:B------:R-:W-:Y:S01]  /*23980*/  ISETP.GE.AND P6, PT, R124, UR5, PT ;  /* 0x000000057c007c0c */ /* 0x000fe2000bfc6270 */
[----:B------:R-:W-:Y:S01]  /*23990*/  IMAD.MOV.U32 R162, RZ, RZ, R98 ;  /* 0x000000ffffa27224 */ /* 0x000fe200078e0062 */
[----:B------:R-:W-:Y:S01]  /*239a0*/  LOP3.LUT R165, R165, 0x78, RZ, 0xfc, !PT ;  /* 0x00000078a5a57812 */ /* 0x000fe200078efcff */
[----:B------:R-:W-:Y:S01]  /*239b0*/  IMAD.MOV.U32 R163, RZ, RZ, R99 ;  /* 0x000000ffffa37224 */ /* 0x000fe200078e0063 */
[----:B------:R-:W-:Y:S01]  /*239c0*/  SGXT.U32 R223, R223, 0x1 ;  /* 0x00000001dfdf781a */ /* 0x000fe20000000000 */
[----:B------:R-:W4:Y:S01]  /*239d0*/  LDL.LU.64 R98, [R1+0x500] ;  /* 0x0005000001627983 */ /* 0x000f220000300a00 */
[----:B------:R-:W-:-:S02]  /*239e0*/  SEL R25, RZ, 0x4, P6 ;  /* 0x00000004ff197807 */ /* 0x000fc40003000000 */
[----:B------:R-:W-:Y:S02]  /*239f0*/  ISETP.GE.AND P6, PT, R165, UR5, PT ;  /* 0x00000005a5007c0c */ /* 0x000fe4000bfc6270 */
[----:B------:R-:W-:Y:S01]  /*23a00*/  LOP3.LUT R223, R223, 0x7a, RZ, 0xfc, !PT ;  /* 0x0000007adfdf7812 */ /* 0x000fe200078efcff */
[----:B------:R-:W-:Y:S02]  /*23a10*/  IMAD.MOV.U32 R164, RZ, RZ, R162 ;  /* 0x000000ffffa47224 */ /* 0x000fe400078e00a2 */
[----:B------:R-:W-:Y:S02]  /*23a20*/  IMAD.MOV.U32 R165, RZ, RZ, R163 ;  /* 0x000000ffffa57224 */ /* 0x000fe400078e00a3 */
[----:B------:R-:W-:Y:S02]  /*23a30*/  IMAD.MOV.U32 R168, RZ, RZ, R128 ;  /* 0x000000ffffa87224 */ /* 0x000fe400078e0080 */
[----:B------:R-:W-:Y:S02]  /*23a40*/  IMAD.MOV.U32 R169, RZ, RZ, R129 ;  /* 0x000000ffffa97224 */ /* 0x000fe400078e0081 */
[----:B------:R-:W-:-:S02]  /*23a50*/  IMAD.MOV.U32 R196, RZ, RZ, R96 ;  /* 0x000000ffffc47224 */ /* 0x000fc400078e0060 */
[----:B------:R-:W-:Y:S02]  /*23a60*/  IMAD.MOV.U32 R96, RZ, RZ, R222 ;  /* 0x000000ffff607224 */ /* 0x000fe400078e00de */
[C---:B--2---:R-:W-:Y:S02]  /*23a70*/  IMAD.WIDE R194, R13.reuse, 0x4, R126 ;  /* 0x000000040dc27825 */ /* 0x044fe400078e027e */
[----:B------:R-:W2:Y:S04]  /*23a80*/  LDL.LU.64 R126, [R1+0x490] ;  /* 0x00049000017e7983 */ /* 0x000ea80000300a00 */
[----:B------:R-:W-:Y:S01]  /*23a90*/  LDGSTS.E [R241+-0x49ff8], desc[UR18][R194.64], P5 ;  /* 0xb6008000c2f17fae */ /* 0x000fe2000a921852 */
[----:B------:R-:W-:Y:S02]  /*23aa0*/  ISETP.NE.U32.AND P5, PT, R24, RZ, PT ;  /* 0x000000ff1800720c */ /* 0x000fe40003fa5070 */
[----:B------:R-:W-:Y:S01]  /*23ab0*/  SEL R24, RZ, 0x4, P3 ;  /* 0x00000004ff187807 */ /* 0x000fe20001800000 */
[----:B------:R-:W2:Y:S03]  /*23ac0*/  LDL.LU.64 R124, [R1+0x580] ;  /* 0x00058000017c7983 */ /* 0x000ea60000300a00 */
[----:B------:R-:W-:Y:S01]  /*23ad0*/  SEL R24, R24, RZ, P0 ;  /* 0x000000ff18187207 */ /* 0x000fe20000000000 */
[----:B------:R-:W2:Y:S04]  /*23ae0*/  LDL.LU.64 R162, [R1+0x550] ;  /* 0x0005500001a27983 */ /* 0x000ea80000300a00 */
[----:B------:R-:W2:Y:S04]  /*23af0*/  LDL.LU.64 R166, [R1+0x5c0] ;  /* 0x0005c00001a67983 */ /* 0x000ea80000300a00 */
[----:B------:R-:W2:Y:S01]  /*23b00*/  LDL.LU.64 R128, [R1+0x5b8] ;  /* 0x0005b80001807983 */ /* 0x000ea20000300a00 */
[----:B---3--:R-:W-:-:S05]  /*23b10*/  IMAD.WIDE R94, R13, 0x4, R94 ;  /* 0x000000040d5e7825 */ /* 0x008fca00078e025e */
[----:B------:R-:W-:Y:S01]  /*23b20*/  LDGSTS.E [R240+-0x50000], desc[UR18][R94.64], P1 ;  /* 0xb00000005ef07fae */ /* 0x000fe20008921852 */
[----:B------:R-:W-:Y:S02]  /*23b30*/  ISETP.NE.U32.AND P1, PT, R24, RZ, PT ;  /* 0x000000ff1800720c */ /* 0x000fe40003f25070 */
[----:B------:R-:W-:Y:S02]  /*23b40*/  SEL R24, RZ, 0x4, P6 ;  /* 0x00000004ff187807 */ /* 0x000fe40003000000 */
[----:B------:R-:W-:Y:S02]  /*23b50*/  ISETP.GE.AND P6, PT, R223, UR5, PT ;  /* 0x00000005df007c0c */ /* 0x000fe4000bfc6270 */
[----:B------:R-:W3:Y:S01]  /*23b60*/  LDL.LU.64 R222, [R1+0x3f8] ;  /* 0x0003f80001de7983 */ /* 0x000ee20000300a00 */
[----:B------:R-:W1:Y:S01]  /*23b70*/  S2R R199, SR_TID.X ;  /* 0x0000000000c77919 */ /* 0x000e620000002100 */
[----:B------:R-:W-:Y:S01]  /*23b80*/  SEL R25, R25, RZ, P0 ;  /* 0x000000ff19197207 */ /* 0x000fe20000000000 */
[----:B------:R-:W-:-:S02]  /*23b90*/  IMAD.MOV.U32 R203, RZ, RZ, R97 ;  /* 0x000000ffffcb7224 */ /* 0x000fc400078e0061 */
[----:B------:R-:W1:Y:S01]  /*23ba0*/  S2R R97, SR_TID.X ;  /* 0x0000000000617919 */ /* 0x000e620000002100 */
[----:B------:R-:W-:Y:S02]  /*23bb0*/  ISETP.NE.U32.AND P3, PT, R25, RZ, PT ;  /* 0x000000ff1900720c */ /* 0x000fe40003f65070 */
[----:B------:R-:W-:Y:S02]  /*23bc0*/  SEL R25, R24, RZ, P0 ;  /* 0x000000ff18197207 */ /* 0x000fe40000000000 */
[----:B------:R-:W-:Y:S02]  /*23bd0*/  SEL R24, RZ, 0x4, P6 ;  /* 0x00000004ff187807 */ /* 0x000fe40003000000 */
[--C-:B-1----:R-:W-:Y:S02]  /*23be0*/  SHF.R.U32.HI R198, RZ, 0x6, R199.reuse ;  /* 0x00000006ffc67819 */ /* 0x102fe400000116c7 */
[----:B------:R-:W-:-:S04]  /*23bf0*/  SHF.R.U32.HI R199, RZ, 0x6, R199 ;  /* 0x00000006ffc77819 */ /* 0x000fc800000116c7 */
[----:B------:R-:W-:-:S04]  /*23c00*/  SGXT.U32 R199, R199, 0x1 ;  /* 0x00000001c7c7781a */ /* 0x000fc80000000000 */
[----:B------:R-:W-:-:S04]  /*23c10*/  LOP3.LUT R199, R199, 0x1e, RZ, 0xfc, !PT ;  /* 0x0000001ec7c77812 */ /* 0x000fc800078efcff */
[----:B------:R-:W-:Y:S02]  /*23c20*/  ISETP.GE.AND P6, PT, R199, UR5, PT ;  /* 0x00000005c7007c0c */ /* 0x000fe4000bfc6270 */
[----:B------:R-:W1:Y:S01]  /*23c30*/  S2R R199, SR_TID.X ;  /* 0x0000000000c77919 */ /* 0x000e620000002100 */
[----:B------:R-:W-:-:S04]  /*23c40*/  SGXT.U32 R198, R198, 0x1 ;  /* 0x00000001c6c6781a */ /* 0x000fc80000000000 */
[----:B------:R-:W-:Y:S02]  /*23c50*/  LOP3.LUT R198, R198, 0x1c, RZ, 0xfc, !PT ;  /* 0x0000001cc6c67812 */ /* 0x000fe400078efcff */
[----:B------:R-:W-:Y:S02]  /*23c60*/  SEL R24, R24, RZ, P0 ;  /* 0x000000ff18187207 */ /* 0x000fe40000000000 */
[----:B------:R-:W-:Y:S01]  /*23c70*/  SHF.R.U32.HI R97, RZ, 0x6, R97 ;  /* 0x00000006ff617819 */ /* 0x000fe20000011661 */
[----:B------:R-:W-:-:S03]  /*23c80*/  IMAD.MOV.U32 R204, RZ, RZ, R196 ;  /* 0x000000ffffcc7224 */ /* 0x000fc600078e00c4 */
[----:B------:R-:W-:Y:S01]  /*23c90*/  SGXT.U32 R97, R97, 0x1 ;  /* 0x000000016161781a */ /* 0x000fe20000000000 */
[----:B------:R-:W-:-:S03]  /*23ca0*/  IMAD.MOV.U32 R205, RZ, RZ, R197 ;  /* 0x000000ffffcd7224 */ /* 0x000fc600078e00c5 */
[----:B------:R-:W-:Y:S01]  /*23cb0*/  LOP3.LUT R97, R97, 0x3e, RZ, 0xfc, !PT ;  /* 0x0000003e61617812 */ /* 0x000fe200078efcff */
[----:B------:R-:W-:Y:S01]  /*23cc0*/  IMAD.MOV.U32 R202, RZ, RZ, R96 ;  /* 0x000000ffffca7224 */ /* 0x000fe200078e0060 */
[----:B-1----:R-:W-:-:S04]  /*23cd0*/  SHF.R.U32.HI R199, RZ, 0x6, R199 ;  /* 0x00000006ffc77819 */ /* 0x002fc800000116c7 */
[----:B------:R-:W-:Y:S01]  /*23ce0*/  SGXT.U32 R199, R199, 0x1 ;  /* 0x00000001c7c7781a */ /* 0x000fe20000000000 */
[----:B----4-:R-:W-:-:S05]  /*23cf0*/  IMAD.WIDE R98, R13, 0x4, R98 ;  /* 0x000000040d627825 */ /* 0x010fca00078e0262 */
[----:B------:R-:W-:Y:S01]  /*23d00*/  LDGSTS.E [R240+-0x4fff8], desc[UR18][R98.64], P2 ;  /* 0xb000800062f07fae */ /* 0x000fe20009121852 */
[----:B------:R-:W-:-:S04]  /*23d10*/  ISETP.GE.AND P2, PT, R198, UR5, PT ;  /* 0x00000005c6007c0c */ /* 0x000fc8000bf46270 */
[----:B------:R-:W-:Y:S02]  /*23d20*/  SEL R26, RZ, 0x4, P2 ;  /* 0x00000004ff1a7807 */ /* 0x000fe40001000000 */
[----:B------:R-:W-:Y:S02]  /*23d30*/  ISETP.NE.U32.AND P2, PT, R25, RZ, PT ;  /* 0x000000ff1900720c */ /* 0x000fe40003f45070 */
[----:B------:R-:W-:Y:S02]  /*23d40*/  LOP3.LUT R199, R199, 0x3c, RZ, 0xfc, !PT ;  /* 0x0000003cc7c77812 */ /* 0x000fe400078efcff */
[----:B------:R-:W-:Y:S01]  /*23d50*/  SEL R25, RZ, 0x4, P6 ;  /* 0x00000004ff197807 */ /* 0x000fe20003000000 */
[----:B------:R-:W-:Y:S01]  /*23d60*/  IMAD.MOV.U32 R198, RZ, RZ, R164 ;  /* 0x000000ffffc67224 */ /* 0x000fe200078e00a4 */
[----:B------:R-:W-:Y:S01]  /*23d70*/  ISETP.GE.AND P6, PT, R199, UR5, PT ;  /* 0x00000005c7007c0c */ /* 0x000fe2000bfc6270 */
[----:B------:R-:W-:Y:S02]  /*23d80*/  IMAD.MOV.U32 R199, RZ, RZ, R165 ;  /* 0x000000ffffc77224 */ /* 0x000fe400078e00a5 */
[----:B------:R-:W-:-:S02]  /*23d90*/  IMAD.MOV.U32 R210, RZ, RZ, R168 ;  /* 0x000000ffffd27224 */ /* 0x000fc400078e00a8 */
[----:B------:R-:W-:Y:S02]  /*23da0*/  IMAD.MOV.U32 R211, RZ, RZ, R169 ;  /* 0x000000ffffd37224 */ /* 0x000fe400078e00a9 */
[----:B--2---:R-:W-:-:S05]  /*23db0*/  IMAD.WIDE R126, R13, 0x4, R126 ;  /* 0x000000040d7e7825 */ /* 0x004fca00078e027e */
[----:B------:R-:W-:Y:S01]  /*23dc0*/  LDGSTS.E [R240+-0x4e000], desc[UR18][R126.64], P4 ;  /* 0xb20000007ef07fae */ /* 0x000fe2000a121852 */
[----:B------:R-:W-:Y:S01]  /*23dd0*/  ISETP.NE.U32.AND P4, PT, R24, RZ, PT ;  /* 0x000000ff1800720c */ /* 0x000fe20003f85070 */
[----:B------:R-:W-:-:S04]  /*23de0*/  IMAD.WIDE R124, R13, 0x4, R124 ;  /* 0x000000040d7c7825 */ /* 0x000fc800078e027c */
[C---:B------:R-:W-:Y:S01]  /*23df0*/  IMAD.WIDE R162, R13.reuse, 0x4, R162 ;  /* 0x000000040da27825 */ /* 0x040fe200078e02a2 */
[----:B------:R-:W-:Y:S03]  /*23e00*/  LDGSTS.E [R240+-0x4dff8], desc[UR18][R124.64], P5 ;  /* 0xb20080007cf07fae */ /* 0x000fe6000a921852 */
[C---:B------:R-:W-:Y:S01]  /*23e10*/  IMAD.WIDE R166, R13.reuse, 0x4, R166 ;  /* 0x000000040da67825 */ /* 0x040fe200078e02a6 */
[----:B------:R-:W-:Y:S03]  /*23e20*/  LDGSTS.E [R240+-0x4c000], desc[UR18][R162.64], P3 ;  /* 0xb4000000a2f07fae */ /* 0x000fe60009921852 */
[C---:B---3--:R-:W-:Y:S01]  /*23e30*/  IMAD.WIDE R200, R13.reuse, 0x4, R222 ;  /* 0x000000040dc87825 */ /* 0x048fe200078e02de */
[----:B------:R-:W-:Y:S01]  /*23e40*/  LDGSTS.E [R240+-0x4bff8], desc[UR18][R166.64], P1 ;  /* 0xb4008000a6f07fae */ /* 0x000fe20008921852 */
[----:B------:R-:W1:Y:S02]  /*23e50*/  S2R R223, SR_TID.X ;  /* 0x0000000000df7919 */ /* 0x000e640000002100 */
[----:B------:R-:W-:Y:S01]  /*23e60*/  IMAD.WIDE R196, R13, 0x4, R128 ;  /* 0x000000040dc47825 */ /* 0x000fe200078e0280 */
[----:B------:R-:W-:-:S02]  /*23e70*/  ISETP.GE.AND P3, PT, R97, UR5, PT ;  /* 0x0000000561007c0c */ /* 0x000fc4000bf66270 */
[----:B------:R-:W2:Y:S04]  /*23e80*/  LDL.LU.64 R96, [R1+0x5d8] ;  /* 0x0005d80001607983 */ /* 0x000ea80000300a00 */
[----:B------:R-:W-:Y:S04]  /*23e90*/  LDGSTS.E [R240+-0x4a000], desc[UR18][R196.64], P2 ;  /* 0xb6000000c4f07fae */ /* 0x000fe80009121852 */
[----:B------:R-:W-:Y:S04]  /*23ea0*/  LDGSTS.E [R240+-0x49ff8], desc[UR18][R200.64], P4 ;  /* 0xb6008000c8f07fae */ /* 0x000fe8000a121852 */
[----:B------:R-:W3:Y:S01]  /*23eb0*/  LDL.LU.64 R128, [R1+0x4f8] ;  /* 0x0004f80001807983 */ /* 0x000ee20000300a00 */
[----:B-1----:R-:W-:-:S02]  /*23ec0*/  SHF.R.U32.HI R222, RZ, 0x6, R223 ;  /* 0x00000006ffde7819 */ /* 0x002fc400000116df */
[----:B------:R-:W-:Y:S02]  /*23ed0*/  SHF.R.U32.HI R223, RZ, 0x6, R223 ;  /* 0x00000006ffdf7819 */ /* 0x000fe400000116df */
[----:B------:R-:W-:Y:S02]  /*23ee0*/  SGXT.U32 R222, R222, 0x1 ;  /* 0x00000001dede781a */ /* 0x000fe40000000000 */
[----:B------:R-:W-:Y:S02]  /*23ef0*/  SGXT.U32 R223, R223, 0x1 ;  /* 0x00000001dfdf781a */ /* 0x000fe40000000000 */
[----:B------:R-:W-:Y:S02]  /*23f00*/  LOP3.LUT R222, R222, 0x5c, RZ, 0xfc, !PT ;  /* 0x0000005cdede7812 */ /* 0x000fe400078efcff */
[----:B------:R-:W-:Y:S02]  /*23f10*/  LOP3.LUT R223, R223, 0x5e, RZ, 0xfc, !PT ;  /* 0x0000005edfdf7812 */ /* 0x000fe400078efcff */
[----:B------:R-:W-:-:S02]  /*23f20*/  ISETP.GE.AND P2, PT, R222, UR5, PT ;  /* 0x00000005de007c0c */ /* 0x000fc4000bf46270 */
[----:B------:R-:W-:Y:S02]  /*23f30*/  ISETP.GE.AND P4, PT, R223, UR5, PT ;  /* 0x00000005df007c0c */ /* 0x000fe4000bf86270 */
[----:B------:R-:W4:Y:S04]  /*23f40*/  LDL.LU.64 R222, [R1+0x5d0] ;  /* 0x0005d00001de7983 */ /* 0x000f280000300a00 */
[----:B------:R-:W4:Y:S04]  /*23f50*/  LDL.LU.64 R164, [R1+0x5c8] ;  /* 0x0005c80001a47983 */ /* 0x000f280000300a00 */
[----:B------:R-:W4:Y:S04]  /*23f60*/  LDL.LU.64 R168, [R1+0x548] ;  /* 0x0005480001a87983 */ /* 0x000f280000300a00 */
[----:B------:R-:W2:Y:S01]  /*23f70*/  LDL.LU.64 R2, [R1+0x3f0] ;  /* 0x0003f00001027983 */ /* 0x000ea20000300a00 */
[----:B------:R-:W-:Y:S01]  /*23f80*/  IMAD.MOV.U32 R216, RZ, RZ, R202 ;  /* 0x000000ffffd87224 */ /* 0x000fe200078e00ca */
[----:B------:R-:W-:Y:S01]  /*23f90*/  SEL R24, R26, RZ, P0 ;  /* 0x000000ff1a187207 */ /* 0x000fe20000000000 */
[----:B------:R-:W-:-:S02]  /*23fa0*/  IMAD.MOV.U32 R217, RZ, RZ, R203 ;  /* 0x000000ffffd97224 */ /* 0x000fc400078e00cb */
[----:B------:R-:W4:Y:S01]  /*23fb0*/  LDL.LU.64 R202, [R1+0x3e0] ;  /* 0x0003e00001ca7983 */ /* 0x000f220000300a00 */
[C---:B------:R-:W-:Y:S01]  /*23fc0*/  IMAD.WIDE R236, R171.reuse, 0x4, R236 ;  /* 0x00000004abec7825 */ /* 0x040fe200078e02ec */
[----:B------:R-:W-:Y:S02]  /*23fd0*/  ISETP.NE.U32.AND P5, PT, R24, RZ, PT ;  /* 0x000000ff1800720c */ /* 0x000fe40003fa5070 */
[----:B------:R-:W-:Y:S01]  /*23fe0*/  SEL R24, RZ, 0x4, P6 ;  /* 0x00000004ff187807 */ /* 0x000fe20003000000 */
[----:B------:R-:W-:Y:S01]  /*23ff0*/  IMAD.WIDE R228, R171, 0x4, R38 ;  /* 0x00000004abe47825 */ /* 0x000fe200078e0226 */
[----:B------:R-:W4:Y:S02]  /*24000*/  LDL.64 R220, [R1+0x48] ;  /* 0x0000480001dc7983 */ /* 0x000f240000100a00 */
[----:B------:R-:W-:Y:S01]  /*24010*/  SEL R24, R24, RZ, P0 ;  /* 0x000000ff18187207 */ /* 0x000fe20000000000 */
[----:B------:R-:W-:Y:S01]  /*24020*/  IMAD.MOV.U32 R214, RZ, RZ, R228 ;  /* 0x000000ffffd67224 */ /* 0x000fe200078e00e4 */
[----:B------:R-:W4:Y:S01]  /*24030*/  LDL.64 R4, [R1+0x98] ;  /* 0x0000980001047983 */ /* 0x000f220000100a00 */
[----:B------:R-:W-:-:S02]  /*24040*/  IMAD.MOV.U32 R215, RZ, RZ, R229 ;  /* 0x000000ffffd77224 */ /* 0x000fc400078e00e5 */
[----:B------:R-:W-:Y:S01]  /*24050*/  IMAD.MOV.U32 R228, RZ, RZ, R236 ;  /* 0x000000ffffe47224 */ /* 0x000fe200078e00ec */
[----:B------:R-:W4:Y:S01]  /*24060*/  LDL.64 R172, [R1+0xd8] ;  /* 0x0000d80001ac7983 */ /* 0x000f220000100a00 */
[----:B------:R-:W-:-:S03]  /*24070*/  IMAD.MOV.U32 R229, RZ, RZ, R237 ;  /* 0x000000ffffe57224 */ /* 0x000fc600078e00ed */
[----:B------:R-:W4:Y:S01]  /*24080*/  LDL.64 R236, [R1+0x40] ;  /* 0x0000400001ec7983 */ /* 0x000f220000100a00 */
[----:B------:R-:W-:Y:S01]  /*24090*/  ISETP.NE.U32.AND P1, PT, R24, RZ, PT ;  /* 0x000000ff1800720c */ /* 0x000fe20003f25070 */
[----:B------:R-:W-:Y:S01]  /*240a0*/  IMAD.MOV.U32 R218, RZ, RZ, R214 ;  /* 0x000000ffffda7224 */ /* 0x000fe200078e00d6 */
[----:B------:R-:W-:Y:S01]  /*240b0*/  SEL R24, RZ, 0x4, P3 ;  /* 0x00000004ff187807 */ /* 0x000fe20001800000 */
[----:B------:R-:W4:Y:S01]  /*240c0*/  LDL.64 R102, [R1+0x118] ;  /* 0x0001180001667983 */ /* 0x000f220000100a00 */
[----:B------:R-:W-:Y:S01]  /*240d0*/  IMAD.MOV.U32 R219, RZ, RZ, R215 ;  /* 0x000000ffffdb7224 */ /* 0x000fe200078e00d7 */
[----:B------:R-:W-:Y:S02]  /*240e0*/  ISETP.GE.AND P3, PT, R170, UR5, PT ;  /* 0x00000005aa007c0c */ /* 0x000fe4000bf66270 */
[----:B------:R-:W4:Y:S04]  /*240f0*/  LDL.64 R100, [R1+0x158] ;  /* 0x0001580001647983 */ /* 0x000f280000100a00 */
[----:B------:R-:W4:Y:S04]  /*24100*/  LDL.64 R214, [R1+0x198] ;  /* 0x0001980001d67983 */ /* 0x000f280000100a00 */
[----:B------:R-:W4:Y:S04]  /*24110*/  LDL.64 R206, [R1+0x1d8] ;  /* 0x0001d80001ce7983 */ /* 0x000f280000100a00 */
[----:B------:R-:W4:Y:S04]  /*24120*/  LDL.64 R132, [R1+0x258] ;  /* 0x0002580001847983 */ /* 0x000f280000100a00 */
[----:B------:R-:W4:Y:S04]  /*24130*/  LDL.64 R130, [R1+0x298] ;  /* 0x0002980001827983 */ /* 0x000f280000100a00 */
[----:B------:R-:W4:Y:S01]  /*24140*/  LDL.64 R156, [R1+0x360] ;  /* 0x00036000019c7983 */ /* 0x000f220000100a00 */
[----:B------:R-:W-:Y:S01]  /*24150*/  SEL R25, R25, RZ, P0 ;  /* 0x000000ff19197207 */ /* 0x000fe20000000000 */
[----:B------:R-:W-:-:S02]  /*24160*/  IMAD.MOV.U32 R212, RZ, RZ, R204 ;  /* 0x000000ffffd47224 */ /* 0x000fc400078e00cc */
[----:B------:R-:W-:Y:S01]  /*24170*/  IMAD.MOV.U32 R213, RZ, RZ, R205 ;  /* 0x000000ffffd57224 */ /* 0x000fe200078e00cd */
[----:B------:R-:W4:Y:S04]  /*24180*/  LDL.64 R152, [R1+0x30] ;  /* 0x0000300001987983 */ /* 0x000f280000100a00 */
[----:B------:R-:W4:Y:S04]  /*24190*/  LDL.64 R154, [R1+0xa0] ;  /* 0x0000a000019a7983 */ /* 0x000f280000100a00 */
[----:B------:R-:W4:Y:S01]  /*241a0*/  LDL.64 R174, [R1+0xe0] ;  /* 0x0000e00001ae7983 */ /* 0x000f220000100a00 */
[----:B--2---:R-:W-:-:S03]  /*241b0*/  IMAD.WIDE R170, R13, 0x4, R2 ;  /* 0x000000040daa7825 */ /* 0x004fc600078e0202 */
[----:B------:R-:W2:Y:S01]  /*241c0*/  LDL.64 R2, [R1+0x218] ;  /* 0x0002180001027983 */ /* 0x000ea20000100a00 */
[----:B------:R-:W-:Y:S02]  /*241d0*/  SEL R24, R24, RZ, P0 ;  /* 0x000000ff18187207 */ /* 0x000fe40000000000 */
[----:B------:R-:W-:Y:S02]  /*241e0*/  ISETP.NE.U32.AND P6, PT, R25, RZ, PT ;  /* 0x000000ff1900720c */ /* 0x000fe40003fc5070 */
[----:B------:R-:W-:Y:S02]  /*241f0*/  SEL R25, RZ, 0x4, P2 ;  /* 0x00000004ff197807 */ /* 0x000fe40001000000 */
[----:B------:R-:W-:Y:S02]  /*24200*/  ISETP.NE.U32.AND P2, PT, R24, RZ, PT ;  /* 0x000000ff1800720c */ /* 0x000fe40003f45070 */
[----:B------:R-:W-:Y:S02]  /*24210*/  SEL R24, RZ, 0x4, P4 ;  /* 0x00000004ff187807 */ /* 0x000fe40002000000 */
[----:B------:R-:W-:-:S02]  /*24220*/  ISETP.GE.AND P4, PT, R247, UR5, PT ;  /* 0x00000005f7007c0c */ /* 0x000fc4000bf86270 */
[----:B------:R-:W-:Y:S02]  /*24230*/  SEL R27, RZ, 0x4, P3 ;  /* 0x00000004ff1b7807 */ /* 0x000fe40001800000 */
[----:B------:R-:W-:Y:S02]  /*24240*/  SEL R25, R25, RZ, P0 ;  /* 0x000000ff19197207 */ /* 0x000fe40000000000 */
[----:B------:R-:W-:Y:S02]  /*24250*/  ISETP.GE.AND P3, PT, R252, UR5, PT ;  /* 0x00000005fc007c0c */ /* 0x000fe4000bf66270 */
[----:B------:R-:W-:Y:S01]  /*24260*/  SEL R26, RZ, 0x4, P4 ;  /* 0x00000004ff1a7807 */ /* 0x000fe20002000000 */
[----:B------:R-:W-:Y:S01]  /*24270*/  IMAD.WIDE R96, R13, 0x4, R96 ;  /* 0x000000040d607825 */ /* 0x000fe200078e0260 */
[----:B------:R-:W-:Y:S02]  /*24280*/  SEL R24, R24, RZ, P0 ;  /* 0x000000ff18187207 */ /* 0x000fe40000000000 */
[----:B------:R-:W-:Y:S01]  /*24290*/  ISETP.NE.U32.AND P4, PT, R25, RZ, PT ;  /* 0x000000ff1900720c */ /* 0x000fe20003f85070 */
[----:B------:R-:W-:Y:S01]  /*242a0*/  IMAD.MOV.U32 R204, RZ, RZ, R198 ;  /* 0x000000ffffcc7224 */ /* 0x000fe200078e00c6 */
[----:B------:R-:W-:Y:S01]  /*242b0*/  SEL R25, RZ, 0x4, P3 ;  /* 0x00000004ff197807 */ /* 0x000fe20001800000 */
[----:B------:R-:W-:Y:S01]  /*242c0*/  IMAD.MOV.U32 R205, RZ, RZ, R199 ;  /* 0x000000ffffcd7224 */ /* 0x000fe200078e00c7 */
[----:B------:R-:W-:Y:S01]  /*242d0*/  SEL R27, R27, RZ, P0 ;  /* 0x000000ff1b1b7207 */ /* 0x000fe20000000000 */
[----:B---3--:R-:W-:Y:S01]  /*242e0*/  IMAD.WIDE R198, R13, 0x4, R128 ;  /* 0x000000040dc67825 */ /* 0x008fe200078e0280 */
[----:B------:R-:W-:Y:S01]  /*242f0*/  SEL R26, R26, RZ, P0 ;  /* 0x000000ff1a1a7207 */ /* 0x000fe20000000000 */
[----:B------:R-:W-:Y:S01]  /*24300*/  LDGSTS.E [R159+-0x50000], desc[UR18][R96.64], P5 ;  /* 0xb0000000609f7fae */ /* 0x000fe2000a921852 */
[----:B------:R-:W-:-:S02]  /*24310*/  ISETP.NE.U32.AND P3, PT, R24, RZ, PT ;  /* 0x000000ff1800720c */ /* 0x000fc40003f65070 */
[----:B------:R-:W-:Y:S01]  /*24320*/  SEL R24, R25, RZ, P0 ;  /* 0x000000ff19187207 */ /* 0x000fe20000000000 */
[----:B------:R-:W-:Y:S01]  /*24330*/  LDGSTS.E [R159+-0x4fff8], desc[UR18][R198.64], P6 ;  /* 0xb0008000c69f7fae */ /* 0x000fe2000b121852 */
[----:B------:R-:W-:Y:S02]  /*24340*/  ISETP.NE.U32.AND P0, PT, R27, RZ, PT ;  /* 0x000000ff1b00720c */ /* 0x000fe40003f05070 */
[----:B------:R-:W-:Y:S01]  /*24350*/  ISETP.NE.U32.AND P5, PT, R26, RZ, PT ;  /* 0x000000ff1a00720c */ /* 0x000fe20003fa5070 */
[C---:B----4-:R-:W-:Y:S01]  /*24360*/  IMAD.WIDE R128, R13.reuse, 0x4, R222 ;  /* 0x000000040d807825 */ /* 0x050fe200078e02de */
[----:B------:R-:W-:Y:S01]  /*24370*/  ISETP.NE.U32.AND P6, PT, R24, RZ, PT ;  /* 0x000000ff1800720c */ /* 0x000fe20003fc5070 */
[----:B------:R-:W3:Y:S02]  /*24380*/  LDL.64 R222, [R1+0x80] ;  /* 0x0000800001de7983 */ /* 0x000ee40000100a00 */
[C---:B------:R-:W-:Y:S02]  /*24390*/  IMAD.WIDE R164, R13.reuse, 0x4, R164 ;  /* 0x000000040da47825 */ /* 0x040fe400078e02a4 */
[----:B------:R-:W-:Y:S02]  /*243a0*/  LDGSTS.E [R159+-0x4e000], desc[UR18][R128.64], P1 ;  /* 0xb2000000809f7fae */ /* 0x000fe40008921852 */
[----:B------:R-:W-:-:S02]  /*243b0*/  IMAD.WIDE R168, R13, 0x4, R168 ;  /* 0x000000040da87825 */ /* 0x000fc400078e02a8 */
[----:B------:R-:W-:Y:S02]  /*243c0*/  LDGSTS.E [R159+-0x4dff8], desc[UR18][R164.64], P2 ;  /* 0xb2008000a49f7fae */ /* 0x000fe40009121852 */
[C---:B------:R-:W-:Y:S02]  /*243d0*/  IMAD.WIDE R202, R13.reuse, 0x4, R202 ;  /* 0x000000040dca7825 */ /* 0x040fe400078e02ca */
[----:B------:R-:W-:Y:S02]  /*243e0*/  LDGSTS.E [R159+-0x4c000], desc[UR18][R168.64], P4 ;  /* 0xb4000000a89f7fae */ /* 0x000fe4000a121852 */
[----:B------:R-:W-:Y:S02]  /*243f0*/  IMAD.MOV.U32 R208, RZ, RZ, R204 ;  /* 0x000000ffffd07224 */ /* 0x000fe400078e00cc */
[----:B------:R-:W-:Y:S01]  /*24400*/  IMAD.MOV.U32 R209, RZ, RZ, R205 ;  /* 0x000000ffffd17224 */ /* 0x000fe200078e00cd */
[----:B------:R-:W-:Y:S01]  /*24410*/  LDGSTS.E [R159+-0x4bff8], desc[UR18][R170.64], P3 ;  /* 0xb4008000aa9f7fae */ /* 0x000fe20009921852 */
[----:B------:R-:W-:-:S03]  /*24420*/  IMAD.WIDE R204, R13, 0x4, R226 ;  /* 0x000000040dcc7825 */ /* 0x000fc600078e02e2 */
[----:B------:R-:W-:Y:S04]  /*24430*/  LDGSTS.E [R159+-0x4a000], desc[UR18][R202.64], P0 ;  /* 0xb6000000ca9f7fae */ /* 0x000fe80008121852 */
[----:B------:R-:W-:Y:S04]  /*24440*/  LDGSTS.E [R159+-0x49ff8], desc[UR18][R204.64], P5 ;  /* 0xb6008000cc9f7fae */ /* 0x000fe8000a921852 */
[----:B------:R-:W0:Y:S04]  /*24450*/  LDGDEPBAR ;  /* 0x00000000000079af */ /* 0x000e280000000000 */
[----:B------:R-:W-:Y:S04]  /*24460*/  LDGSTS.E [R12+0x60000], desc[UR18][R230.64], P6 ;  /* 0x60000000e60c7fae */ /* 0x000fe8000b121852 */
[----:B------:R-:W-:Y:S04]  /*24470*/  LDGSTS.E [R12+0x60400], desc[UR18][R220.64], P6 ;  /* 0x60400000dc0c7fae */ /* 0x000fe8000b121852 */
[----:B------:R-:W-:Y:S04]  /*24480*/  LDGSTS.E [R12+0x60800], desc[UR18][R236.64], P6 ;  /* 0x60800000ec0c7fae */ /* 0x000fe8000b121852 */
[----:B------:R1:W-:Y:S04]  /*24490*/  LDGSTS.E [R12+0x60c00], desc[UR18][R4.64], P6 ;  /* 0x60c00000040c7fae */ /* 0x0003e8000b121852 */
[----:B------:R-:W-:Y:S04]  /*244a0*/  LDGSTS.E [R12+0x61000], desc[UR18][R172.64], P6 ;  /* 0x61000000ac0c7fae */ /* 0x000fe8000b121852 */
[----:B------:R-:W-:Y:S04]  /*244b0*/  LDGSTS.E [R12+0x61400], desc[UR18][R102.64], P6 ;  /* 0x61400000660c7fae */ /* 0x000fe8000b121852 */
[----:B------:R-:W-:Y:S01]  /*244c0*/  LDGSTS.E [R12+0x61800], desc[UR18][R100.64], P6 ;  /* 0x61800000640c7fae */ /* 0x000fe2000b121852 */
[----:B-1----:R-:W-:-:S03]  /*244d0*/  IMAD.MOV.U32 R4, RZ, RZ, R210 ;  /* 0x000000ffff047224 */ /* 0x002fc600078e00d2 */
[----:B------:R-:W-:Y:S01]  /*244e0*/  LDGSTS.E [R12+0x61c00], desc[UR18][R214.64], P6 ;  /* 0x61c00000d60c7fae */ /* 0x000fe2000b121852 */
[----:B------:R-:W-:-:S03]  /*244f0*/  IMAD.MOV.U32 R5, RZ, RZ, R211 ;  /* 0x000000ffff057224 */ /* 0x000fc600078e00d3 */
[----:B------:R-:W-:Y:S01]  /*24500*/  LDGSTS.E [R12+0x62000], desc[UR18][R206.64], P6 ;  /* 0x62000000ce0c7fae */ /* 0x000fe2000b121852 */
[----:B------:R-:W-:Y:S02]  /*24510*/  IMAD.MOV.U32 R210, RZ, RZ, R224 ;  /* 0x000000ffffd27224 */ /* 0x000fe400078e00e0 */
[----:B------:R-:W-:Y:S01]  /*24520*/  IMAD.MOV.U32 R211, RZ, RZ, R225 ;  /* 0x000000ffffd37224 */ /* 0x000fe200078e00e1 */
[----:B------:R-:W4:Y:S04]  /*24530*/  LDL.64 R102, [R1+0x120] ;  /* 0x0001200001667983 */ /* 0x000f280000100a00 */
[----:B------:R-:W4:Y:S04]  /*24540*/  LDL.64 R224, [R1+0x78] ;  /* 0x0000780001e07983 */ /* 0x000f280000100a00 */
[----:B------:R-:W4:Y:S04]  /*24550*/  LDL.64 R214, [R1+0x160] ;  /* 0x0001600001d67983 */ /* 0x000f280000100a00 */
[----:B------:R-:W4:Y:S04]  /*24560*/  LDL.64 R100, [R1+0x1a0] ;  /* 0x0001a00001647983 */ /* 0x000f280000100a00 */
[----:B------:R-:W4:Y:S04]  /*24570*/  LDL.64 R206, [R1+0x1e0] ;  /* 0x0001e00001ce7983 */ /* 0x000f280000100a00 */
[----:B--2---:R-:W-:Y:S04]  /*24580*/  LDGSTS.E [R12+0x62400], desc[UR18][R2.64], P6 ;  /* 0x62400000020c7fae */ /* 0x004fe8000b121852 */
[----:B------:R-:W-:Y:S04]  /*24590*/  LDGSTS.E [R12+0x62800], desc[UR18][R132.64], P6 ;  /* 0x62800000840c7fae */ /* 0x000fe8000b121852 */
[----:B------:R-:W-:Y:S04]  /*245a0*/  LDGSTS.E [R12+0x62c00], desc[UR18][R130.64], P6 ;  /* 0x62c00000820c7fae */ /* 0x000fe8000b121852 */
[----:B------:R-:W2:Y:S04]  /*245b0*/  LDL.64 R2, [R1+0x220] ;  /* 0x0002200001027983 */ /* 0x000ea80000100a00 */
[----:B------:R-:W-:Y:S04]  /*245c0*/  LDGSTS.E [R12+0x63000], desc[UR18][R10.64], P6 ;  /* 0x630000000a0c7fae */ /* 0x000fe8000b121852 */
[----:B------:R-:W-:Y:S04]  /*245d0*/  LDGSTS.E [R12+0x63400], desc[UR18][R234.64], P6 ;  /* 0x63400000ea0c7fae */ /* 0x000fe8000b121852 */
[----:B------:R1:W-:Y:S04]  /*245e0*/  LDGSTS.E [R12+0x63800], desc[UR18][R156.64], P6 ;  /* 0x638000009c0c7fae */ /* 0x0003e8000b121852 */
[----:B------:R-:W3:Y:S04]  /*245f0*/  LDL.LU.64 R10, [R1+0x7f8] ;  /* 0x0007f800010a7983 */ /* 0x000ee80000300a00 */
[----:B------:R-:W3:Y:S04]  /*24600*/  LDL.LU.64 R234, [R1+0x7f0] ;  /* 0x0007f00001ea7983 */ /* 0x000ee80000300a00 */
[----:B------:R-:W2:Y:S04]  /*24610*/  LDL.64 R246, [R1+0x2a0] ;  /* 0x0002a00001f67983 */ /* 0x000ea80000100a00 */
[----:B------:R-:W2:Y:S04]  /*24620*/  LDL.64 R172, [R1+0x2e0] ;  /* 0x0002e00001ac7983 */ /* 0x000ea80000100a00 */
[----:B------:R-:W2:Y:S04]  /*24630*/  LDL.64 R132, [R1+0x320] ;  /* 0x0003200001847983 */ /* 0x000ea80000100a00 */
[----:B------:R-:W-:Y:S04]  /*24640*/  LDGSTS.E [R12+0x63c00], desc[UR18][R238.64], P6 ;  /* 0x63c00000ee0c7fae */ /* 0x000fe8000b121852 */
[----:B------:R-:W2:Y:S01]  /*24650*/  LDL.LU.64 R238, [R1+0x7e8] ;  /* 0x0007e80001ee7983 */ /* 0x000ea20000300a00 */
[----:B-1----:R-:W-:-:S02]  /*24660*/  IMAD.MOV.U32 R156, RZ, RZ, R4 ;  /* 0x000000ffff9c7224 */ /* 0x002fc400078e0004 */
[----:B------:R-:W-:Y:S01]  /*24670*/  IMAD.MOV.U32 R157, RZ, RZ, R5 ;  /* 0x000000ffff9d7224 */ /* 0x000fe200078e0005 */
[----:B------:R-:W2:Y:S04]  /*24680*/  LDL.64 R130, [R1+0x20] ;  /* 0x0000200001827983 */ /* 0x000ea80000100a00 */
[----:B------:R-:W2:Y:S04]  /*24690*/  LDL.64 R4, [R1+0xa8] ;  /* 0x0000a80001047983 */ /* 0x000ea80000100a00 */
[----:B------:R-:W2:Y:S04]  /*246a0*/  LDL.64 R226, [R1+0x70] ;  /* 0x0000700001e27983 */ /* 0x000ea80000100a00 */
[----:B---3--:R-:W-:Y:S04]  /*246b0*/  LDGSTS.E [R11+0x60080], desc[UR18][R234.64], P6 ;  /* 0x60080000ea0b7fae */ /* 0x008fe8000b121852 */
[----:B------:R-:W-:Y:S04]  /*246c0*/  LDGSTS.E [R11+0x60480], desc[UR18][R222.64], P6 ;  /* 0x60480000de0b7fae */ /* 0x000fe8000b121852 */
[----:B------:R-:W-:Y:S04]  /*246d0*/  LDGSTS.E [R11+0x60880], desc[UR18][R152.64], P6 ;  /* 0x60880000980b7fae */ /* 0x000fe8000b121852 */
[----:B------:R-:W-:Y:S04]  /*246e0*/  LDGSTS.E [R11+0x60c80], desc[UR18][R154.64], P6 ;  /* 0x60c800009a0b7fae */ /* 0x000fe8000b121852 */
[----:B------:R-:W-:Y:S04]  /*246f0*/  LDGSTS.E [R11+0x61080], desc[UR18][R174.64], P6 ;  /* 0x61080000ae0b7fae */ /* 0x000fe8000b121852 */
[----:B----4-:R-:W-:Y:S04]  /*24700*/  LDGSTS.E [R11+0x61480], desc[UR18][R102.64], P6 ;  /* 0x61480000660b7fae */ /* 0x010fe8000b121852 */
[----:B------:R-:W-:Y:S04]  /*24710*/  LDGSTS.E [R11+0x61880], desc[UR18][R214.64], P6 ;  /* 0x61880000d60b7fae */ /* 0x000fe8000b121852 */
[----:B------:R-:W-:Y:S04]  /*24720*/  LDGSTS.E [R11+0x61c80], desc[UR18][R100.64], P6 ;  /* 0x61c80000640b7fae */ /* 0x000fe8000b121852 */
[----:B------:R-:W-:Y:S04]  /*24730*/  LDGSTS.E [R11+0x62080], desc[UR18][R206.64], P6 ;  /* 0x62080000ce0b7fae */ /* 0x000fe8000b121852 */
[----:B--2---:R-:W-:Y:S04]  /*24740*/  LDGSTS.E [R11+0x62480], desc[UR18][R2.64], P6 ;  /* 0x62480000020b7fae */ /* 0x004fe8000b121852 */
[----:B------:R-:W2:Y:S04]  /*24750*/  LDL.64 R102, [R1+0xe8] ;  /* 0x0000e80001667983 */ /* 0x000ea80000100a00 */
[----:B------:R-:W3:Y:S04]  /*24760*/  LDL.64 R214, [R1+0x128] ;  /* 0x0001280001d67983 */ /* 0x000ee80000100a00 */
[----:B------:R-:W4:Y:S04]  /*24770*/  LDL.64 R2, [R1+0x168] ;  /* 0x0001680001027983 */ /* 0x000f280000100a00 */
[----:B------:R-:W-:Y:S04]  /*24780*/  LDGSTS.E [R11+0x62880], desc[UR18][R238.64], P6 ;  /* 0x62880000ee0b7fae */ /* 0x000fe8000b121852 */
[----:B------:R-:W-:Y:S04]  /*24790*/  LDGSTS.E [R11+0x62c80], desc[UR18][R246.64], P6 ;  /* 0x62c80000f60b7fae */ /* 0x000fe8000b121852 */
[----:B------:R-:W-:Y:S04]  /*247a0*/  LDGSTS.E [R11+0x63080], desc[UR18][R172.64], P6 ;  /* 0x63080000ac0b7fae */ /* 0x000fe8000b121852 */
[----:B------:R-:W2:Y:S04]  /*247b0*/  LDL.LU.64 R238, [R1+0x7e0] ;  /* 0x0007e00001ee7983 */ /* 0x000ea80000300a00 */
[----:B------:R1:W-:Y:S04]  /*247c0*/  LDGSTS.E [R11+0x63480], desc[UR18][R132.64], P6 ;  /* 0x63480000840b7fae */ /* 0x0003e8000b121852 */
[----:B------:R-:W4:Y:S04]  /*247d0*/  LDL.64 R100, [R1+0x1a8] ;  /* 0x0001a80001647983 */ /* 0x000f280000100a00 */
[----:B------:R-:W4:Y:S04]  /*247e0*/  LDL.64 R206, [R1+0x1e8] ;  /* 0x0001e80001ce7983 */ /* 0x000f280000100a00 */
[----:B------:R-:W-:Y:S04]  /*247f0*/  LDGSTS.E [R11+0x63880], desc[UR18][R250.64], P6 ;  /* 0x63880000fa0b7fae */ /* 0x000fe8000b121852 */
[----:B------:R-:W-:Y:S04]  /*24800*/  LDGSTS.E [R11+0x63c80], desc[UR18][R8.64], P6 ;  /* 0x63c80000080b7fae */ /* 0x000fe8000b121852 */
[----:B------:R-:W4:Y:S04]  /*24810*/  LDL.LU.64 R250, [R1+0x7d8] ;  /* 0x0007d80001fa7983 */ /* 0x000f280000300a00 */
[----:B------:R-:W4:Y:S04]  /*24820*/  LDL.LU.64 R8, [R1+0x7d0] ;  /* 0x0007d00001087983 */ /* 0x000f280000300a00 */
[----:B------:R-:W4:Y:S04]  /*24830*/  LDL.64 R136, [R1+0x2a8] ;  /* 0x0002a80001887983 */ /* 0x000f280000100a00 */
[----:B------:R-:W4:Y:S04]  /*24840*/  LDL.64 R134, [R1+0x2e8] ;  /* 0x0002e80001867983 */ /* 0x000f280000100a00 */
[----:B------:R-:W4:Y:S04]  /*24850*/  LDL.64 R106, [R1+0x328] ;  /* 0x00032800016a7983 */ /* 0x000f280000100a00 */
[----:B------:R-:W4:Y:S04]  /*24860*/  LDL.64 R104, [R1+0x370] ;  /* 0x0003700001687983 */ /* 0x000f280000100a00 */
[----:B------:R-:W4:Y:S04]  /*24870*/  LDL.64 R244, [R1] ;  /* 0x0000000001f47983 */ /* 0x000f280000100a00 */
[----:B------:R-:W4:Y:S04]  /*24880*/  LDL.64 R174, [R1+0x10] ;  /* 0x0000100001ae7983 */ /* 0x000f280000100a00 */
[----:B------:R-:W4:Y:S01]  /*24890*/  LDL.64 R246, [R1+0xb0] ;  /* 0x0000b00001f67983 */ /* 0x000f220000100a00 */
[----:B-1----:R-:W-:-:S02]  /*248a0*/  IMAD.MOV.U32 R132, RZ, RZ, R208 ;  /* 0x000000ffff847224 */ /* 0x002fc400078e00d0 */
[----:B------:R-:W-:Y:S01]  /*248b0*/  IMAD.MOV.U32 R133, RZ, RZ, R209 ;  /* 0x000000ffff857224 */ /* 0x000fe200078e00d1 */
[----:B--2---:R-:W-:Y:S04]  /*248c0*/  LDGSTS.E [R10+0x60100], desc[UR18][R238.64], P6 ;  /* 0x60100000ee0a7fae */ /* 0x004fe8000b121852 */
[----:B------:R-:W-:Y:S04]  /*248d0*/  LDGSTS.E [R10+0x60500], desc[UR18][R224.64], P6 ;  /* 0x60500000e00a7fae */ /* 0x000fe8000b121852 */
[----:B------:R-:W-:Y:S04]  /*248e0*/  LDGSTS.E [R10+0x60900], desc[UR18][R130.64], P6 ;  /* 0x60900000820a7fae */ /* 0x000fe8000b121852 */
[----:B------:R1:W-:Y:S04]  /*248f0*/  LDGSTS.E [R10+0x60d00], desc[UR18][R4.64], P6 ;  /* 0x60d00000040a7fae */ /* 0x0003e8000b121852 */
[----:B------:R-:W-:Y:S04]  /*24900*/  LDGSTS.E [R10+0x61100], desc[UR18][R102.64], P6 ;  /* 0x61100000660a7fae */ /* 0x000fe8000b121852 */
[----:B---3--:R-:W-:Y:S01]  /*24910*/  LDGSTS.E [R10+0x61500], desc[UR18][R214.64], P6 ;  /* 0x61500000d60a7fae */ /* 0x008fe2000b121852 */
[----:B-1----:R-:W-:-:S03]  /*24920*/  IMAD.MOV.U32 R4, RZ, RZ, R218 ;  /* 0x000000ffff047224 */ /* 0x002fc600078e00da */
[----:B----4-:R-:W-:Y:S01]  /*24930*/  LDGSTS.E [R10+0x61900], desc[UR18][R2.64], P6 ;  /* 0x61900000020a7fae */ /* 0x010fe2000b121852 */
[----:B------:R-:W-:Y:S02]  /*24940*/  IMAD.MOV.U32 R5, RZ, RZ, R219 ;  /* 0x000000ffff057224 */ /* 0x000fe400078e00db */
[----:B------:R-:W-:Y:S01]  /*24950*/  IMAD.MOV.U32 R218, RZ, RZ, R216 ;  /* 0x000000ffffda7224 */ /* 0x000fe200078e00d8 */
[----:B------:R-:W-:Y:S01]  /*24960*/  LDGSTS.E [R10+0x61d00], desc[UR18][R100.64], P6 ;  /* 0x61d00000640a7fae */ /* 0x000fe2000b121852 */
[----:B------:R-:W-:Y:S02]  /*24970*/  IMAD.MOV.U32 R219, RZ, RZ, R217 ;  /* 0x000000ffffdb7224 */ /* 0x000fe400078e00d9 */
[----:B------:R-:W-:Y:S01]  /*24980*/  IMAD.MOV.U32 R216, RZ, RZ, R212 ;  /* 0x000000ffffd87224 */ /* 0x000fe200078e00d4 */
[----:B------:R1:W-:Y:S01]  /*24990*/  LDGSTS.E [R10+0x62100], desc[UR18][R206.64], P6 ;  /* 0x62100000ce0a7fae */ /* 0x0003e2000b121852 */
[----:B------:R-:W-:-:S03]  /*249a0*/  IMAD.MOV.U32 R217, RZ, RZ, R213 ;  /* 0x000000ffffd97224 */ /* 0x000fc600078e00d5 */
[----:B------:R-:W2:Y:S04]  /*249b0*/  LDL.64 R212, [R1+0x8] ;  /* 0x0000080001d47983 */ /* 0x000ea80000100a00 */
[----:B------:R-:W3:Y:S04]  /*249c0*/  LDL.64 R214, [R1+0xf0] ;  /* 0x0000f00001d67983 */ /* 0x000ee80000100a00 */
[----:B------:R-:W4:Y:S04]  /*249d0*/  LDL.64 R2, [R1+0x130] ;  /* 0x0001300001027983 */ /* 0x000f280000100a00 */
[----:B------:R-:W-:Y:S04]  /*249e0*/  LDGSTS.E [R10+0x62500], desc[UR18][R8.64], P6 ;  /* 0x62500000080a7fae */ /* 0x000fe8000b121852 */
[----:B------:R-:W-:Y:S01]  /*249f0*/  LDGSTS.E [R10+0x62900], desc[UR18][R250.64], P6 ;  /* 0x62900000fa0a7fae */ /* 0x000fe2000b121852 */
[----:B-1----:R-:W-:-:S03]  /*24a00*/  IMAD.MOV.U32 R206, RZ, RZ, R156 ;  /* 0x000000ffffce7224 */ /* 0x002fc600078e009c */
[----:B------:R-:W-:Y:S04]  /*24a10*/  LDGSTS.E [R10+0x62d00], desc[UR18][R136.64], P6 ;  /* 0x62d00000880a7fae */ /* 0x000fe8000b121852 */
[----:B------:R-:W2:Y:S04]  /*24a20*/  LDL.LU.64 R8, [R1+0x7c8] ;  /* 0x0007c80001087983 */ /* 0x000ea80000300a00 */
[----:B------:R-:W4:Y:S04]  /*24a30*/  LDL.64 R152, [R1+0x170] ;  /* 0x0001700001987983 */ /* 0x000f280000100a00 */
[----:B------:R-:W4:Y:S04]  /*24a40*/  LDL.64 R172, [R1+0x1b0] ;  /* 0x0001b00001ac7983 */ /* 0x000f280000100a00 */
[----:B------:R-:W2:Y:S04]  /*24a50*/  LDL.LU.64 R250, [R1+0x7c0] ;  /* 0x0007c00001fa7983 */ /* 0x000ea80000300a00 */
[----:B------:R-:W4:Y:S01]  /*24a60*/  LDL.64 R154, [R1+0x1f0] ;  /* 0x0001f000019a7983 */ /* 0x000f220000100a00 */
[----:B------:R-:W-:-:S03]  /*24a70*/  IMAD.MOV.U32 R207, RZ, RZ, R157 ;  /* 0x000000ffffcf7224 */ /* 0x000fc600078e009d */
[----:B------:R-:W4:Y:S04]  /*24a80*/  LDL.64 R130, [R1+0x230] ;  /* 0x0002300001827983 */ /* 0x000f280000100a00 */
[----:B------:R-:W4:Y:S04]  /*24a90*/  LDL.64 R102, [R1+0x270] ;  /* 0x0002700001667983 */ /* 0x000f280000100a00 */
[----:B------:R-:W-:Y:S04]  /*24aa0*/  LDGSTS.E [R10+0x63100], desc[UR18][R134.64], P6 ;  /* 0x63100000860a7fae */ /* 0x000fe8000b121852 */
[----:B------:R-:W4:Y:S04]  /*24ab0*/  LDL.64 R100, [R1+0x2b0] ;  /* 0x0002b00001647983 */ /* 0x000f280000100a00 */
[----:B------:R-:W-:Y:S04]  /*24ac0*/  LDGSTS.E [R10+0x63500], desc[UR18][R106.64], P6 ;  /* 0x635000006a0a7fae */ /* 0x000fe8000b121852 */
[----:B------:R-:W4:Y:S04]  /*24ad0*/  LDL.64 R208, [R1+0x2f0] ;  /* 0x0002f00001d07983 */ /* 0x000f280000100a00 */
[----:B------:R-:W-:Y:S04]  /*24ae0*/  LDGSTS.E [R10+0x63900], desc[UR18][R104.64], P6 ;  /* 0x63900000680a7fae */ /* 0x000fe8000b121852 */
[----:B------:R-:W4:Y:S04]  /*24af0*/  LDL.64 R156, [R1+0x330] ;  /* 0x00033000019c7983 */ /* 0x000f280000100a00 */
[----:B------:R-:W-:Y:S04]  /*24b00*/  LDGSTS.E [R10+0x63d00], desc[UR18][R232.64], P6 ;  /* 0x63d00000e80a7fae */ /* 0x000fe8000b121852 */
[----:B------:R-:W4:Y:S04]  /*24b10*/  LDL.LU.64 R232, [R1+0x7b8] ;  /* 0x0007b80001e87983 */ /* 0x000f280000300a00 */
[----:B--2---:R-:W-:Y:S04]  /*24b20*/  LDGSTS.E [R9+0x60180], desc[UR18][R250.64], P6 ;  /* 0x60180000fa097fae */ /* 0x004fe8000b121852 */
[----:B------:R-:W-:Y:S04]  /*24b30*/  LDGSTS.E [R9+0x60580], desc[UR18][R226.64], P6 ;  /* 0x60580000e2097fae */ /* 0x000fe8000b121852 */
[----:B------:R-:W-:Y:S04]  /*24b40*/  LDGSTS.E [R9+0x60980], desc[UR18][R174.64], P6 ;  /* 0x60980000ae097fae */ /* 0x000fe8000b121852 */
[----:B------:R-:W-:Y:S04]  /*24b50*/  LDGSTS.E [R9+0x60d80], desc[UR18][R246.64], P6 ;  /* 0x60d80000f6097fae */ /* 0x000fe8000b121852 */
[----:B---3--:R-:W-:Y:S04]  /*24b60*/  LDGSTS.E [R9+0x61180], desc[UR18][R214.64], P6 ;  /* 0x61180000d6097fae */ /* 0x008fe8000b121852 */
[----:B----4-:R-:W-:Y:S04]  /*24b70*/  LDGSTS.E [R9+0x61580], desc[UR18][R2.64], P6 ;  /* 0x6158000002097fae */ /* 0x010fe8000b121852 */
[----:B------:R-:W-:Y:S04]  /*24b80*/  LDGSTS.E [R9+0x61980], desc[UR18][R152.64], P6 ;  /* 0x6198000098097fae */ /* 0x000fe8000b121852 */
[----:B------:R1:W-:Y:S04]  /*24b90*/  LDGSTS.E [R9+0x61d80], desc[UR18][R172.64], P6 ;  /* 0x61d80000ac097fae */ /* 0x0003e8000b121852 */
[----:B------:R-:W-:Y:S04]  /*24ba0*/  LDGSTS.E [R9+0x62180], desc[UR18][R154.64], P6 ;  /* 0x621800009a097fae */ /* 0x000fe8000b121852 */
[----:B------:R2:W-:Y:S04]  /*24bb0*/  LDGSTS.E [R9+0x62580], desc[UR18][R130.64], P6 ;  /* 0x6258000082097fae */ /* 0x0005e8000b121852 */
[----:B------:R-:W-:Y:S01]  /*24bc0*/  LDGSTS.E [R9+0x62980], desc[UR18][R102.64], P6 ;  /* 0x6298000066097fae */ /* 0x000fe2000b121852 */
[----:B-1----:R-:W-:-:S03]  /*24bd0*/  IMAD.MOV.U32 R172, RZ, RZ, R132 ;  /* 0x000000ffffac7224 */ /* 0x002fc600078e0084 */
[----:B------:R-:W3:Y:S01]  /*24be0*/  LDL.64 R174, [R1+0x68] ;  /* 0x0000680001ae7983 */ /* 0x000ee20000100a00 */
[----:B------:R-:W-:-:S03]  /*24bf0*/  IMAD.MOV.U32 R173, RZ, RZ, R133 ;  /* 0x000000ffffad7224 */ /* 0x000fc600078e0085 */
[----:B------:R-:W-:Y:S04]  /*24c00*/  LDGSTS.E [R9+0x62d80], desc[UR18][R100.64], P6 ;  /* 0x62d8000064097fae */ /* 0x000fe8000b121852 */
[----:B------:R-:W-:Y:S04]  /*24c10*/  LDGSTS.E [R9+0x63180], desc[UR18][R208.64], P6 ;  /* 0x63180000d0097fae */ /* 0x000fe8000b121852 */
[----:B------:R-:W4:Y:S04]  /*24c20*/  LDL.64 R246, [R1+0xb8] ;  /* 0x0000b80001f67983 */ /* 0x000f280000100a00 */
[----:B------:R-:W-:Y:S04]  /*24c30*/  LDGSTS.E [R9+0x63580], desc[UR18][R156.64], P6 ;  /* 0x635800009c097fae */ /* 0x000fe8000b121852 */
[----:B------:R-:W4:Y:S04]  /*24c40*/  LDL.64 R2, [R1+0xf8] ;  /* 0x0000f80001027983 */ /* 0x000f280000100a00 */
[----:B------:R-:W4:Y:S04]  /*24c50*/  LDL.64 R214, [R1+0x18] ;  /* 0x0000180001d67983 */ /* 0x000f280000100a00 */
[----:B------:R-:W4:Y:S04]  /*24c60*/  LDL.64 R132, [R1+0x178] ;  /* 0x0001780001847983 */ /* 0x000f280000100a00 */
[----:B------:R-:W-:Y:S04]  /*24c70*/  LDGSTS.E [R9+0x63980], desc[UR18][R232.64], P6 ;  /* 0x63980000e8097fae */ /* 0x000fe8000b121852 */
[----:B------:R-:W-:Y:S01]  /*24c80*/  LDGSTS.E [R9+0x63d80], desc[UR18][R6.64], P6 ;  /* 0x63d8000006097fae */ /* 0x000fe2000b121852 */
[----:B--2---:R-:W-:-:S02]  /*24c90*/  IMAD.MOV.U32 R130, RZ, RZ, R206 ;  /* 0x000000ffff827224 */ /* 0x004fc400078e00ce */
[----:B------:R-:W-:Y:S01]  /*24ca0*/  IMAD.MOV.U32 R131, RZ, RZ, R207 ;  /* 0x000000ffff837224 */ /* 0x000fe200078e00cf */
[----:B------:R-:W-:Y:S04]  /*24cb0*/  LDGSTS.E [R8+0x60200], desc[UR18][R212.64], P6 ;  /* 0x60200000d4087fae */ /* 0x000fe8000b121852 */
[----:B------:R-:W2:Y:S04]  /*24cc0*/  LDL.LU.64 R232, [R1+0x7b0] ;  /* 0x0007b00001e87983 */ /* 0x000ea80000300a00 */
[----:B------:R-:W2:Y:S04]  /*24cd0*/  LDL.64 R134, [R1+0x1b8] ;  /* 0x0001b80001867983 */ /* 0x000ea80000100a00 */
[----:B------:R-:W2:Y:S04]  /*24ce0*/  LDL.64 R106, [R1+0x1f8] ;  /* 0x0001f800016a7983 */ /* 0x000ea80000100a00 */
[----:B------:R-:W2:Y:S04]  /*24cf0*/  LDL.64 R102, [R1+0x238] ;  /* 0x0002380001667983 */ /* 0x000ea80000100a00 */
[----:B------:R-:W2:Y:S04]  /*24d00*/  LDL.LU.64 R6, [R1+0x7a8] ;  /* 0x0007a80001067983 */ /* 0x000ea80000300a00 */
[----:B------:R-:W2:Y:S04]  /*24d10*/  LDL.64 R100, [R1+0x2b8] ;  /* 0x0002b80001647983 */ /* 0x000ea80000100a00 */
[----:B------:R-:W2:Y:S04]  /*24d20*/  LDL.64 R206, [R1+0x2f8] ;  /* 0x0002f80001ce7983 */ /* 0x000ea80000100a00 */
[----:B------:R-:W2:Y:S01]  /*24d30*/  LDL.64 R208, [R1+0x340] ;  /* 0x0003400001d07983 */ /* 0x000ea20000100a00 */
[----:B------:R-:W-:-:S02]  /*24d40*/  IMAD.MOV.U32 R242, RZ, RZ, R172 ;  /* 0x000000fffff27224 */ /* 0x000fc400078e00ac */
[----:B------:R-:W-:Y:S01]  /*24d50*/  IMAD.MOV.U32 R243, RZ, RZ, R173 ;  /* 0x000000fffff37224 */ /* 0x000fe200078e00ad */
[----:B------:R-:W2:Y:S04]  /*24d60*/  LDL.64 R156, [R1+0x3c0] ;  /* 0x0003c000019c7983 */ /* 0x000ea80000100a00 */
[----:B------:R-:W2:Y:S04]  /*24d70*/  LDL.64 R104, [R1+0xc0] ;  /* 0x0000c00001687983 */ /* 0x000ea80000100a00 */
[----:B------:R-:W2:Y:S04]  /*24d80*/  LDL.64 R152, [R1+0x100] ;  /* 0x0001000001987983 */ /* 0x000ea80000100a00 */
[----:B------:R-:W2:Y:S04]  /*24d90*/  LDL.64 R154, [R1+0x140] ;  /* 0x00014000019a7983 */ /* 0x000ea80000100a00 */
[----:B------:R-:W2:Y:S04]  /*24da0*/  LDL.64 R172, [R1+0x1c0] ;  /* 0x0001c00001ac7983 */ /* 0x000ea80000100a00 */
[----:B---3--:R-:W-:Y:S04]  /*24db0*/  LDGSTS.E [R8+0x60600], desc[UR18][R174.64], P6 ;  /* 0x60600000ae087fae */ /* 0x008fe8000b121852 */
[----:B------:R-:W-:Y:S04]  /*24dc0*/  LDGSTS.E [R8+0x60a00], desc[UR18][R244.64], P6 ;  /* 0x60a00000f4087fae */ /* 0x000fe8000b121852 */
[----:B----4-:R1:W-:Y:S04]  /*24dd0*/  LDGSTS.E [R8+0x60e00], desc[UR18][R246.64], P6 ;  /* 0x60e00000f6087fae */ /* 0x0103e8000b121852 */
[----:B------:R-:W3:Y:S04]  /*24de0*/  LDL.64 R174, [R1+0x180] ;  /* 0x0001800001ae7983 */ /* 0x000ee80000100a00 */
[----:B------:R-:W-:Y:S01]  /*24df0*/  LDGSTS.E [R8+0x61200], desc[UR18][R2.64], P6 ;  /* 0x6120000002087fae */ /* 0x000fe2000b121852 */
[----:B-1----:R-:W-:-:S02]  /*24e00*/  IMAD.MOV.U32 R246, RZ, RZ, R130 ;  /* 0x000000fffff67224 */ /* 0x002fc400078e0082 */
[----:B------:R-:W-:Y:S02]  /*24e10*/  IMAD.MOV.U32 R247, RZ, RZ, R131 ;  /* 0x000000fffff77224 */ /* 0x000fe400078e0083 */
[----:B------:R-:W4:Y:S04]  /*24e20*/  LDL.64 R130, [R1+0x200] ;  /* 0x0002000001827983 */ /* 0x000f280000100a00 */
[----:B------:R-:W3:Y:S04]  /*24e30*/  LDL.64 R2, [R1+0x60] ;  /* 0x0000600001027983 */ /* 0x000ee80000100a00 */
[----:B--2---:R-:W-:Y:S04]  /*24e40*/  LDGSTS.E [R8+0x61600], desc[UR18][R232.64], P6 ;  /* 0x61600000e8087fae */ /* 0x004fe8000b121852 */
[----:B------:R1:W-:Y:S04]  /*24e50*/  LDGSTS.E [R8+0x61a00], desc[UR18][R132.64], P6 ;  /* 0x61a0000084087fae */ /* 0x0003e8000b121852 */
[----:B------:R2:W-:Y:S04]  /*24e60*/  LDGSTS.E [R8+0x61e00], desc[UR18][R134.64], P6 ;  /* 0x61e0000086087fae */ /* 0x0005e8000b121852 */
[----:B------:R2:W-:Y:S01]  /*24e70*/  LDGSTS.E [R8+0x62200], desc[UR18][R106.64], P6 ;  /* 0x622000006a087fae */ /* 0x0005e2000b121852 */
[----:B-1----:R-:W-:-:S03]  /*24e80*/  IMAD.MOV.U32 R132, RZ, RZ, R4 ;  /* 0x000000ffff847224 */ /* 0x002fc600078e0004 */
[----:B------:R2:W-:Y:S01]  /*24e90*/  LDGSTS.E [R8+0x62600], desc[UR18][R102.64], P6 ;  /* 0x6260000066087fae */ /* 0x0005e2000b121852 */
[----:B------:R-:W-:-:S03]  /*24ea0*/  IMAD.MOV.U32 R133, RZ, RZ, R5 ;  /* 0x000000ffff857224 */ /* 0x000fc600078e0005 */
[----:B------:R-:W2:Y:S04]  /*24eb0*/  LDL.64 R232, [R1+0x58] ;  /* 0x0000580001e87983 */ /* 0x000ea80000100a00 */
[----:B------:R-:W2:Y:S04]  /*24ec0*/  LDL.64 R4, [R1+0x240] ;  /* 0x0002400001047983 */ /* 0x000ea80000100a00 */
[----:B------:R1:W-:Y:S04]  /*24ed0*/  LDGSTS.E [R8+0x62a00], desc[UR18][R6.64], P6 ;  /* 0x62a0000006087fae */ /* 0x0003e8000b121852 */
[----:B------:R1:W-:Y:S04]  /*24ee0*/  LDGSTS.E [R8+0x62e00], desc[UR18][R100.64], P6 ;  /* 0x62e0000064087fae */ /* 0x0003e8000b121852 */
[----:B------:R1:W-:Y:S04]  /*24ef0*/  LDGSTS.E [R8+0x63200], desc[UR18][R206.64], P6 ;  /* 0x63200000ce087fae */ /* 0x0003e8000b121852 */
[----:B------:R-:W4:Y:S04]  /*24f00*/  LDL.LU.64 R6, [R1+0x7a0] ;  /* 0x0007a00001067983 */ /* 0x000f280000300a00 */
[----:B------:R1:W-:Y:S04]  /*24f10*/  LDGSTS.E [R8+0x63600], desc[UR18][R208.64], P6 ;  /* 0x63600000d0087fae */ /* 0x0003e8000b121852 */
[----:B------:R1:W-:Y:S04]  /*24f20*/  LDGSTS.E [R8+0x63a00], desc[UR18][R248.64], P6 ;  /* 0x63a00000f8087fae */ /* 0x0003e8000b121852 */
[----:B------:R1:W-:Y:S04]  /*24f30*/  LDGSTS.E [R8+0x63e00], desc[UR18][R156.64], P6 ;  /* 0x63e000009c087fae */ /* 0x0003e8000b121852 */
[----:B------:R-:W2:Y:S04]  /*24f40*/  LDL.LU.64 R248, [R1+0x798] ;  /* 0x0007980001f87983 */ /* 0x000ea80000300a00 */
[----:B------:R-:W2:Y:S04]  /*24f50*/  LDL.64 R12, [R1+0x280] ;  /* 0x00028000010c7983 */ /* 0x000ea80000100a00 */
[----:B------:R-:W2:Y:S04]  /*24f60*/  LDL.64 R102, [R1+0x2c0] ;  /* 0x0002c00001667983 */ /* 0x000ea80000100a00 */
[----:B------:R-:W2:Y:S04]  /*24f70*/  LDL.64 R100, [R1+0x300] ;  /* 0x0003000001647983 */ /* 0x000ea80000100a00 */
[----:B------:R-:W2:Y:S04]  /*24f80*/  LDL.64 R206, [R1+0x348] ;  /* 0x0003480001ce7983 */ /* 0x000ea80000100a00 */
[----:B------:R-:W2:Y:S04]  /*24f90*/  LDL.64 R208, [R1+0x388] ;  /* 0x0003880001d07983 */ /* 0x000ea80000100a00 */
[----:B------:R-:W2:Y:S04]  /*24fa0*/  LDL.64 R156, [R1+0x3c8] ;  /* 0x0003c800019c7983 */ /* 0x000ea80000100a00 */
        /* <DEDUP_REMOVED lines=8> */
[----:B----4-:R1:W-:Y:S04]  /*25030*/  LDGSTS.E [R7+0x60280], desc[UR18][R214.64], P6 ;  /* 0x60280000d6077fae */ /* 0x0103e8000b121852 */
[----:B---3--:R1:W-:Y:S04]  /*25040*/  LDGSTS.E [R7+0x60680], desc[UR18][R2.64], P6 ;  /* 0x6068000002077fae */ /* 0x0083e8000b121852 */
[----:B------:R-:W3:Y:S04]  /*25050*/  LDL.64 R2, [R1+0x28] ;  /* 0x0000280001027983 */ /* 0x000ee80000100a00 */
[----:B--2---:R1:W-:Y:S04]  /*25060*/  LDGSTS.E [R7+0x60a80], desc[UR18][R248.64], P6 ;  /* 0x60a80000f8077fae */ /* 0x0043e8000b121852 */
[----:B------:R1:W-:Y:S04]  /*25070*/  LDGSTS.E [R7+0x60e80], desc[UR18][R104.64], P6 ;  /* 0x60e8000068077fae */ /* 0x0003e8000b121852 */
[----:B------:R1:W-:Y:S04]  /*25080*/  LDGSTS.E [R7+0x61280], desc[UR18][R152.64], P6 ;  /* 0x6128000098077fae */ /* 0x0003e8000b121852 */
[----:B------:R1:W-:Y:S04]  /*25090*/  LDGSTS.E [R7+0x61680], desc[UR18][R154.64], P6 ;  /* 0x616800009a077fae */ /* 0x0003e8000b121852 */
[----:B------:R-:W2:Y:S04]  /*250a0*/  LDL.64 R104, [R1+0x208] ;  /* 0x0002080001687983 */ /* 0x000ea80000100a00 */
[----:B------:R-:W4:Y:S04]  /*250b0*/  LDL.64 R152, [R1+0x248] ;  /* 0x0002480001987983 */ /* 0x000f280000100a00 */
[----:B------:R1:W-:Y:S04]  /*250c0*/  LDGSTS.E [R7+0x61a80], desc[UR18][R174.64], P6 ;  /* 0x61a80000ae077fae */ /* 0x0003e8000b121852 */
        /* <DEDUP_REMOVED lines=10> */
[----:B------:R1:W-:Y:S04]  /*25170*/  LDGSTS.E [R7+0x63280], desc[UR18][R100.64], P6 ;  /* 0x6328000064077fae */ /* 0x0003e8000b121852 */
[----:B------:R1:W-:Y:S04]  /*25180*/  LDGSTS.E [R7+0x63680], desc[UR18][R206.64], P6 ;  /* 0x63680000ce077fae */ /* 0x0003e8000b121852 */
[----:B------:R1:W-:Y:S04]  /*25190*/  LDGSTS.E [R7+0x63a80], desc[UR18][R208.64], P6 ;  /* 0x63a80000d0077fae */ /* 0x0003e8000b121852 */
[----:B------:R1:W-:Y:S04]  /*251a0*/  LDGSTS.E [R7+0x63e80], desc[UR18][R156.64], P6 ;  /* 0x63e800009c077fae */ /* 0x0003e8000b121852 */
[----:B------:R-:W4:Y:S04]  /*251b0*/  LDL.64 R102, [R1+0x50] ;  /* 0x0000500001667983 */ /* 0x000f280000100a00 */
[----:B------:R-:W4:Y:S04]  /*251c0*/  LDL.64 R100, [R1+0x90] ;  /* 0x0000900001647983 */ /* 0x000f280000100a00 */
[----:B------:R-:W4:Y:S04]  /*251d0*/  LDL.64 R206, [R1+0x190] ;  /* 0x0001900001ce7983 */ /* 0x000f280000100a00 */
[----:B------:R-:W4:Y:S04]  /*251e0*/  LDL.64 R208, [R1+0x1d0] ;  /* 0x0001d00001d07983 */ /* 0x000f280000100a00 */
[----:B------:R-:W4:Y:S04]  /*251f0*/  LDL.64 R156, [R1+0x210] ;  /* 0x00021000019c7983 */ /* 0x000f280000100a00 */
[----:B------:R-:W4:Y:S04]  /*25200*/  LDL.64 R12, [R1+0x358] ;  /* 0x00035800010c7983 */ /* 0x000f280000100a00 */
[----:B---3--:R1:W-:Y:S04]  /*25210*/  LDGSTS.E [R6+0x60300], desc[UR18][R2.64], P6 ;  /* 0x6030000002067fae */ /* 0x0083e8000b121852 */
[----:B------:R1:W-:Y:S04]  /*25220*/  LDGSTS.E [R6+0x60700], desc[UR18][R232.64], P6 ;  /* 0x60700000e8067fae */ /* 0x0003e8000b121852 */
[----:B------:R1:W-:Y:S04]  /*25230*/  LDGSTS.E [R6+0x60b00], desc[UR18][R228.64], P6 ;  /* 0x60b00000e4067fae */ /* 0x0003e8000b121852 */
[----:B------:R1:W-:Y:S04]  /*25240*/  LDGSTS.E [R6+0x60f00], desc[UR18][R242.64], P6 ;  /* 0x60f00000f2067fae */ /* 0x0003e8000b121852 */
[----:B------:R1:W-:Y:S04]  /*25250*/  LDGSTS.E [R6+0x61300], desc[UR18][R218.64], P6 ;  /* 0x61300000da067fae */ /* 0x0003e8000b121852 */
[----:B------:R-:W3:Y:S04]  /*25260*/  LDL.64 R2, [R1+0x250] ;  /* 0x0002500001027983 */ /* 0x000ee80000100a00 */
[----:B------:R1:W-:Y:S04]  /*25270*/  LDGSTS.E [R6+0x61700], desc[UR18][R136.64], P6 ;  /* 0x6170000088067fae */ /* 0x0003e8000b121852 */
[----:B------:R1:W-:Y:S04]  /*25280*/  LDGSTS.E [R6+0x61b00], desc[UR18][R134.64], P6 ;  /* 0x61b0000086067fae */ /* 0x0003e8000b121852 */
[----:B------:R1:W-:Y:S04]  /*25290*/  LDGSTS.E [R6+0x61f00], desc[UR18][R106.64], P6 ;  /* 0x61f000006a067fae */ /* 0x0003e8000b121852 */
[----:B------:R1:W5:Y:S04]  /*252a0*/  LDL.LU.64 R136, [R1+0x790] ;  /* 0x0007900001887983 */ /* 0x0003680000300a00 */
[----:B------:R1:W5:Y:S04]  /*252b0*/  LDL.LU.64 R134, [R1+0x788] ;  /* 0x0007880001867983 */ /* 0x0003680000300a00 */
[----:B------:R1:W5:Y:S04]  /*252c0*/  LDL.LU.64 R106, [R1+0x780] ;  /* 0x00078000016a7983 */ /* 0x0003680000300a00 */
[----:B--2---:R1:W-:Y:S04]  /*252d0*/  LDGSTS.E [R6+0x62300], desc[UR18][R104.64], P6 ;  /* 0x6230000068067fae */ /* 0x0043e8000b121852 */
[----:B----4-:R1:W-:Y:S04]  /*252e0*/  LDGSTS.E [R6+0x62700], desc[UR18][R152.64], P6 ;  /* 0x6270000098067fae */ /* 0x0103e8000b121852 */
[----:B------:R1:W-:Y:S04]  /*252f0*/  LDGSTS.E [R6+0x62b00], desc[UR18][R154.64], P6 ;  /* 0x62b000009a067fae */ /* 0x0003e8000b121852 */
[----:B------:R1:W5:Y:S04]  /*25300*/  LDL.LU.64 R104, [R1+0x778] ;  /* 0x0007780001687983 */ /* 0x0003680000300a00 */
[----:B------:R1:W5:Y:S04]  /*25310*/  LDL.LU.64 R152, [R1+0x770] ;  /* 0x0007700001987983 */ /* 0x0003680000300a00 */
[----:B------:R1:W5:Y:S04]  /*25320*/  LDL.LU.64 R154, [R1+0x768] ;  /* 0x00076800019a7983 */ /* 0x0003680000300a00 */
[----:B------:R1:W-:Y:S04]  /*25330*/  LDGSTS.E [R6+0x62f00], desc[UR18][R174.64], P6 ;  /* 0x62f00000ae067fae */ /* 0x0003e8000b121852 */
[----:B------:R1:W-:Y:S04]  /*25340*/  LDGSTS.E [R6+0x63300], desc[UR18][R172.64], P6 ;  /* 0x63300000ac067fae */ /* 0x0003e8000b121852 */
[----:B------:R1:W-:Y:S04]  /*25350*/  LDGSTS.E [R6+0x63700], desc[UR18][R132.64], P6 ;  /* 0x6370000084067fae */ /* 0x0003e8000b121852 */
[----:B------:R1:W5:Y:S04]  /*25360*/  LDL.LU.64 R174, [R1+0x760] ;  /* 0x0007600001ae7983 */ /* 0x0003680000300a00 */
[----:B------:R1:W5:Y:S04]  /*25370*/  LDL.LU.64 R172, [R1+0x758] ;  /* 0x0007580001ac7983 */ /* 0x0003680000300a00 */
[----:B------:R1:W5:Y:S04]  /*25380*/  LDL.LU.64 R132, [R1+0x750] ;  /* 0x0007500001847983 */ /* 0x0003680000300a00 */
[----:B------:R1:W-:Y:S04]  /*25390*/  LDGSTS.E [R6+0x63b00], desc[UR18][R130.64], P6 ;  /* 0x63b0000082067fae */ /* 0x0003e8000b121852 */
[----:B------:R1:W-:Y:S04]  /*253a0*/  LDGSTS.E [R6+0x63f00], desc[UR18][R4.64], P6 ;  /* 0x63f0000004067fae */ /* 0x0003e8000b121852 */
[----:B------:R1:W5:Y:S04]  /*253b0*/  LDL.LU.64 R130, [R1+0x748] ;  /* 0x0007480001827983 */ /* 0x0003680000300a00 */
[----:B------:R-:W2:Y:S04]  /*253c0*/  LDL.LU.64 R4, [R1+0x740] ;  /* 0x0007400001047983 */ /* 0x000ea80000300a00 */
[----:B------:R-:W4:Y:S04]  /*253d0*/  LDL.64 R6, [R1+0x290] ;  /* 0x0002900001067983 */ /* 0x000f280000100a00 */
[----:B--2---:R1:W-:Y:S04]  /*253e0*/  LDGSTS.E [R5+0x60380], desc[UR18][R210.64], P6 ;  /* 0x60380000d2057fae */ /* 0x0043e8000b121852 */
[----:B------:R1:W-:Y:S04]  /*253f0*/  LDGSTS.E [R5+0x60780], desc[UR18][R102.64], P6 ;  /* 0x6078000066057fae */ /* 0x0003e8000b121852 */
[----:B------:R1:W-:Y:S04]  /*25400*/  LDGSTS.E [R5+0x60b80], desc[UR18][R100.64], P6 ;  /* 0x60b8000064057fae */ /* 0x0003e8000b121852 */
[----:B------:R1:W-:Y:S04]  /*25410*/  LDGSTS.E [R5+0x60f80], desc[UR18][R246.64], P6 ;  /* 0x60f80000f6057fae */ /* 0x0003e8000b121852 */
[----:B------:R1:W-:Y:S04]  /*25420*/  LDGSTS.E [R5+0x61380], desc[UR18][R240.64], P6 ;  /* 0x61380000f0057fae */ /* 0x0003e8000b121852 */
[----:B------:R1:W5:Y:S04]  /*25430*/  LDL.LU.64 R102, [R1+0x738] ;  /* 0x0007380001667983 */ /* 0x0003680000300a00 */
[----:B------:R1:W-:Y:S04]  /*25440*/  LDGSTS.E [R5+0x61780], desc[UR18][R216.64], P6 ;  /* 0x61780000d8057fae */ /* 0x0003e8000b121852 */
[----:B------:R1:W5:Y:S04]  /*25450*/  LDL.LU.64 R100, [R1+0x730] ;  /* 0x0007300001647983 */ /* 0x0003680000300a00 */
[----:B------:R1:W-:Y:S04]  /*25460*/  LDGSTS.E [R5+0x61b80], desc[UR18][R206.64], P6 ;  /* 0x61b80000ce057fae */ /* 0x0003e8000b121852 */
[----:B------:R1:W-:Y:S04]  /*25470*/  LDGSTS.E [R5+0x61f80], desc[UR18][R208.64], P6 ;  /* 0x61f80000d0057fae */ /* 0x0003e8000b121852 */
[----:B------:R1:W-:Y:S04]  /*25480*/  LDGSTS.E [R5+0x62380], desc[UR18][R156.64], P6 ;  /* 0x623800009c057fae */ /* 0x0003e8000b121852 */
[----:B------:R1:W5:Y:S04]  /*25490*/  LDL.LU.64 R206, [R1+0x728] ;  /* 0x0007280001ce7983 */ /* 0x0003680000300a00 */
[----:B------:R1:W5:Y:S04]  /*254a0*/  LDL.LU.64 R208, [R1+0x720] ;  /* 0x0007200001d07983 */ /* 0x0003680000300a00 */
[----:B------:R-:W2:Y:S04]  /*254b0*/  LDL.LU.64 R156, [R1+0x718] ;  /* 0x00071800019c7983 */ /* 0x000ea80000300a00 */
[----:B---3--:R1:W-:Y:S04]  /*254c0*/  LDGSTS.E [R5+0x62780], desc[UR18][R2.64], P6 ;  /* 0x6278000002057fae */ /* 0x0083e8000b121852 */
[----:B----4-:R1:W-:Y:S04]  /*254d0*/  LDGSTS.E [R5+0x62b80], desc[UR18][R6.64], P6 ;  /* 0x62b8000006057fae */ /* 0x0103e8000b121852 */
[----:B------:R1:W-:Y:S04]  /*254e0*/  LDGSTS.E [R5+0x62f80], desc[UR18][R8.64], P6 ;  /* 0x62f8000008057fae */ /* 0x0003e8000b121852 */
[----:B------:R-:W3:Y:S04]  /*254f0*/  LDL.LU.64 R2, [R1+0x710] ;  /* 0x0007100001027983 */ /* 0x000ee80000300a00 */
[----:B------:R1:W-:Y:S04]  /*25500*/  LDGSTS.E [R5+0x63380], desc[UR18][R10.64], P6 ;  /* 0x633800000a057fae */ /* 0x0003e8000b121852 */
[----:B------:R1:W-:Y:S01]  /*25510*/  LDGSTS.E [R5+0x63780], desc[UR18][R12.64], P6 ;  /* 0x637800000c057fae */ /* 0x0003e2000b121852 */
[----:B------:R-:W-:-:S03]  /*25520*/  ISETP.GE.AND P0, PT, R158, 0x80, PT ;  /* 0x000000809e00780c */ /* 0x000fc60003f06270 */
[----:B---3--:R1:W-:Y:S04]  /*25530*/  LDGSTS.E [R5+0x63b80], desc[UR18][R2.64], P6 ;  /* 0x63b8000002057fae */ /* 0x0083e8000b121852 */
[----:B--2---:R1:W-:Y:S01]  /*25540*/  LDGSTS.E [R5+0x63f80], desc[UR18][R156.64], P6 ;  /* 0x63f800009c057fae */ /* 0x0043e2000b121852 */
[----:B------:R-:W-:-:S03]  /*25550*/  CS2R R24, SRZ ;  /* 0x0000000000187805 */ /* 0x000fc6000001ff00 */
[----:B------:R-:W0:Y:S04]  /*25560*/  LDGDEPBAR ;  /* 0x00000000000079af */ /* 0x000e280000000000 */
[----:B------:R1:W5:Y:S04]  /*25570*/  LDL.LU.64 R2, [R1+0x708] ;  /* 0x0007080001027983 */ /* 0x0003680000300a00 */
[----:B------:R1:W5:Y:S01]  /*25580*/  LDL.LU.64 R156, [R1+0x700] ;  /* 0x00070000019c7983 */ /* 0x0003620000300a00 */
[----:B------:R-:W-:Y:S02]  /*25590*/  CS2R R26, SRZ ;  /* 0x00000000001a7805 */ /* 0x000fe4000001ff00 */
[----:B------:R-:W-:-:S02]  /*255a0*/  CS2R R28, SRZ ;  /* 0x00000000001c7805 */ /* 0x000fc4000001ff00 */
[----:B------:R-:W-:Y:S02]  /*255b0*/  CS2R R30, SRZ ;  /* 0x00000000001e7805 */ /* 0x000fe4000001ff00 */
[----:B------:R-:W-:Y:S02]  /*255c0*/  CS2R R32, SRZ ;  /* 0x0000000000207805 */ /* 0x000fe4000001ff00 */
[----:B------:R-:W-:Y:S02]  /*255d0*/  CS2R R34, SRZ ;  /* 0x0000000000227805 */ /* 0x000fe4000001ff00 */
[----:B------:R-:W-:Y:S02]  /*255e0*/  CS2R R36, SRZ ;  /* 0x0000000000247805 */ /* 0x000fe4000001ff00 */
        /* <DEDUP_REMOVED lines=24> */
[----:B------:R-:W-:Y:S01]  /*25770*/  CS2R R86, SRZ ;  /* 0x0000000000567805 */ /* 0x000fe2000001ff00 */
[----:B-1----:R-:W-:Y:S06]  /*25780*/  @!P0 BRA `(.L_x_0) ;  /* 0x000000a0008c8947 */ /* 0x002fec0003800000 */
[----:B-----5:R-:W-:Y:S01]  /*25790*/  IMAD.MOV.U32 R5, RZ, RZ, R208 ;  /* 0x000000ffff057224 */ /* 0x020fe200078e00d0 */
[----:B------:R-:W-:Y:S01]  /*257a0*/  STL [R1+0x710], R158 ;  /* 0x0007109e01007387 */ /* 0x000fe20000100800 */
[----:B------:R-:W-:Y:S02]  /*257b0*/  IMAD.MOV.U32 R6, RZ, RZ, R209 ;  /* 0x000000ffff067224 */ /* 0x000fe400078e00d1 */
[----:B------:R-:W-:Y:S01]  /*257c0*/  IMAD.MOV.U32 R7, RZ, RZ, R206 ;  /* 0x000000ffff077224 */ /* 0x000fe200078e00ce */
[----:B------:R-:W-:Y:S01]  /*257d0*/  STL.64 [R1+0x708], R156 ;  /* 0x0007089c01007387 */ /* 0x000fe20000100a00 */
[----:B------:R-:W-:Y:S02]  /*257e0*/  IMAD.MOV.U32 R8, RZ, RZ, R207 ;  /* 0x000000ffff087224 */ /* 0x000fe400078e00cf */
[----:B------:R-:W-:Y:S01]  /*257f0*/  IMAD.MOV.U32 R9, RZ, RZ, R154 ;  /* 0x000000ffff097224 */ /* 0x000fe200078e009a */
[----:B------:R-:W-:Y:S01]  /*25800*/  STL.64 [R1+0x700], R2 ;  /* 0x0007000201007387 */ /* 0x000fe20000100a00 */
[----:B------:R-:W-:-:S02]  /*25810*/  IMAD.MOV.U32 R10, RZ, RZ, R155 ;  /* 0x000000ffff0a7224 */ /* 0x000fc400078e009b */
[----:B------:R-:W-:Y:S01]  /*25820*/  IMAD.MOV.U32 R11, RZ, RZ, R152 ;  /* 0x000000ffff0b7224 */ /* 0x000fe200078e0098 */
[----:B------:R-:W-:Y:S01]  /*25830*/  STL.64 [R1+0x718], R4 ;  /* 0x0007180401007387 */ /* 0x000fe20000100a00 */
[----:B------:R-:W-:Y:S02]  /*25840*/  IMAD.MOV.U32 R13, RZ, RZ, R14 ;  /* 0x000000ffff0d7224 */ /* 0x000fe400078e000e */
[----:B------:R-:W-:Y:S01]  /*25850*/  IMAD.MOV.U32 R12, RZ, RZ, R153 ;  /* 0x000000ffff0c7224 */ /* 0x000fe200078e0099 */
[----:B------:R-:W-:Y:S01]  /*25860*/  STL.64 [R1+0x720], R6 ;  /* 0x0007200601007387 */ /* 0x000fe20000100a00 */
[----:B------:R-:W-:Y:S02]  /*25870*/  IMAD.MOV.U32 R14, RZ, RZ, R15 ;  /* 0x000000ffff0e7224 */ /* 0x000fe400078e000f */
[----:B------:R-:W-:Y:S01]  /*25880*/  IMAD.MOV.U32 R15, RZ, RZ, R16 ;  /* 0x000000ffff0f7224 */ /* 0x000fe200078e0010 */
[----:B------:R-:W-:Y:S04]  /*25890*/  STL.64 [R1+0x728], R8 ;  /* 0x0007280801007387 */ /* 0x000fe80000100a00 */
[----:B------:R-:W-:Y:S04]  /*258a0*/  STL.64 [R1+0x730], R10 ;  /* 0x0007300a01007387 */ /* 0x000fe80000100a00 */
[----:B------:R-:W-:Y:S04]  /*258b0*/  STL.64 [R1+0x738], R12 ;  /* 0x0007380c01007387 */ /* 0x000fe80000100a00 */
[----:B------:R1:W-:Y:S04]  /*258c0*/  STL.64 [R1+0x740], R14 ;  /* 0x0007400e01007387 */ /* 0x0003e80000100a00 */
[----:B-1----:R-:W2:Y:S04]  /*258d0*/  LDL.LU.64 R14, [R1+0x50] ;  /* 0x00005000010e7983 */ /* 0x002ea80000300a00 */
[----:B------:R-:W3:Y:S01]  /*258e0*/  LDL.LU.64 R156, [R1+0x90] ;  /* 0x00009000019c7983 */ /* 0x000ee20000300a00 */
[----:B------:R-:W-:-:S02]  /*258f0*/  IMAD.MOV.U32 R4, RZ, RZ, R210 ;  /* 0x000000ffff047224 */ /* 0x000fc400078e00d2 */
[----:B------:R-:W-:Y:S01]  /*25900*/  IMAD.MOV.U32 R5, RZ, RZ, R211 ;  /* 0x000000ffff057224 */ /* 0x000fe200078e00d3 */
[----:B------:R-:W4:Y:S04]  /*25910*/  LDL.LU.64 R6, [R1+0x28] ;  /* 0x0000280001067983 */ /* 0x000f280000300a00 */
[----:B------:R-:W2:Y:S04]  /*25920*/  LDL.LU.64 R158, [R1+0x68] ;  /* 0x00006800019e7983 */ /* 0x000ea80000300a00 */
[----:B------:R-:W3:Y:S01]  /*25930*/  LDL.LU.64 R2, [R1+0x60] ;  /* 0x0000600001027983 */ /* 0x000ee20000300a00 */
[----:B------:R-:W-:-:S02]  /*25940*/  IMAD.MOV.U32 R16, RZ, RZ, R17 ;  /* 0x000000ffff107224 */ /* 0x000fc400078e0011 */
[----:B------:R-:W-:Y:S02]  /*25950*/  IMAD.MOV.U32 R17, RZ, RZ, R18 ;  /* 0x000000ffff117224 */ /* 0x000fe400078e0012 */
        /* <DEDUP_REMOVED lines=8> */
[----:B------:R1:W-:Y:S01]  /*259e0*/  STL.64 [R1+0x758], R20 ;  /* 0x0007581401007387 */ /* 0x0003e20000100a00 */
[----:B------:R-:W-:Y:S02]  /*259f0*/  IMAD.MOV.U32 R88, RZ, RZ, R89 ;  /* 0x000000ffff587224 */ /* 0x000fe400078e0059 */
[----:B------:R-:W-:Y:S01]  /*25a00*/  IMAD.MOV.U32 R89, RZ, RZ, R90 ;  /* 0x000000ffff597224 */ /* 0x000fe200078e005a */
[----:B------:R-:W-:Y:S01]  /*25a10*/  STL.64 [R1+0x760], R22 ;  /* 0x0007601601007387 */ /* 0x000fe20000100a00 */
[----:B------:R-:W-:Y:S02]  /*25a20*/  IMAD.MOV.U32 R90, RZ, RZ, R91 ;  /* 0x000000ffff5a7224 */ /* 0x000fe400078e005b */
[----:B------:R-:W-:Y:S01]  /*25a30*/  IMAD.MOV.U32 R91, RZ, RZ, R92 ;  /* 0x000000ffff5b7224 */ /* 0x000fe200078e005c */
[----:B------:R1:W-:Y:S01]  /*25a40*/  STL.64 [R1+0x768], R88 ;  /* 0x0007685801007387 */ /* 0x0003e20000100a00 */
[----:B------:R-:W-:-:S02]  /*25a50*/  IMAD.MOV.U32 R211, RZ, RZ, R215 ;  /* 0x000000ffffd37224 */ /* 0x000fc400078e00d7 */
[----:B------:R-:W-:Y:S01]  /*25a60*/  IMAD.MOV.U32 R10, RZ, RZ, R216 ;  /* 0x000000ffff0a7224 */ /* 0x000fe200078e00d8 */
[----:B------:R-:W-:Y:S01]  /*25a70*/  STL.64 [R1+0x770], R90 ;  /* 0x0007705a01007387 */ /* 0x000fe20000100a00 */
[----:B------:R-:W-:Y:S02]  /*25a80*/  IMAD.MOV.U32 R216, RZ, RZ, R4 ;  /* 0x000000ffffd87224 */ /* 0x000fe400078e0004 */
[----:B------:R-:W-:Y:S01]  /*25a90*/  IMAD.MOV.U32 R215, RZ, RZ, R5 ;  /* 0x000000ffffd77224 */ /* 0x000fe200078e0005 */
[----:B------:R-:W3:Y:S01]  /*25aa0*/  LDL.LU.64 R12, [R1+0x30] ;  /* 0x00003000010c7983 */ /* 0x000ee20000300a00 */
[----:B------:R-:W-:Y:S02]  /*25ab0*/  IMAD.MOV.U32 R209, RZ, RZ, R213 ;  /* 0x000000ffffd17224 */ /* 0x000fe400078e00d5 */
[----:B------:R-:W-:Y:S01]  /*25ac0*/  IMAD.MOV.U32 R11, RZ, RZ, R217 ;  /* 0x000000ffff0b7224 */ /* 0x000fe200078e00d9 */
[----:B------:R-:W3:Y:S01]  /*25ad0*/  LDL.LU.64 R8, [R1+0x20] ;  /* 0x0000200001087983 */ /* 0x000ee20000300a00 */
[----:B------:R-:W-:-:S02]  /*25ae0*/  IMAD.MOV.U32 R152, RZ, RZ, R161 ;  /* 0x000000ffff987224 */ /* 0x000fc400078e00a1 */
[----:B------:R-:W-:Y:S01]  /*25af0*/  IMAD.MOV.U32 R217, RZ, RZ, R221 ;  /* 0x000000ffffd97224 */ /* 0x000fe200078e00dd */
[----:B------:R-:W3:Y:S01]  /*25b00*/  LDL.LU.64 R4, [R1+0x10] ;  /* 0x0000100001047983 */ /* 0x000ee20000300a00 */
[----:B------:R-:W-:Y:S02]  /*25b10*/  IMAD.MOV.U32 R221, RZ, RZ, R225 ;  /* 0x000000ffffdd7224 */ /* 0x000fe400078e00e1 */
[----:B------:R-:W-:Y:S02]  /*25b20*/  IMAD.MOV.U32 R225, RZ, RZ, R226 ;  /* 0x000000ffffe17224 */ /* 0x000fe400078e00e2 */
[----:B------:R-:W-:Y:S02]  /*25b30*/  IMAD.MOV.U32 R161, RZ, RZ, R163 ;  /* 0x000000ffffa17224 */ /* 0x000fe400078e00a3 */
[----:B------:R-:W-:Y:S02]  /*25b40*/  IMAD.MOV.U32 R163, RZ, RZ, R167 ;  /* 0x000000ffffa37224 */ /* 0x000fe400078e00a7 */
[----:B------:R-:W-:-:S02]  /*25b50*/  IMAD.MOV.U32 R167, RZ, RZ, R171 ;  /* 0x000000ffffa77224 */ /* 0x000fc400078e00ab */
[----:B------:R-:W-:Y:S02]  /*25b60*/  IMAD.MOV.U32 R171, RZ, RZ, R175 ;  /* 0x000000ffffab7224 */ /* 0x000fe400078e00af */
        /* <DEDUP_REMOVED lines=20> */
[----:B----4-:R-:W-:Y:S02]  /*25cb0*/  IMAD.MOV.U32 R213, RZ, RZ, R7 ;  /* 0x000000ffffd57224 */ /* 0x010fe400078e0007 */
[----:B------:R-:W-:Y:S02]  /*25cc0*/  IMAD.MOV.U32 R7, RZ, RZ, R219 ;  /* 0x000000ffff077224 */ /* 0x000fe400078e00db */
[----:B------:R-:W-:-:S02]  /*25cd0*/  IMAD.MOV.U32 R219, RZ, RZ, R223 ;  /* 0x000000ffffdb7224 */ /* 0x000fc400078e00df */
[----:B------:R-:W-:Y:S02]  /*25ce0*/  IMAD.MOV.U32 R223, RZ, RZ, R224 ;  /* 0x000000ffffdf7224 */ /* 0x000fe400078e00e0 */
[----:B------:R-:W-:Y:S02]  /*25cf0*/  IMAD.MOV.U32 R224, RZ, RZ, R227 ;  /* 0x000000ffffe07224 */ /* 0x000fe400078e00e3 */
[----:B--2---:R-:W-:Y:S02]  /*25d00*/  IMAD.MOV.U32 R227, RZ, RZ, R158 ;  /* 0x000000ffffe37224 */ /* 0x004fe400078e009e */
[----:B------:R-:W-:Y:S02]  /*25d10*/  IMAD.MOV.U32 R226, RZ, RZ, R159 ;  /* 0x000000ffffe27224 */ /* 0x000fe400078e009f */
[----:B------:R-:W-:Y:S02]  /*25d20*/  IMAD.MOV.U32 R158, RZ, RZ, R228 ;  /* 0x000000ffff9e7224 */ /* 0x000fe400078e00e4 */
[----:B------:R-:W-:-:S02]  /*25d30*/  IMAD.MOV.U32 R159, RZ, RZ, R229 ;  /* 0x000000ffff9f7224 */ /* 0x000fc400078e00e5 */
[----:B---3--:R-:W-:Y:S02]  /*25d40*/  IMAD.MOV.U32 R229, RZ, RZ, R2 ;  /* 0x000000ffffe57224 */ /* 0x008fe400078e0002 */
[----:B------:R-:W-:Y:S02]  /*25d50*/  IMAD.MOV.U32 R228, RZ, RZ, R3 ;  /* 0x000000ffffe47224 */ /* 0x000fe400078e0003 */
[----:B------:R-:W2:Y:S01]  /*25d60*/  LDL.LU.64 R2, [R1+0x98] ;  /* 0x0000980001027983 */ /* 0x000ea20000300a00 */
[----:B------:R-:W-:Y:S02]  /*25d70*/  IMAD.MOV.U32 R231, RZ, RZ, R232 ;  /* 0x000000ffffe77224 */ /* 0x000fe400078e00e8 */
[----:B------:R-:W-:Y:S01]  /*25d80*/  IMAD.MOV.U32 R230, RZ, RZ, R233 ;  /* 0x000000ffffe67224 */ /* 0x000fe200078e00e9 */
[----:B-1----:R-:W3:Y:S01]  /*25d90*/  LDL.LU.64 R20, [R1+0xa0] ;  /* 0x0000a00001147983 */ /* 0x002ee20000300a00 */
[----:B------:R-:W-:Y:S02]  /*25da0*/  IMAD.MOV.U32 R233, RZ, RZ, R14 ;  /* 0x000000ffffe97224 */ /* 0x000fe400078e000e */
[----:B------:R-:W-:-:S02]  /*25db0*/  IMAD.MOV.U32 R232, RZ, RZ, R15 ;  /* 0x000000ffffe87224 */ /* 0x000fc400078e000f */
[----:B------:R-:W4:Y:S01]  /*25dc0*/  LDL.LU.64 R14, [R1+0xa8] ;  /* 0x0000a800010e7983 */ /* 0x000f220000300a00 */
[----:B------:R-:W-:Y:S02]  /*25dd0*/  IMAD.MOV.U32 R94, RZ, RZ, R95 ;  /* 0x000000ffff5e7224 */ /* 0x000fe400078e005f */
[----:B------:R-:W-:Y:S01]  /*25de0*/  IMAD.MOV.U32 R95, RZ, RZ, R96 ;  /* 0x000000ffff5f7224 */ /* 0x000fe200078e0060 */
[----:B------:R-:W4:Y:S01]  /*25df0*/  LDL.LU.64 R88, [R1+0xb0] ;  /* 0x0000b00001587983 */ /* 0x000f220000300a00 */
[----:B------:R-:W-:Y:S02]  /*25e00*/  IMAD.MOV.U32 R96, RZ, RZ, R126 ;  /* 0x000000ffff607224 */ /* 0x000fe400078e007e */
[----:B------:R-:W-:Y:S01]  /*25e10*/  IMAD.MOV.U32 R126, RZ, RZ, R127 ;  /* 0x000000ffff7e7224 */ /* 0x000fe200078e007f */
[----:B------:R-:W4:Y:S01]  /*25e20*/  LDL.LU.64 R22, [R1+0xb8] ;  /* 0x0000b80001167983 */ /* 0x000f220000300a00 */
[----:B------:R-:W-:Y:S02]  /*25e30*/  IMAD.MOV.U32 R127, RZ, RZ, R164 ;  /* 0x000000ffff7f7224 */ /* 0x000fe400078e00a4 */
[----:B------:R-:W-:Y:S01]  /*25e40*/  IMAD.MOV.U32 R164, RZ, RZ, R166 ;  /* 0x000000ffffa47224 */ /* 0x000fe200078e00a6 */
[----:B------:R-:W4:Y:S01]  /*25e50*/  LDL.LU.64 R16, [R1+0xc0] ;  /* 0x0000c00001107983 */ /* 0x000f220000300a00 */
        /* <DEDUP_REMOVED lines=26> */
[----:B------:R-:W-:Y:S01]  /*26000*/  IMAD.MOV.U32 R189, RZ, RZ, R193 ;  /* 0x000000ffffbd7224 */ /* 0x000fe200078e00c1 */
[----:B------:R-:W4:Y:S01]  /*26010*/  LDL.LU.64 R4, [R1+0xd8] ;  /* 0x0000d80001047983 */ /* 0x000f220000300a00 */
        /* <DEDUP_REMOVED lines=22> */
[----:B------:R-:W-:Y:S01]  /*26180*/  IMAD.MOV.U32 R199, RZ, RZ, R205 ;  /* 0x000000ffffc77224 */ /* 0x000fe200078e00cd */
[----:B------:R-:W4:Y:S01]  /*26190*/  LDL.LU.64 R158, [R1+0xe0] ;  /* 0x0000e000019e7983 */ /* 0x000f220000300a00 */
        /* <DEDUP_REMOVED lines=11> */
[----:B------:R-:W4:Y:S01]  /*26250*/  LDL.LU.64 R156, [R1+0xe8] ;  /* 0x0000e800019c7983 */ /* 0x000f220000300a00 */
[----:B--2---:R-:W-:Y:S02]  /*26260*/  IMAD.MOV.U32 R251, RZ, RZ, R2 ;  /* 0x000000fffffb7224 */ /* 0x004fe400078e0002 */
[----:B------:R-:W-:Y:S01]  /*26270*/  IMAD.MOV.U32 R250, RZ, RZ, R3 ;  /* 0x000000fffffa7224 */ /* 0x000fe200078e0003 */
[----:B---3--:R1:W-:Y:S04]  /*26280*/  STL [R1], R20 ;  /* 0x0000001401007387 */ /* 0x0083e80000100800 */
[----:B------:R-:W2:Y:S01]  /*26290*/  LDL.LU.64 R2, [R1+0xf0] ;  /* 0x0000f00001027983 */ /* 0x000ea20000300a00 */
[----:B------:R-:W-:-:S03]  /*262a0*/  IMAD.MOV.U32 R252, RZ, RZ, R21 ;  /* 0x000000fffffc7224 */ /* 0x000fc600078e0015 */
[----:B----4-:R3:W-:Y:S04]  /*262b0*/  STL [R1+0x8], R14 ;  /* 0x0000080e01007387 */ /* 0x0107e80000100800 */
[----:B-1----:R-:W4:Y:S01]  /*262c0*/  LDL.LU.64 R20, [R1+0xf8] ;  /* 0x0000f80001147983 */ /* 0x002f220000300a00 */
[----:B------:R-:W-:Y:S02]  /*262d0*/  IMAD.MOV.U32 R90, RZ, RZ, R15 ;  /* 0x000000ffff5a7224 */ /* 0x000fe400078e000f */
[----:B---3--:R-:W-:Y:S02]  /*262e0*/  IMAD.MOV.U32 R14, RZ, RZ, R12 ;  /* 0x000000ffff0e7224 */ /* 0x008fe400078e000c */
[----:B------:R-:W-:Y:S02]  /*262f0*/  IMAD.MOV.U32 R15, RZ, RZ, R13 ;  /* 0x000000ffff0f7224 */ /* 0x000fe400078e000d */
[----:B------:R-:W3:Y:S04]  /*26300*/  LDL.LU.64 R12, [R1+0x100] ;  /* 0x00010000010c7983 */ /* 0x000ee80000300a00 */
[----:B------:R-:W-:Y:S04]  /*26310*/  STL [R1+0x4], R90 ;  /* 0x0000045a01007387 */ /* 0x000fe80000100800 */
[----:B------:R1:W-:Y:S02]  /*26320*/  STL [R1+0x10], R88 ;  /* 0x0000105801007387 */ /* 0x0003e40000100800 */
[----:B-1----:R-:W-:-:S05]  /*26330*/  IMAD.MOV.U32 R88, RZ, RZ, R89 ;  /* 0x000000ffff587224 */ /* 0x002fca00078e0059 */
[----:B------:R-:W-:Y:S04]  /*26340*/  STL [R1+0xc], R88 ;  /* 0x00000c5801007387 */ /* 0x000fe80000100800 */
[----:B------:R1:W-:Y:S02]  /*26350*/  STL [R1+0x18], R22 ;  /* 0x0000181601007387 */ /* 0x0003e40000100800 */
[----:B-1----:R-:W-:-:S05]  /*26360*/  IMAD.MOV.U32 R22, RZ, RZ, R23 ;  /* 0x000000ffff167224 */ /* 0x002fca00078e0017 */
[----:B------:R1:W-:Y:S04]  /*26370*/  STL [R1+0x14], R22 ;  /* 0x0000141601007387 */ /* 0x0003e80000100800 */
[----:B------:R1:W-:Y:S02]  /*26380*/  STL [R1+0x20], R16 ;  /* 0x0000201001007387 */ /* 0x0003e40000100800 */
[----:B-1----:R-:W-:Y:S02]  /*26390*/  IMAD.MOV.U32 R22, RZ, RZ, R17 ;  /* 0x000000ffff167224 */ /* 0x002fe400078e0011 */
[----:B------:R-:W3:Y:S04]  /*263a0*/  LDL.LU.64 R16, [R1+0x118] ;  /* 0x0001180001107983 */ /* 0x000ee80000300a00 */
[----:B------:R1:W-:Y:S04]  /*263b0*/  STL [R1+0x1c], R22 ;  /* 0x00001c1601007387 */ /* 0x0003e80000100800 */
[----:B------:R1:W-:Y:S02]  /*263c0*/  STL [R1+0x28], R8 ;  /* 0x0000280801007387 */ /* 0x0003e40000100800 */
[----:B-1----:R-:W-:-:S02]  /*263d0*/  IMAD.MOV.U32 R22, RZ, RZ, R9 ;  /* 0x000000ffff167224 */ /* 0x002fc400078e0009 */
        /* <DEDUP_REMOVED lines=18> */
[----:B--2---:R2:W-:Y:S01]  /*26500*/  STL [R1+0x50], R2 ;  /* 0x0000500201007387 */ /* 0x0045e20000100800 */
[----:B-1----:R-:W-:-:S03]  /*26510*/  IMAD.MOV.U32 R22, RZ, RZ, R3 ;  /* 0x000000ffff167224 */ /* 0x002fc600078e0003 */
[----:B--2---:R-:W2:Y:S04]  /*26520*/  LDL.LU.64 R2, [R1+0x148] ;  /* 0x0001480001027983 */ /* 0x004ea80000300a00 */
[----:B------:R-:W-:Y:S04]  /*26530*/  STL [R1+0x4c], R22 ;  /* 0x00004c1601007387 */ /* 0x000fe80000100800 */
[----:B----4-:R1:W-:Y:S02]  /*26540*/  STL [R1+0x58], R20 ;  /* 0x0000581401007387 */ /* 0x0103e40000100800 */
[----:B-1----:R-:W-:-:S05]  /*26550*/  IMAD.MOV.U32 R20, RZ, RZ, R21 ;  /* 0x000000ffff147224 */ /* 0x002fca00078e0015 */
[----:B------:R1:W-:Y:S04]  /*26560*/  STL [R1+0x54], R20 ;  /* 0x0000541401007387 */ /* 0x0003e80000100800 */
[----:B---3--:R3:W-:Y:S01]  /*26570*/  STL [R1+0x60], R12 ;  /* 0x0000600c01007387 */ /* 0x0087e20000100800 */
[----:B-1----:R-:W-:-:S03]  /*26580*/  IMAD.MOV.U32 R20, RZ, RZ, R13 ;  /* 0x000000ffff147224 */ /* 0x002fc600078e000d */
[----:B---3--:R-:W3:Y:S04]  /*26590*/  LDL.LU.64 R12, [R1+0x158] ;  /* 0x00015800010c7983 */ /* 0x008ee80000300a00 */
[----:B------:R1:W-:Y:S04]  /*265a0*/  STL [R1+0x5c], R20 ;  /* 0x00005c1401007387 */ /* 0x0003e80000100800 */
[----:B------:R4:W-:Y:S01]  /*265b0*/  STL [R1+0x68], R10 ;  /* 0x0000680a01007387 */ /* 0x0009e20000100800 */
[----:B-1----:R-:W-:-:S03]  /*265c0*/  IMAD.MOV.U32 R20, RZ, RZ, R11 ;  /* 0x000000ffff147224 */ /* 0x002fc600078e000b */
[----:B----4-:R-:W4:Y:S04]  /*265d0*/  LDL.LU.64 R10, [R1+0x160] ;  /* 0x00016000010a7983 */ /* 0x010f280000300a00 */
[----:B------:R1:W-:Y:S04]  /*265e0*/  STL [R1+0x64], R20 ;  /* 0x0000641401007387 */ /* 0x0003e80000100800 */
[----:B------:R1:W-:Y:S02]  /*265f0*/  STL [R1+0x70], R18 ;  /* 0x0000701201007387 */ /* 0x0003e40000100800 */
[----:B-1----:R-:W-:-:S02]  /*26600*/  IMAD.MOV.U32 R20, RZ, RZ, R19 ;  /* 0x000000ffff147224 */ /* 0x002fc400078e0013 */
[----:B------:R-:W4:Y:S04]  /*26610*/  LDL.LU.64 R18, [R1+0x168] ;  /* 0x0001680001127983 */ /* 0x000f280000300a00 */
        /* <DEDUP_REMOVED lines=25> */
[----:B--2---:R2:W-:Y:S01]  /*267b0*/  STL [R1+0xa8], R2 ;  /* 0x0000a80201007387 */ /* 0x0045e20000100800 */
[----:B-1----:R-:W-:-:S03]  /*267c0*/  IMAD.MOV.U32 R20, RZ, RZ, R3 ;  /* 0x000000ffff147224 */ /* 0x002fc600078e0003 */
[----:B--2---:R-:W2:Y:S04]  /*267d0*/  LDL.LU.64 R2, [R1+0x1a0] ;  /* 0x0001a00001027983 */ /* 0x004ea80000300a00 */
[----:B------:R1:W-:Y:S04]  /*267e0*/  STL [R1+0xa4], R20 ;  /* 0x0000a41401007387 */ /* 0x0003e80000100800 */
[----:B------:R1:W-:Y:S02]  /*267f0*/  STL [R1+0xb0], R14 ;  /* 0x0000b00e01007387 */ /* 0x0003e40000100800 */
[----:B-1----:R-:W-:-:S02]  /*26800*/  IMAD.MOV.U32 R20, RZ, RZ, R15 ;  /* 0x000000ffff147224 */ /* 0x002fc400078e000f */
[----:B------:R-:W2:Y:S04]  /*26810*/  LDL.LU.64 R14, [R1+0x1a8] ;  /* 0x0001a800010e7983 */ /* 0x000ea80000300a00 */
[----:B------:R1:W-:Y:S04]  /*26820*/  STL [R1+0xac], R20 ;  /* 0x0000ac1401007387 */ /* 0x0003e80000100800 */
[----:B---3--:R3:W-:Y:S01]  /*26830*/  STL [R1+0xb8], R12 ;  /* 0x0000b80c01007387 */ /* 0x0087e20000100800 */
[----:B-1----:R-:W-:-:S03]  /*26840*/  IMAD.MOV.U32 R20, RZ, RZ, R13 ;  /* 0x000000ffff147224 */ /* 0x002fc600078e000d */
[----:B---3--:R-:W3:Y:S04]  /*26850*/  LDL.LU.64 R12, [R1+0x1b0] ;  /* 0x0001b000010c7983 */ /* 0x008ee80000300a00 */
[----:B------:R1:W-:Y:S04]  /*26860*/  STL [R1+0xb4], R20 ;  /* 0x0000b41401007387 */ /* 0x0003e80000100800 */
[----:B----4-:R4:W-:Y:S01]  /*26870*/  STL [R1+0xc0], R10 ;  /* 0x0000c00a01007387 */ /* 0x0109e20000100800 */
        /* <DEDUP_REMOVED lines=51> */
[----:B------:R1:W-:Y:S04]  /*26bb0*/  STL [R1+0x128], R16 ;  /* 0x0001281001007387 */ /* 0x0003e80000100800 */
[----:B-1----:R-:W4:Y:S01]  /*26bc0*/  LDL.LU.64 R20, [R1+0x220] ;  /* 0x0002200001147983 */ /* 0x002f220000300a00 */
[----:B------:R-:W-:-:S05]  /*26bd0*/  IMAD.MOV.U32 R16, RZ, RZ, R17 ;  /* 0x000000ffff107224 */ /* 0x000fca00078e0011 */
[----:B------:R1:W-:Y:S04]  /*26be0*/  STL [R1+0x124], R16 ;  /* 0x0001241001007387 */ /* 0x0003e80000100800 */
[----:B------:R1:W-:Y:S02]  /*26bf0*/  STL [R1+0x130], R8 ;  /* 0x0001300801007387 */ /* 0x0003e40000100800 */
[----:B-1----:R-:W-:Y:S02]  /*26c00*/  IMAD.MOV.U32 R16, RZ, RZ, R9 ;  /* 0x000000ffff107224 */ /* 0x002fe400078e0009 */
        /* <DEDUP_REMOVED lines=18> */
[----:B--2---:R2:W-:Y:S04]  /*26d30*/  STL [R1+0x158], R2 ;  /* 0x0001580201007387 */ /* 0x0045e80000100800 */
[----:B-1----:R-:W4:Y:S01]  /*26d40*/  LDL.LU.64 R16, [R1+0x250] ;  /* 0x0002500001107983 */ /* 0x002f220000300a00 */
[----:B--2---:R-:W-:-:S05]  /*26d50*/  IMAD.MOV.U32 R2, RZ, RZ, R3 ;  /* 0x000000ffff027224 */ /* 0x004fca00078e0003 */
[----:B------:R1:W-:Y:S04]  /*26d60*/  STL [R1+0x154], R2 ;  /* 0x0001540201007387 */ /* 0x0003e80000100800 */
[----:B------:R2:W-:Y:S04]  /*26d70*/  STL [R1+0x160], R14 ;  /* 0x0001600e01007387 */ /* 0x0005e80000100800 */
[----:B-1----:R-:W4:Y:S01]  /*26d80*/  LDL.LU.64 R2, [R1+0x258] ;  /* 0x0002580001027983 */ /* 0x002f220000300a00 */
[----:B--2---:R-:W-:-:S03]  /*26d90*/  IMAD.MOV.U32 R14, RZ, RZ, R15 ;  /* 0x000000ffff0e7224 */ /* 0x004fc600078e000f */
[----:B---3--:R1:W-:Y:S04]  /*26da0*/  STL [R1+0x168], R12 ;  /* 0x0001680c01007387 */ /* 0x0083e80000100800 */
[----:B------:R2:W-:Y:S01]  /*26db0*/  STL [R1+0x15c], R14 ;  /* 0x00015c0e01007387 */ /* 0x0005e20000100800 */
[----:B-1----:R-:W-:-:S03]  /*26dc0*/  IMAD.MOV.U32 R12, RZ, RZ, R13 ;  /* 0x000000ffff0c7224 */ /* 0x002fc600078e000d */
[----:B--2---:R-:W2:Y:S04]  /*26dd0*/  LDL.LU.64 R14, [R1+0x260] ;  /* 0x00026000010e7983 */ /* 0x004ea80000300a00 */
[----:B----4-:R1:W-:Y:S04]  /*26de0*/  STL [R1+0x170], R10 ;  /* 0x0001700a01007387 */ /* 0x0103e80000100800 */
[----:B------:R3:W-:Y:S01]  /*26df0*/  STL [R1+0x164], R12 ;  /* 0x0001640c01007387 */ /* 0x0007e20000100800 */
[----:B-1----:R-:W-:-:S03]  /*26e00*/  IMAD.MOV.U32 R10, RZ, RZ, R11 ;  /* 0x000000ffff0a7224 */ /* 0x002fc600078e000b */
[----:B---3--:R-:W3:Y:S04]  /*26e10*/  LDL.LU.64 R12, [R1+0x268] ;  /* 0x00026800010c7983 */ /* 0x008ee80000300a00 */
[----:B------:R1:W-:Y:S04]  /*26e20*/  STL [R1+0x178], R18 ;  /* 0x0001781201007387 */ /* 0x0003e80000100800 */
[----:B------:R4:W-:Y:S01]  /*26e30*/  STL [R1+0x16c], R10 ;  /* 0x00016c0a01007387 */ /* 0x0009e20000100800 */
[----:B-1----:R-:W-:-:S03]  /*26e40*/  IMAD.MOV.U32 R18, RZ, RZ, R19 ;  /* 0x000000ffff127224 */ /* 0x002fc600078e0013 */
[----:B----4-:R-:W4:Y:S04]  /*26e50*/  LDL.LU.64 R10, [R1+0x270] ;  /* 0x00027000010a7983 */ /* 0x010f280000300a00 */
[----:B------:R-:W-:Y:S04]  /*26e60*/  STL [R1+0x180], R20 ;  /* 0x0001801401007387 */ /* 0x000fe80000100800 */
[----:B------:R1:W-:Y:S04]  /*26e70*/  STL [R1+0x174], R18 ;  /* 0x0001741201007387 */ /* 0x0003e80000100800 */
[----:B-1----:R-:W4:Y:S01]  /*26e80*/  LDL.LU.64 R18, [R1+0x278] ;  /* 0x0002780001127983 */ /* 0x002f220000300a00 */
[----:B------:R-:W-:-:S03]  /*26e90*/  IMAD.MOV.U32 R20, RZ, RZ, R21 ;  /* 0x000000ffff147224 */ /* 0x000fc600078e0015 */
[----:B------:R-:W-:Y:S04]  /*26ea0*/  STL [R1+0x188], R8 ;  /* 0x0001880801007387 */ /* 0x000fe80000100800 */
        /* <DEDUP_REMOVED lines=19> */
[----:B------:R-:W-:Y:S04]  /*26fe0*/  STL [R1+0x1a4], R20 ;  /* 0x0001a41401007387 */ /* 0x000fe80000100800 */
[----:B------:R1:W-:Y:S02]  /*26ff0*/  STL [R1+0x1b0], R16 ;  /* 0x0001b01001007387 */ /* 0x0003e40000100800 */
[----:B-1----:R-:W-:-:S02]  /*27000*/  IMAD.MOV.U32 R16, RZ, RZ, R17 ;  /* 0x000000ffff107224 */ /* 0x002fc400078e0011 */
[----:B------:R-:W-:Y:S04]  /*27010*/  STL [R1+0x1b8], R2 ;  /* 0x0001b80201007387 */ /* 0x000fe80000100800 */
[----:B------:R1:W-:Y:S04]  /*27020*/  STL [R1+0x1ac], R16 ;  /* 0x0001ac1001007387 */ /* 0x0003e80000100800 */
[----:B-1----:R-:W4:Y:S01]  /*27030*/  LDL.LU.64 R16, [R1+0x2a8] ;  /* 0x0002a80001107983 */ /* 0x002f220000300a00 */
[----:B------:R-:W-:-:S03]  /*27040*/  IMAD.MOV.U32 R2, RZ, RZ, R3 ;  /* 0x000000ffff027224 */ /* 0x000fc600078e0003 */
[----:B--2---:R1:W-:Y:S04]  /*27050*/  STL [R1+0x1c0], R14 ;  /* 0x0001c00e01007387 */ /* 0x0043e80000100800 */
[----:B------:R2:W-:Y:S01]  /*27060*/  STL [R1+0x1b4], R2 ;  /* 0x0001b40201007387 */ /* 0x0005e20000100800 */
[----:B-1----:R-:W-:-:S03]  /*27070*/  IMAD.MOV.U32 R14, RZ, RZ, R15 ;  /* 0x000000ffff0e7224 */ /* 0x002fc600078e000f */
[----:B--2---:R-:W2:Y:S04]  /*27080*/  LDL.LU.64 R2, [R1+0x2b0] ;  /* 0x0002b00001027983 */ /* 0x004ea80000300a00 */
[----:B---3--:R1:W-:Y:S04]  /*27090*/  STL [R1+0x1c8], R12 ;  /* 0x0001c80c01007387 */ /* 0x0083e80000100800 */
[----:B------:R3:W-:Y:S01]  /*270a0*/  STL [R1+0x1bc], R14 ;  /* 0x0001bc0e01007387 */ /* 0x0007e20000100800 */
[----:B-1----:R-:W-:-:S03]  /*270b0*/  IMAD.MOV.U32 R12, RZ, RZ, R13 ;  /* 0x000000ffff0c7224 */ /* 0x002fc600078e000d */
[----:B---3--:R-:W3:Y:S04]  /*270c0*/  LDL.LU.64 R14, [R1+0x2b8] ;  /* 0x0002b800010e7983 */ /* 0x008ee80000300a00 */
[----:B----4-:R1:W-:Y:S04]  /*270d0*/  STL [R1+0x1d0], R10 ;  /* 0x0001d00a01007387 */ /* 0x0103e80000100800 */
[----:B------:R4:W-:Y:S01]  /*270e0*/  STL [R1+0x1c4], R12 ;  /* 0x0001c40c01007387 */ /* 0x0009e20000100800 */
[----:B-1----:R-:W-:-:S03]  /*270f0*/  IMAD.MOV.U32 R10, RZ, RZ, R11 ;  /* 0x000000ffff0a7224 */ /* 0x002fc600078e000b */
[----:B----4-:R-:W4:Y:S04]  /*27100*/  LDL.LU.64 R12, [R1+0x2c0] ;  /* 0x0002c000010c7983 */ /* 0x010f280000300a00 */
[----:B------:R-:W-:Y:S04]  /*27110*/  STL [R1+0x1d8], R18 ;  /* 0x0001d81201007387 */ /* 0x000fe80000100800 */
[----:B------:R1:W-:Y:S04]  /*27120*/  STL [R1+0x1cc], R10 ;  /* 0x0001cc0a01007387 */ /* 0x0003e80000100800 */
[----:B-1----:R-:W4:Y:S04]  /*27130*/  LDL.LU.64 R10, [R1+0x2c8] ;  /* 0x0002c800010a7983 */ /* 0x002f280000300a00 */
[----:B------:R-:W4:Y:S01]  /*27140*/  LDL.LU.64 R20, [R1+0x2d0] ;  /* 0x0002d00001147983 */ /* 0x000f220000300a00 */
        /* <DEDUP_REMOVED lines=10> */
[----:B------:R1:W-:Y:S04]  /*271f0*/  STL [R1+0x1f0], R4 ;  /* 0x0001f00401007387 */ /* 0x0003e80000100800 */
[----:B-1----:R-:W4:Y:S01]  /*27200*/  LDL.LU.64 R18, [R1+0x2e8] ;  /* 0x0002e80001127983 */ /* 0x002f220000300a00 */
[----:B------:R-:W-:-:S03]  /*27210*/  IMAD.MOV.U32 R4, RZ, RZ, R5 ;  /* 0x000000ffff047224 */ /* 0x000fc600078e0005 */
[----:B------:R-:W-:Y:S04]  /*27220*/  STL [R1+0x1f8], R158 ;  /* 0x0001f89e01007387 */ /* 0x000fe80000100800 */
[----:B------:R1:W-:Y:S01]  /*27230*/  STL [R1+0x1ec], R4 ;  /* 0x0001ec0401007387 */ /* 0x0003e20000100800 */
[----:B------:R-:W-:-:S03]  /*27240*/  IMAD.MOV.U32 R22, RZ, RZ, R159 ;  /* 0x000000ffff167224 */ /* 0x000fc600078e009f */
[----:B-1----:R-:W4:Y:S04]  /*27250*/  LDL.LU.64 R4, [R1+0x2f0] ;  /* 0x0002f00001047983 */ /* 0x002f280000300a00 */
[----:B------:R-:W-:Y:S04]  /*27260*/  STL [R1+0x200], R156 ;  /* 0x0002009c01007387 */ /* 0x000fe80000100800 */
[----:B------:R1:W-:Y:S04]  /*27270*/  STL [R1+0x1f4], R22 ;  /* 0x0001f41601007387 */ /* 0x0003e80000100800 */
[----:B------:R-:W4:Y:S01]  /*27280*/  LDL.LU.64 R158, [R1+0x2f8] ;  /* 0x0002f800019e7983 */ /* 0x000f220000300a00 */
[----:B-1----:R-:W-:-:S03]  /*27290*/  IMAD.MOV.U32 R22, RZ, RZ, R157 ;  /* 0x000000ffff167224 */ /* 0x002fc600078e009d */
[----:B------:R-:W4:Y:S04]  /*272a0*/  LDL.LU.64 R156, [R1+0x300] ;  /* 0x00030000019c7983 */ /* 0x000f280000300a00 */
[----:B------:R1:W-:Y:S04]  /*272b0*/  STL [R1+0x1fc], R22 ;  /* 0x0001fc1601007387 */ /* 0x0003e80000100800 */
[----:B------:R1:W-:Y:S02]  /*272c0*/  STL [R1+0x208], R16 ;  /* 0x0002081001007387 */ /* 0x0003e40000100800 */
[----:B-1----:R-:W-:-:S02]  /*272d0*/  IMAD.MOV.U32 R22, RZ, RZ, R17 ;  /* 0x000000ffff167224 */ /* 0x002fc400078e0011 */
[----:B------:R-:W4:Y:S04]  /*272e0*/  LDL.LU.64 R16, [R1+0x308] ;  /* 0x0003080001107983 */ /* 0x000f280000300a00 */
[----:B------:R2:W-:Y:S02]  /*272f0*/  STL [R1+0x204], R22 ;  /* 0x0002041601007387 */ /* 0x0005e40000100800 */
[----:B--2---:R-:W-:Y:S02]  /*27300*/  IMAD.MOV.U32 R22, RZ, RZ, R3 ;  /* 0x000000ffff167224 */ /* 0x004fe400078e0003 */
[----:B------:R1:W-:Y:S04]  /*27310*/  STL [R1+0x210], R2 ;  /* 0x0002100201007387 */ /* 0x0003e80000100800 */
[----:B-1----:R-:W2:Y:S04]  /*27320*/  LDL.LU.64 R2, [R1+0x310] ;  /* 0x0003100001027983 */ /* 0x002ea80000300a00 */
        /* <DEDUP_REMOVED lines=8> */
[----:B------:R-:W-:Y:S04]  /*273b0*/  STL [R1+0x21c], R22 ;  /* 0x00021c1601007387 */ /* 0x000fe80000100800 */
[----:B------:R1:W-:Y:S04]  /*273c0*/  STL [R1+0x228], R10 ;  /* 0x0002280a01007387 */ /* 0x0003e80000100800 */
[----:B------:R1:W-:Y:S02]  /*273d0*/  STL [R1+0x230], R20 ;  /* 0x0002301401007387 */ /* 0x0003e40000100800 */
[----:B-1----:R-:W-:-:S05]  /*273e0*/  IMAD.MOV.U32 R10, RZ, RZ, R11 ;  /* 0x000000ffff0a7224 */ /* 0x002fca00078e000b */
[----:B------:R1:W-:Y:S01]  /*273f0*/  STL [R1+0x224], R10 ;  /* 0x0002240a01007387 */ /* 0x0003e20000100800 */
[----:B------:R-:W-:-:S03]  /*27400*/  IMAD.MOV.U32 R20, RZ, RZ, R21 ;  /* 0x000000ffff147224 */ /* 0x000fc600078e0015 */
[----:B-1----:R-:W4:Y:S04]  /*27410*/  LDL.LU.64 R10, [R1+0x328] ;  /* 0x00032800010a7983 */ /* 0x002f280000300a00 */
[----:B------:R-:W-:Y:S04]  /*27420*/  STL [R1+0x238], R8 ;  /* 0x0002380801007387 */ /* 0x000fe80000100800 */
[----:B------:R1:W-:Y:S02]  /*27430*/  STL [R1+0x22c], R20 ;  /* 0x00022c1401007387 */ /* 0x0003e40000100800 */
[----:B-1----:R-:W-:-:S02]  /*27440*/  IMAD.MOV.U32 R20, RZ, RZ, R9 ;  /* 0x000000ffff147224 */ /* 0x002fc400078e0009 */
[----:B------:R-:W4:Y:S04]  /*27450*/  LDL.LU.64 R8, [R1+0x330] ;  /* 0x0003300001087983 */ /* 0x000f280000300a00 */
        /* <DEDUP_REMOVED lines=11> */
[----:B------:R1:W-:Y:S04]  /*27510*/  STL [R1+0x24c], R18 ;  /* 0x00024c1201007387 */ /* 0x0003e80000100800 */
[----:B------:R1:W-:Y:S02]  /*27520*/  STL [R1+0x258], R158 ;  /* 0x0002589e01007387 */ /* 0x0003e40000100800 */
[----:B-1----:R-:W-:-:S02]  /*27530*/  IMAD.MOV.U32 R18, RZ, RZ, R159 ;  /* 0x000000ffff127224 */ /* 0x002fc400078e009f */
[----:B------:R-:W-:Y:S04]  /*27540*/  STL [R1+0x260], R156 ;  /* 0x0002609c01007387 */ /* 0x000fe80000100800 */
[----:B------:R1:W-:Y:S04]  /*27550*/  STL [R1+0x254], R18 ;  /* 0x0002541201007387 */ /* 0x0003e80000100800 */
[----:B------:R-:W4:Y:S01]  /*27560*/  LDL.LU.64 R158, [R1+0x350] ;  /* 0x00035000019e7983 */ /* 0x000f220000300a00 */
[----:B-1----:R-:W-:-:S03]  /*27570*/  IMAD.MOV.U32 R18, RZ, RZ, R157 ;  /* 0x000000ffff127224 */ /* 0x002fc600078e009d */
[----:B------:R1:W-:Y:S04]  /*27580*/  STL [R1+0x268], R16 ;  /* 0x0002681001007387 */ /* 0x0003e80000100800 */
[----:B------:R-:W-:Y:S04]  /*27590*/  STL [R1+0x25c], R18 ;  /* 0x00025c1201007387 */ /* 0x000fe80000100800 */
[----:B------:R-:W4:Y:S01]  /*275a0*/  LDL.LU.64 R156, [R1+0x358] ;  /* 0x00035800019c7983 */ /* 0x000f220000300a00 */
[----:B-1----:R-:W-:-:S03]  /*275b0*/  IMAD.MOV.U32 R16, RZ, RZ, R17 ;  /* 0x000000ffff107224 */ /* 0x002fc600078e0011 */
[----:B--2---:R1:W-:Y:S04]  /*275c0*/  STL [R1+0x270], R2 ;  /* 0x0002700201007387 */ /* 0x0043e80000100800 */
[----:B------:R-:W-:Y:S04]  /*275d0*/  STL [R1+0x264], R16 ;  /* 0x0002641001007387 */ /* 0x000fe80000100800 */
[----:B------:R-:W2:Y:S01]  /*275e0*/  LDL.LU.64 R90, [R1+0x360] ;  /* 0x00036000015a7983 */ /* 0x000ea20000300a00 */
[----:B-1----:R-:W-:-:S03]  /*275f0*/  IMAD.MOV.U32 R2, RZ, RZ, R3 ;  /* 0x000000ffff027224 */ /* 0x002fc600078e0003 */
[----:B---3--:R1:W-:Y:S04]  /*27600*/  STL [R1+0x278], R14 ;  /* 0x0002780e01007387 */ /* 0x0083e80000100800 */
[----:B------:R3:W-:Y:S01]  /*27610*/  STL [R1+0x26c], R2 ;  /* 0x00026c0201007387 */ /* 0x0007e20000100800 */
[----:B-1----:R-:W-:-:S03]  /*27620*/  IMAD.MOV.U32 R14, RZ, RZ, R15 ;  /* 0x000000ffff0e7224 */ /* 0x002fc600078e000f */
[----:B---3--:R-:W3:Y:S04]  /*27630*/  LDL.LU.64 R2, [R1+0x368] ;  /* 0x0003680001027983 */ /* 0x008ee80000300a00 */
[----:B----4-:R1:W-:Y:S04]  /*27640*/  STL [R1+0x280], R12 ;  /* 0x0002800c01007387 */ /* 0x0103e80000100800 */
[----:B------:R-:W-:Y:S04]  /*27650*/  STL [R1+0x274], R14 ;  /* 0x0002740e01007387 */ /* 0x000fe80000100800 */
[----:B------:R-:W4:Y:S01]  /*27660*/  LDL.LU.64 R88, [R1+0x370] ;  /* 0x0003700001587983 */ /* 0x000f220000300a00 */
[----:B-1----:R-:W-:-:S03]  /*27670*/  IMAD.MOV.U32 R12, RZ, RZ, R13 ;  /* 0x000000ffff0c7224 */ /* 0x002fc600078e000d */
[----:B------:R-:W4:Y:S04]  /*27680*/  LDL.LU.64 R22, [R1+0x378] ;  /* 0x0003780001167983 */ /* 0x000f280000300a00 */
[----:B------:R-:W-:Y:S04]  /*27690*/  STL [R1+0x27c], R12 ;  /* 0x00027c0c01007387 */ /* 0x000fe80000100800 */
[----:B------:R1:W-:Y:S04]  /*276a0*/  STL [R1+0x288], R10 ;  /* 0x0002880a01007387 */ /* 0x0003e80000100800 */
[----:B------:R-:W4:Y:S04]  /*276b0*/  LDL.LU.64 R20, [R1+0x380] ;  /* 0x0003800001147983 */ /* 0x000f280000300a00 */
[----:B------:R-:W4:Y:S01]  /*276c0*/  LDL.LU.64 R18, [R1+0x388] ;  /* 0x0003880001127983 */ /* 0x000f220000300a00 */
[----:B-1----:R-:W-:-:S05]  /*276d0*/  IMAD.MOV.U32 R10, RZ, RZ, R11 ;  /* 0x000000ffff0a7224 */ /* 0x002fca00078e000b */
        /* <DEDUP_REMOVED lines=10> */
[----:B------:R1:W-:Y:S04]  /*27780*/  STL [R1+0x294], R6 ;  /* 0x0002940601007387 */ /* 0x0003e80000100800 */
[----:B------:R1:W-:Y:S04]  /*27790*/  STL [R1+0x2a0], R4 ;  /* 0x0002a00401007387 */ /* 0x0003e80000100800 */
[----:B------:R-:W4:Y:S04]  /*277a0*/  LDL.LU.64 R8, [R1+0x3b0] ;  /* 0x0003b00001087983 */ /* 0x000f280000300a00 */
[----:B-1----:R-:W4:Y:S01]  /*277b0*/  LDL.LU.64 R6, [R1+0x3b8] ;  /* 0x0003b80001067983 */ /* 0x002f220000300a00 */
[----:B------:R-:W-:-:S05]  /*277c0*/  IMAD.MOV.U32 R4, RZ, RZ, R5 ;  /* 0x000000ffff047224 */ /* 0x000fca00078e0005 */
[----:B------:R1:W-:Y:S04]  /*277d0*/  STL [R1+0x29c], R4 ;  /* 0x00029c0401007387 */ /* 0x0003e80000100800 */
[----:B------:R1:W-:Y:S04]  /*277e0*/  STL [R1+0x2a8], R158 ;  /* 0x0002a89e01007387 */ /* 0x0003e80000100800 */
[----:B-1----:R-:W4:Y:S01]  /*277f0*/  LDL.LU.64 R4, [R1+0x3c0] ;  /* 0x0003c00001047983 */ /* 0x002f220000300a00 */
[----:B------:R-:W-:-:S03]  /*27800*/  IMAD.MOV.U32 R158, RZ, RZ, R159 ;  /* 0x000000ffff9e7224 */ /* 0x000fc600078e009f */
[----:B------:R-:W-:Y:S04]  /*27810*/  STL [R1+0x2b0], R156 ;  /* 0x0002b09c01007387 */ /* 0x000fe80000100800 */
[----:B------:R1:W-:Y:S04]  /*27820*/  STL [R1+0x2a4], R158 ;  /* 0x0002a49e01007387 */ /* 0x0003e80000100800 */
[----:B-1----:R-:W4:Y:S01]  /*27830*/  LDL.LU.64 R158, [R1+0x3c8] ;  /* 0x0003c800019e7983 */ /* 0x002f220000300a00 */
[----:B------:R-:W-:Y:S02]  /*27840*/  IMAD.MOV.U32 R156, RZ, RZ, R157 ;  /* 0x000000ffff9c7224 */ /* 0x000fe400078e009d */
[----:B------:R-:W-:-:S02]  /*27850*/  IMAD.MOV.U32 R218, RZ, RZ, R220 ;  /* 0x000000ffffda7224 */ /* 0x000fc400078e00dc */
[----:B------:R-:W-:Y:S01]  /*27860*/  IMAD.MOV.U32 R220, RZ, RZ, R222 ;  /* 0x000000ffffdc7224 */ /* 0x000fe200078e00de */
[----:B--2---:R-:W-:Y:S01]  /*27870*/  STL [R1+0x2b8], R90 ;  /* 0x0002b85a01007387 */ /* 0x004fe20000100800 */
[----:B------:R-:W-:-:S03]  /*27880*/  IMAD.MOV.U32 R222, RZ, RZ, R91 ;  /* 0x000000ffffde7224 */ /* 0x000fc600078e005b */
[----:B------:R1:W-:Y:S04]  /*27890*/  STL [R1+0x2ac], R156 ;  /* 0x0002ac9c01007387 */ /* 0x0003e80000100800 */
[----:B-1----:R-:W2:Y:S04]  /*278a0*/  LDL.LU.64 R156, [R1+0x3d0] ;  /* 0x0003d000019c7983 */ /* 0x002ea80000300a00 */
[----:B------:R1:W5:Y:S04]  /*278b0*/  LDL.LU.64 R90, [R1+0x770] ;  /* 0x00077000015a7983 */ /* 0x0003680000300a00 */
[----:B---3--:R-:W-:Y:S04]  /*278c0*/  STL [R1+0x2c0], R2 ;  /* 0x0002c00201007387 */ /* 0x008fe80000100800 */
[----:B------:R3:W-:Y:S02]  /*278d0*/  STL [R1+0x2b4], R222 ;  /* 0x0002b4de01007387 */ /* 0x0007e40000100800 */
[----:B---3--:R-:W-:-:S02]  /*278e0*/  IMAD.MOV.U32 R222, RZ, RZ, R3 ;  /* 0x000000ffffde7224 */ /* 0x008fc400078e0003 */
[----:B------:R-:W3:Y:S04]  /*278f0*/  LDL.LU.64 R2, [R1+0x3d8] ;  /* 0x0003d80001027983 */ /* 0x000ee80000300a00 */
[----:B------:R1:W-:Y:S04]  /*27900*/  STL [R1+0x2bc], R222 ;  /* 0x0002bcde01007387 */ /* 0x0003e80000100800 */
[----:B----4-:R4:W-:Y:S01]  /*27910*/  STL [R1+0x2c8], R88 ;  /* 0x0002c85801007387 */ /* 0x0109e20000100800 */
[----:B-1----:R-:W-:-:S03]  /*27920*/  IMAD.MOV.U32 R222, RZ, RZ, R89 ;  /* 0x000000ffffde7224 */ /* 0x002fc600078e0059 */
[----:B----4-:R1:W5:Y:S04]  /*27930*/  LDL.LU.64 R88, [R1+0x768] ;  /* 0x0007680001587983 */ /* 0x0103680000300a00 */
[----:B------:R-:W-:Y:S04]  /*27940*/  STL [R1+0x2d0], R22 ;  /* 0x0002d01601007387 */ /* 0x000fe80000100800 */
[----:B------:R4:W-:Y:S02]  /*27950*/  STL [R1+0x2c4], R222 ;  /* 0x0002c4de01007387 */ /* 0x0009e40000100800 */
[----:B----4-:R-:W-:-:S02]  /*27960*/  IMAD.MOV.U32 R222, RZ, RZ, R23 ;  /* 0x000000ffffde7224 */ /* 0x010fc400078e0017 */
[----:B------:R1:W5:Y:S04]  /*27970*/  LDL.LU.64 R22, [R1+0x760] ;  /* 0x0007600001167983 */ /* 0x0003680000300a00 */
        /* <DEDUP_REMOVED lines=37> */
[----:B------:R4:W-:Y:S04]  /*27bd0*/  STL [R1+0x320], R158 ;  /* 0x0003209e01007387 */ /* 0x0009e80000100800 */
[----:B----4-:R-:W4:Y:S04]  /*27be0*/  LDL.LU R158, [R1+0x710] ;  /* 0x00071000019e7983 */ /* 0x010f280000300800 */
[----:B------:R2:W-:Y:S02]  /*27bf0*/  STL [R1+0x31c], R159 ;  /* 0x00031c9f01007387 */ /* 0x0005e40000100800 */
[----:B--2---:R-:W-:-:S02]  /*27c00*/  IMAD.MOV.U32 R159, RZ, RZ, R157 ;  /* 0x000000ffff9f7224 */ /* 0x004fc400078e009d */
[----:B------:R2:W-:Y:S04]  /*27c10*/  STL [R1+0x328], R156 ;  /* 0x0003289c01007387 */ /* 0x0005e80000100800 */
[----:B--2---:R1:W5:Y:S04]  /*27c20*/  LDL.LU.64 R156, [R1+0x708] ;  /* 0x00070800019c7983 */ /* 0x0043680000300a00 */
[----:B------:R3:W-:Y:S02]  /*27c30*/  STL [R1+0x324], R159 ;  /* 0x0003249f01007387 */ /* 0x0007e40000100800 */
[----:B---3--:R-:W-:-:S02]  /*27c40*/  IMAD.MOV.U32 R159, RZ, RZ, R3 ;  /* 0x000000ffff9f7224 */ /* 0x008fc400078e0003 */
[----:B------:R2:W-:Y:S04]  /*27c50*/  STL [R1+0x330], R2 ;  /* 0x0003300201007387 */ /* 0x0005e80000100800 */
[----:B--2---:R1:W5:Y:S04]  /*27c60*/  LDL.LU.64 R2, [R1+0x700] ;  /* 0x0007000001027983 */ /* 0x0043680000300a00 */
[----:B------:R2:W-:Y:S01]  /*27c70*/  STL [R1+0x32c], R159 ;  /* 0x00032c9f01007387 */ /* 0x0005e20000100800 */
[----:B------:R-:W-:Y:S01]  /*27c80*/  USHF.R.S32.HI UR4, URZ, 0x1f, UR15 ;  /* 0x0000001f3f047899 */ /* 0x000fe2000801140f */
[----:B------:R-:W-:Y:S01]  /*27c90*/  CS2R R26, SRZ ;  /* 0x00000000001a7805 */ /* 0x000fe2000001ff00 */
[----:B------:R-:W-:Y:S01]  /*27ca0*/  USHF.R.S32.HI UR5, URZ, 0x1f, UR16 ;  /* 0x0000001f3f057899 */ /* 0x000fe20008011410 */
        /* <DEDUP_REMOVED lines=30> */
[----:B------:R-:W-:Y:S02]  /*27e90*/  USHF.L.U32 UR17, UR15, 0x2, URZ ;  /* 0x000000020f117899 */ /* 0x000fe4000800063f */
[----:B------:R-:W-:-:S02]  /*27ea0*/  USHF.L.U32 UR20, UR16, 0x2, URZ ;  /* 0x0000000210147899 */ /* 0x000fc4000800063f */
[----:B------:R-:W-:Y:S02]  /*27eb0*/  USHF.L.U64.HI UR15, UR15, 0x2, UR4 ;  /* 0x000000020f0f7899 */ /* 0x000fe40008010204 */
[----:B------:R-:W-:Y:S01]  /*27ec0*/  UIADD3 UR12, UR12, -0x380, URZ ;  /* 0xfffffc800c0c7890 */ /* 0x000fe2000fffe03f */
[----:B------:R-:W-:Y:S01]  /*27ed0*/  UMOV UR13, 0x6 ;  /* 0x00000006000d7882 */ /* 0x000fe20000000000 */
[----:B------:R-:W-:Y:S01]  /*27ee0*/  UMOV UR14, 0xffffffff ;  /* 0xffffffff000e7882 */ /* 0x000fe20000000000 */
[----:B------:R-:W-:Y:S01]  /*27ef0*/  USHF.L.U64.HI UR16, UR16, 0x2, UR5 ;  /* 0x0000000210107899 */ /* 0x000fe20008010205 */
[----:B------:R-:W-:Y:S01]  /*27f00*/  UMOV UR4, URZ ;  /* 0x0000003f00047c82 */ /* 0x000fe20008000000 */
[----:B----4-:R-:W-:-:S04]  /*27f10*/  SHF.R.S32.HI R24, RZ, 0x1f, R158 ;  /* 0x0000001fff187819 */ /* 0x010fc8000001149e */
[----:B------:R-:W-:-:S04]  /*27f20*/  LEA.HI R158, R24, R158, RZ, 0x7 ;  /* 0x0000009e189e7211 */ /* 0x000fc800078f38ff */
[----:B--2---:R-:W-:-:S05]  /*27f30*/  SHF.R.S32.HI R159, RZ, 0x7, R158 ;  /* 0x00000007ff9f7819 */ /* 0x004fca000001149e */
[----:B------:R-:W-:Y:S01]  /*27f40*/  VIADD R158, R159, 0xfffffff9 ;  /* 0xfffffff99f9e7836 */ /* 0x000fe20000000000 */
[----:B------:R1:W-:Y:S04]  /*27f50*/  STL [R1+0x334], R159 ;  /* 0x0003349f01007387 */ /* 0x0003e80000100800 */
[----:B------:R1:W-:Y:S01]  /*27f60*/  STL [R1+0x338], R158 ;  /* 0x0003389e01007387 */ /* 0x0003e20000100800 */
[----:B------:R-:W-:-:S07]  /*27f70*/  CS2R R24, SRZ ;  /* 0x0000000000187805 */ /* 0x000fce000001ff00 */
.L_x_1:
[----:B------:R-:W-:Y:S01]  /*27f80*/  UIADD3 UR14, UR14, 0x1, URZ ;  /* 0x000000010e0e7890 */ /* 0x000fe2000fffe03f */
[----:B------:R-:W-:-:S04]  /*27f90*/  DEPBAR.LE SB0, 0xc ;  /* 0x000083000000791a */ /* 0x000fc80000000000 */
[----:B------:R-:W-:Y:S01]  /*27fa0*/  BAR.SYNC.DEFER_BLOCKING 0x0 ;  /* 0x0000000000007b1d */ /* 0x000fe20000010000 */
[----:B------:R-:W-:-:S04]  /*27fb0*/  UISETP.GT.AND UP0, UPT, UR14, 0x7, UPT ;  /* 0x000000070e00788c */ /* 0x000fc8000bf04270 */
[----:B------:R-:W-:Y:S01]  /*27fc0*/  USEL UR14, UR14, URZ, !UP0 ;  /* 0x0000003f0e0e7287 */ /* 0x000fe2000c000000 */
[----:B-1----:R-:W2:Y:S03]  /*27fd0*/  LDL R158, [R1+0x338] ;  /* 0x00033800019e7983 */ /* 0x002ea60000100800 */
[----:B------:R-:W-:Y:S01]  /*27fe0*/  ULEA UR5, UR14, UR7, 0xf ;  /* 0x000000070e057291 */ /* 0x000fe2000f8e783f */
[----:B-----5:R-:W-:Y:S01]  /*27ff0*/  IADD3 R5, P3, R5, UR17, RZ ;  /* 0x0000001105057c10 */ /* 0x020fe2000ff7e0ff */
[----:B------:R-:W-:Y:S01]  /*28000*/  ULEA UR6, UR14, UR7, 0x10 ;  /* 0x000000070e067291 */ /* 0x000fe2000f8e803f */
[----:B------:R-:W1:Y:S01]  /*28010*/  S2R R159, SR_TID.X ;  /* 0x00000000009f7919 */ /* 0x000e620000002100 */
[----:B------:R-:W-:Y:S01]  /*28020*/  UIADD3 UR5, UR5, 0x80000, URZ ;  /* 0x0008000005057890 */ /* 0x000fe2000fffe03f */
[----:B------:R-:W-:Y:S01]  /*28030*/  IADD3.X R6, R6, UR15, RZ, P3, !PT ;  /* 0x0000000f06067c10 */ /* 0x000fe20009ffe4ff */
[----:B------:R-:W-:Y:S01]  /*28040*/  USHF.R.U32.HI UR6, URZ, 0x4, UR6 ;  /* 0x000000043f067899 */ /* 0x000fe20008011606 */
[----:B------:R3:W-:Y:S01]  /*28050*/  STL [R1+0x720], R249 ;  /* 0x000720f901007387 */ /* 0x0007e20000100800 */
[----:B------:R-:W-:Y:S01]  /*28060*/  USHF.R.U32.HI UR5, URZ, 0x4, UR5 ;  /* 0x000000043f057899 */ /* 0x000fe20008011605 */
[----:B------:R-:W-:Y:S01]  /*28070*/  IADD3 R7, P4, R7, UR17, RZ ;  /* 0x0000001107077c10 */ /* 0x000fe2000ff9e0ff */
[----:B------:R-:W-:Y:S01]  /*28080*/  USGXT.U32 UR10, UR6, 0xe ;  /* 0x0000000e060a789a */ /* 0x000fe20008000000 */
[----:B------:R-:W-:Y:S01]  /*28090*/  STL [R1+0x71c], R248 ;  /* 0x00071cf801007387 */ /* 0x000fe20000100800 */
[----:B------:R-:W-:Y:S01]  /*280a0*/  USGXT.U32 UR8, UR5, 0xe ;  /* 0x0000000e0508789a */ /* 0x000fe20008000000 */
[----:B------:R-:W-:Y:S01]  /*280b0*/  IADD3.X R8, R8, UR15, RZ, P4, !PT ;  /* 0x0000000f08087c10 */ /* 0x000fe2000a7fe4ff */
[----:B------:R-:W-:Y:S01]  /*280c0*/  UMOV UR11, 0x40000040 ;  /* 0x40000040000b7882 */ /* 0x000fe20000000000 */
[----:B------:R-:W-:Y:S01]  /*280d0*/  WARPGROUP.ARRIVE ;  /* 0x00000000000079c5 */ /* 0x000fe20000000000 */
[----:B------:R-:W-:Y:S01]  /*280e0*/  UMOV UR9, 0x40000040 ;  /* 0x4000004000097882 */ /* 0x000fe20000000000 */
[----:B------:R-:W-:Y:S01]  /*280f0*/  UMOV UR5, URZ ;  /* 0x0000003f00057c82 */ /* 0x000fe20008000000 */
[----:B------:R-:W-:-:S03]  /*28100*/  UMOV UR6, URZ ;  /* 0x0000003f00067c82 */ /* 0x000fc60008000000 */
[----:B---3--:R-:W3:Y:S01]  /*28110*/  S2R R249, SR_TID.X ;  /* 0x0000000000f97919 */ /* 0x008ee20000002100 */
[----:B------:R-:W-:Y:S01]  /*28120*/  UIADD3 UR13, UR13, 0x1, URZ ;  /* 0x000000010d0d7890 */ /* 0x000fe2000fffe03f */
[----:B------:R-:W-:Y:S01]  /*28130*/  HGMMA.64x128x8.F32.TF32 R24, gdesc[UR8], R24 ;  /* 0x05e00000081879f0 */ /* 0x000fe20008702818 */
[----:B------:R-:W-:Y:S01]  /*28140*/  UIADD3 UR10, UP1, UR10, 0x2, URZ ;  /* 0x000000020a0a7890 */ /* 0x000fe2000ff3e03f */
[----:B------:R-:W-:Y:S01]  /*28150*/  STL [R1+0x708], R157 ;  /* 0x0007089d01007387 */ /* 0x000fe20000100800 */
[----:B------:R-:W-:Y:S01]  /*28160*/  UIADD3 UR8, UP0, UR8, 0x2, URZ ;  /* 0x0000000208087890 */ /* 0x000fe2000ff1e03f */
[----:B------:R-:W-:Y:S01]  /*28170*/  IADD3 R100, P3, R100, UR17, RZ ;  /* 0x0000001164647c10 */ /* 0x000fe2000ff7e0ff */
[----:B------:R-:W-:Y:S01]  /*28180*/  UIADD3.X UR11, UR6, 0x40000040, URZ, UP1, !UPT ;  /* 0x40000040060b7890 */ /* 0x000fe20008ffe43f */
[----:B------:R-:W-:Y:S01]  /*28190*/  STL [R1+0x704], R156 ;  /* 0x0007049c01007387 */ /* 0x000fe20000100800 */
[----:B------:R-:W-:Y:S01]  /*281a0*/  UIADD3.X UR9, UR5, 0x40000040, URZ, UP0, !UPT ;  /* 0x4000004005097890 */ /* 0x000fe200087fe43f */
[----:B------:R-:W-:Y:S01]  /*281b0*/  IADD3 R102, P4, R102, UR17, RZ ;  /* 0x0000001166667c10 */ /* 0x000fe2000ff9e0ff */
[----:B------:R-:W-:Y:S01]  /*281c0*/  UIADD3.64 UR26, UR10, 0x2, URZ ;  /* 0x000000020a1a7897 */ /* 0x000fe2000fffe03f */
[----:B------:R4:W-:Y:S01]  /*281d0*/  STL [R1+0x700], R0 ;  /* 0x0007000001007387 */ /* 0x0009e20000100800 */
[----:B------:R-:W-:Y:S01]  /*281e0*/  UIADD3.64 UR24, UR8, 0x2, URZ ;  /* 0x0000000208187897 */ /* 0x000fe2000fffe03f */
[----:B------:R-:W-:Y:S01]  /*281f0*/  IADD3.X R101, R101, UR15, RZ, P3, !PT ;  /* 0x0000000f65657c10 */ /* 0x000fe20009ffe4ff */
[----:B------:R-:W-:Y:S01]  /*28200*/  UIMAD UR5, UR4, -0x80, UR12 ;  /* 0xffffff80040578a4 */ /* 0x000fe2000f8e020c */
[----:B-1----:R-:W-:Y:S01]  /*28210*/  SHF.R.U32.HI R159, RZ, 0x6, R159 ;  /* 0x00000006ff9f7819 */ /* 0x002fe2000001169f */
[----:B------:R-:W-:Y:S01]  /*28220*/  UISETP.GT.AND UP0, UPT, UR13, 0x7, UPT ;  /* 0x000000070d00788c */ /* 0x000fe2000bf04270 */
[----:B------:R-:W-:Y:S01]  /*28230*/  IADD3.X R103, R103, UR15, RZ, P4, !PT ;  /* 0x0000000f67677c10 */ /* 0x000fe2000a7fe4ff */
[----:B------:R1:W-:Y:S01]  /*28240*/  STL [R1+0x70c], R2 ;  /* 0x00070c0201007387 */ /* 0x0003e20000100800 */
[----:B------:R-:W-:Y:S01]  /*28250*/  SGXT.U32 R159, R159, 0x1 ;  /* 0x000000019f9f781a */ /* 0x000fe20000000000 */
[----:B------:R-:W-:Y:S01]  /*28260*/  USEL UR13, UR13, URZ, !UP0 ;  /* 0x0000003f0d0d7287 */ /* 0x000fe2000c000000 */
[----:B------:R-:W-:Y:S01]  /*28270*/  ISETP.GE.AND P1, PT, R3, UR5, PT ;  /* 0x0000000503007c0c */ /* 0x000fe2000bf26270 */
[----:B------:R1:W-:Y:S01]  /*28280*/  STL [R1+0x714], R5 ;  /* 0x0007140501007387 */ /* 0x0003e20000100800 */
[----:B------:R-:W-:Y:S01]  /*28290*/  LOP3.LUT R159, R159, 0x2, RZ, 0xfc, !PT ;  /* 0x000000029f9f7812 */ /* 0x000fe200078efcff */
[----:B------:R-:W-:-:S02]  /*282a0*/  ULEA UR6, UR13, UR7, 0xf ;  /* 0x000000070d067291 */ /* 0x000fc4000f8e783f */
[----:B------:R-:W-:Y:S04]  /*282b0*/  STL [R1+0x710], R6 ;  /* 0x0007100601007387 */ /* 0x000fe80000100800 */
[----:B------:R-:W-:Y:S01]  /*282c0*/  IMAD.U32 R222, RZ, RZ, UR6 ;  /* 0x00000006ffde7e24 */ /* 0x000fe2000f8e00ff */
[--C-:B---3--:R-:W-:Y:S01]  /*282d0*/  SHF.R.U32.HI R3, RZ, 0x6, R249.reuse ;  /* 0x00000006ff037819 */ /* 0x108fe200000116f9 */
[----:B------:R3:W-:Y:S01]  /*282e0*/  STL [R1+0x718], R8 ;  /* 0x0007180801007387 */ /* 0x0007e20000100800 */
[----:B----4-:R-:W-:Y:S02]  /*282f0*/  SHF.R.U32.HI R0, RZ, 0x6, R249 ;  /* 0x00000006ff007819 */ /* 0x010fe400000116f9 */
[----:B------:R-:W-:Y:S01]  /*28300*/  IADD3 R222, R2, 0x100000, R222 ;  /* 0x0010000002de7810 */ /* 0x000fe20007ffe0de */
[----:B------:R-:W4:Y:S01]  /*28310*/  S2R R249, SR_TID.X ;  /* 0x0000000000f97919 */ /* 0x000f220000002100 */
[----:B------:R-:W-:-:S02]  /*28320*/  SGXT.U32 R3, R3, 0x1 ;  /* 0x000000010303781a */ /* 0x000fc40000000000 */
[----:B------:R-:W-:Y:S02]  /*28330*/  SGXT.U32 R0, R0, 0x1 ;  /* 0x000000010000781a */ /* 0x000fe40000000000 */
[----:B------:R-:W-:Y:S02]  /*28340*/  LOP3.LUT R3, R3, 0x20, RZ, 0xfc, !PT ;  /* 0x0000002003037812 */ /* 0x000fe400078efcff */
[----:B------:R-:W-:Y:S01]  /*28350*/  LOP3.LUT R0, R0, 0x22, RZ, 0xfc, !PT ;  /* 0x0000002200007812 */ /* 0x000fe200078efcff */
[----:B------:R-:W-:-:S12]  /*28360*/  HGMMA.64x128x8.F32.TF32 R24, gdesc[UR8], R24 ;  /* 0x05e00000081879f0 */ /* 0x000fd80008702818 */
[----:B------:R-:W-:Y:S01]  /*28370*/  HGMMA.64x128x8.F32.TF32 R24, gdesc[UR24], R24 ;  /* 0x05e00000181879f0 */ /* 0x000fe20008702818 */
[----:B------:R-:W-:Y:S02]  /*28380*/  UIADD3.64 UR26, UR10, 0x4, URZ ;  /* 0x000000040a1a7897 */ /* 0x000fe4000fffe03f */
[----:B------:R-:W-:Y:S01]  /*28390*/  UIADD3.64 UR24, UR8, 0x4, URZ ;  /* 0x0000000408187897 */ /* 0x000fe2000fffe03f */
[----:B--2---:R-:W-:Y:S02]  /*283a0*/  ISETP.LE.AND P0, PT, R158, UR4, PT ;  /* 0x000000049e007c0c */ /* 0x004fe4000bf03270 */
[----:B------:R-:W-:Y:S02]  /*283b0*/  SEL R158, RZ, 0x4, P1 ;  /* 0x00000004ff9e7807 */ /* 0x000fe40000800000 */
[----:B------:R-:W-:Y:S01]  /*283c0*/  ISETP.GE.AND P1, PT, R159, UR5, PT ;  /* 0x000000059f007c0c */ /* 0x000fe2000bf26270 */
[----:B------:R-:W-:Y:S01]  /*283d0*/  IMAD.MOV.U32 R159, RZ, RZ, R6 ;  /* 0x000000ffff9f7224 */ /* 0x000fe200078e0006 */
[----:B------:R-:W-:-:S04]  /*283e0*/  SEL R158, R158, RZ, !P0 ;  /* 0x000000ff9e9e7207 */ /* 0x000fc80004000000 */
[----:B------:R-:W-:Y:S02]  /*283f0*/  ISETP.NE.U32.AND P2, PT, R158, RZ, PT ;  /* 0x000000ff9e00720c */ /* 0x000fe40003f45070 */
[----:B------:R-:W-:-:S04]  /*28400*/  SEL R158, RZ, 0x4, P1 ;  /* 0x00000004ff9e7807 */ /* 0x000fc80000800000 */
[----:B------:R-:W-:-:S04]  /*28410*/  SEL R158, R158, RZ, !P0 ;  /* 0x000000ff9e9e7207 */ /* 0x000fc80004000000 */
[----:B------:R-:W-:Y:S01]  /*28420*/  ISETP.NE.U32.AND P1, PT, R158, RZ, PT ;  /* 0x000000ff9e00720c */ /* 0x000fe20003f25070 */
[----:B------:R-:W-:Y:S01]  /*28430*/  IMAD.MOV.U32 R158, RZ, RZ, R5 ;  /* 0x000000ffff9e7224 */ /* 0x000fe200078e0005 */
[----:B------:R-:W-:Y:S01]  /*28440*/  HGMMA.64x128x8.F32.TF32 R24, gdesc[UR24], R24 ;  /* 0x05e00000181879f0 */ /* 0x000fe20008702818 */
[----:B------:R-:W-:Y:S02]  /*28450*/  UIADD3.64 UR26, UR10, 0x3fe, URZ ;  /* 0x000003fe0a1a7897 */ /* 0x000fe4000fffe03f */
[----:B------:R-:W-:-:S09]  /*28460*/  UIADD3.64 UR24, UR8, 0x1fe, URZ ;  /* 0x000001fe08187897 */ /* 0x000fd2000fffe03f */
        /* <DEDUP_REMOVED lines=29> */
[----:B------:R-:W-:Y:S02]  /*28640*/  UIADD3.64 UR24, UR8, 0x602, URZ ;  /* 0x0000060208187897 */ /* 0x000fe4000fffe03f */
[----:B------:R-:W-:Y:S02]  /*28650*/  UIADD3.64 UR10, UR10, 0xc04, URZ ;  /* 0x00000c040a0a7897 */ /* 0x000fe4000fffe03f */
[----:B------:R-:W-:-:S05]  /*28660*/  UIADD3.64 UR8, UR8, 0x604, URZ ;  /* 0x0000060408087897 */ /* 0x000fca000fffe03f */
[----:B------:R-:W-:-:S12]  /*28670*/  HGMMA.64x128x8.F32.TF32 R24, gdesc[UR24], R24 ;  /* 0x05e00000181879f0 */ /* 0x000fd80008702818 */
[----:B------:R-:W-:Y:S03]  /*28680*/  HGMMA.64x128x8.F32.TF32 R24, gdesc[UR8], R24, gsb0 ;  /* 0x05e00000081879f0 */ /* 0x000fe60008002818 */
[----:B------:R-:W-:Y:S02]  /*28690*/  WARPGROUP.DEPBAR.LE gsb0, 0x1 ;  /* 0x00008000000079c5 */ /* 0x000fe40000010100 */
[----:B------:R-:W-:Y:S06]  /*286a0*/  BAR.SYNC.DEFER_BLOCKING 0x0 ;  /* 0x0000000000007b1d */ /* 0x000fec0000010000 */
[----:B------:R-:W-:Y:S01]  /*286b0*/  @!PT LDS RZ, [RZ] ;  /* 0x00000000fffff984 */ /* 0x000fe20000000800 */
[----:B------:R-:W-:Y:S01]  /*286c0*/  @!PT LDS RZ, [RZ] ;  /* 0x00000000fffff984 */ /* 0x000fe20000000800 */
[----:B------:R-:W-:Y:S01]  /*286d0*/  @!PT LDS RZ, [RZ] ;  /* 0x00000000fffff984 */ /* 0x000fe20000000800 */
[----:B------:R2:W-:Y:S02]  /*286e0*/  LDGSTS.E [R222+-0x80000], desc[UR18][R158.64], P2 ;  /* 0x800000009ede7fae */ /* 0x0005e40009121852 */
[----:B--2---:R-:W-:-:S02]  /*286f0*/  IMAD.MOV.U32 R158, RZ, RZ, R7 ;  /* 0x000000ffff9e7224 */ /* 0x004fc400078e0007 */
[----:B------:R-:W-:-:S05]  /*28700*/  IMAD.MOV.U32 R159, RZ, RZ, R8 ;  /* 0x000000ffff9f7224 */ /* 0x000fca00078e0008 */
[----:B------:R2:W-:Y:S01]  /*28710*/  LDGSTS.E [R222+-0x7fff8], desc[UR18][R158.64], P1 ;  /* 0x800080009ede7fae */ /* 0x0005e20008921852 */
[----:B------:R-:W-:Y:S02]  /*28720*/  ISETP.GE.AND P1, PT, R3, UR5, PT ;  /* 0x0000000503007c0c */ /* 0x000fe4000bf26270 */
[----:B----4-:R-:W-:-:S04]  /*28730*/  SHF.R.U32.HI R3, RZ, 0x6, R249 ;  /* 0x00000006ff037819 */ /* 0x010fc800000116f9 */
[----:B------:R-:W-:-:S04]  /*28740*/  SGXT.U32 R3, R3, 0x1 ;  /* 0x000000010303781a */ /* 0x000fc80000000000 */
[----:B------:R-:W-:Y:S02]  /*28750*/  LOP3.LUT R3, R3, 0x40, RZ, 0xfc, !PT ;  /* 0x0000004003037812 */ /* 0x000fe400078efcff */
[----:B--2---:R-:W-:Y:S02]  /*28760*/  SEL R158, RZ, 0x4, P1 ;  /* 0x00000004ff9e7807 */ /* 0x004fe40000800000 */
[----:B------:R-:W-:Y:S02]  /*28770*/  ISETP.GE.AND P1, PT, R0, UR5, PT ;  /* 0x0000000500007c0c */ /* 0x000fe4000bf26270 */
[----:B------:R-:W-:Y:S02]  /*28780*/  SEL R158, R158, RZ, !P0 ;  /* 0x000000ff9e9e7207 */ /* 0x000fe40004000000 */
[----:B------:R-:W-:Y:S02]  /*28790*/  SHF.R.U32.HI R0, RZ, 0x6, R249 ;  /* 0x00000006ff007819 */ /* 0x000fe400000116f9 */
[----:B------:R-:W-:-:S02]  /*287a0*/  ISETP.NE.U32.AND P2, PT, R158, RZ, PT ;  /* 0x000000ff9e00720c */ /* 0x000fc40003f45070 */
[----:B------:R-:W-:Y:S02]  /*287b0*/  SEL R158, RZ, 0x4, P1 ;  /* 0x00000004ff9e7807 */ /* 0x000fe40000800000 */
[----:B------:R-:W-:Y:S02]  /*287c0*/  SGXT.U32 R0, R0, 0x1 ;  /* 0x000000010000781a */ /* 0x000fe40000000000 */
[----:B------:R-:W-:Y:S02]  /*287d0*/  SEL R158, R158, RZ, !P0 ;  /* 0x000000ff9e9e7207 */ /* 0x000fe40004000000 */
[----:B------:R-:W-:Y:S02]  /*287e0*/  LOP3.LUT R0, R0, 0x42, RZ, 0xfc, !PT ;  /* 0x0000004200007812 */ /* 0x000fe400078efcff */
[----:B------:R-:W-:-:S03]  /*287f0*/  ISETP.NE.U32.AND P1, PT, R158, RZ, PT ;  /* 0x000000ff9e00720c */ /* 0x000fc60003f25070 */
[----:B------:R-:W-:Y:S10]  /*28800*/  LDGSTS.E [R222+-0x7e000], desc[UR18][R100.64], P2 ;  /* 0x8200000064de7fae */ /* 0x000ff40009121852 */
[----:B------:R-:W-:Y:S01]  /*28810*/  LDGSTS.E [R222+-0x7dff8], desc[UR18][R102.64], P1 ;  /* 0x8200800066de7fae */ /* 0x000fe20008921852 */
[----:B------:R-:W-:-:S04]  /*28820*/  ISETP.GE.AND P1, PT, R3, UR5, PT ;  /* 0x0000000503007c0c */ /* 0x000fc8000bf26270 */
[----:B------:R-:W-:Y:S02]  /*28830*/  SEL R158, RZ, 0x4, P1 ;  /* 0x00000004ff9e7807 */ /* 0x000fe40000800000 */
[----:B------:R-:W-:Y:S02]  /*28840*/  ISETP.GE.AND P1, PT, R0, UR5, PT ;  /* 0x0000000500007c0c */ /* 0x000fe4000bf26270 */
[----:B------:R-:W2:Y:S01]  /*28850*/  LDL R0, [R1+0x6fc] ;  /* 0x0006fc0001007983 */ /* 0x000ea20000100800 */
[----:B------:R-:W-:Y:S01]  /*28860*/  SEL R158, R158, RZ, !P0 ;  /* 0x000000ff9e9e7207 */ /* 0x000fe20004000000 */
[----:B------:R-:W4:Y:S03]  /*28870*/  S2R R249, SR_TID.X ;  /* 0x0000000000f97919 */ /* 0x000f260000002100 */
[----:B------:R-:W-:Y:S02]  /*28880*/  ISETP.NE.U32.AND P2, PT, R158, RZ, PT ;  /* 0x000000ff9e00720c */ /* 0x000fe40003f45070 */
[----:B------:R-:W-:-:S04]  /*28890*/  SEL R158, RZ, 0x4, P1 ;  /* 0x00000004ff9e7807 */ /* 0x000fc80000800000 */
[----:B------:R-:W-:-:S04]  /*288a0*/  SEL R158, R158, RZ, !P0 ;  /* 0x000000ff9e9e7207 */ /* 0x000fc80004000000 */
[----:B------:R-:W-:Y:S02]  /*288b0*/  ISETP.NE.U32.AND P1, PT, R158, RZ, PT ;  /* 0x000000ff9e00720c */ /* 0x000fe40003f25070 */
[----:B------:R-:W-:Y:S02]  /*288c0*/  IADD3 R130, P3, R130, UR17, RZ ;  /* 0x0000001182827c10 */ /* 0x000fe4000ff7e0ff */
[----:B------:R-:W-:Y:S02]  /*288d0*/  IADD3 R132, P4, R132, UR17, RZ ;  /* 0x0000001184847c10 */ /* 0x000fe4000ff9e0ff */
[----:B------:R-:W-:Y:S02]  /*288e0*/  IADD3.X R131, R131, UR15, RZ, P3, !PT ;  /* 0x0000000f83837c10 */ /* 0x000fe40009ffe4ff */
[----:B------:R-:W-:-:S03]  /*288f0*/  IADD3.X R133, R133, UR15, RZ, P4, !PT ;  /* 0x0000000f85857c10 */ /* 0x000fc6000a7fe4ff */
[----:B------:R-:W-:Y:S04]  /*28900*/  LDGSTS.E [R222+-0x7c000], desc[UR18][R130.64], P2 ;  /* 0x8400000082de7fae */ /* 0x000fe80009121852 */
[----:B------:R-:W-:Y:S01]  /*28910*/  LDGSTS.E [R222+-0x7bff8], desc[UR18][R132.64], P1 ;  /* 0x8400800084de7fae */ /* 0x000fe20008921852 */
[--C-:B----4-:R-:W-:Y:S02]  /*28920*/  SHF.R.U32.HI R3, RZ, 0x6, R249.reuse ;  /* 0x00000006ff037819 */ /* 0x110fe400000116f9 */
[----:B-1----:R-:W-:Y:S02]  /*28930*/  SHF.R.U32.HI R2, RZ, 0x6, R249 ;  /* 0x00000006ff027819 */ /* 0x002fe400000116f9 */
[----:B------:R-:W1:Y:S01]  /*28940*/  S2R R249, SR_TID.X ;  /* 0x0000000000f97919 */ /* 0x000e620000002100 */
[----:B------:R-:W-:-:S04]  /*28950*/  SGXT.U32 R3, R3, 0x1 ;  /* 0x000000010303781a */ /* 0x000fc80000000000 */
[----:B------:R-:W-:Y:S02]  /*28960*/  LOP3.LUT R3, R3, 0x60, RZ, 0xfc, !PT ;  /* 0x0000006003037812 */ /* 0x000fe400078efcff */
[----:B------:R-:W-:Y:S02]  /*28970*/  SGXT.U32 R2, R2, 0x1 ;  /* 0x000000010202781a */ /* 0x000fe40000000000 */
[----:B------:R-:W-:Y:S02]  /*28980*/  ISETP.GE.AND P1, PT, R3, UR5, PT ;  /* 0x0000000503007c0c */ /* 0x000fe4000bf26270 */
[----:B------:R-:W-:Y:S02]  /*28990*/  LOP3.LUT R2, R2, 0x62, RZ, 0xfc, !PT ;  /* 0x0000006202027812 */ /* 0x000fe400078efcff */
[----:B------:R-:W-:Y:S02]  /*289a0*/  SEL R158, RZ, 0x4, P1 ;  /* 0x00000004ff9e7807 */ /* 0x000fe40000800000 */
[----:B------:R-:W-:-:S02]  /*289b0*/  ISETP.GE.AND P1, PT, R2, UR5, PT ;  /* 0x0000000502007c0c */ /* 0x000fc4000bf26270 */
[----:B------:R-:W-:Y:S02]  /*289c0*/  SEL R158, R158, RZ, !P0 ;  /* 0x000000ff9e9e7207 */ /* 0x000fe40004000000 */
[----:B------:R-:W-:Y:S02]  /*289d0*/  IADD3 R170, P3, R170, UR17, RZ ;  /* 0x00000011aaaa7c10 */ /* 0x000fe4000ff7e0ff */
[----:B------:R-:W-:Y:S02]  /*289e0*/  ISETP.NE.U32.AND P2, PT, R158, RZ, PT ;  /* 0x000000ff9e00720c */ /* 0x000fe40003f45070 */
[----:B------:R-:W-:Y:S02]  /*289f0*/  SEL R158, RZ, 0x4, P1 ;  /* 0x00000004ff9e7807 */ /* 0x000fe40000800000 */
[----:B------:R-:W-:Y:S02]  /*28a00*/  IADD3.X R169, R169, UR15, RZ, P3, !PT ;  /* 0x0000000fa9a97c10 */ /* 0x000fe40009ffe4ff */
[----:B------:R-:W-:-:S02]  /*28a10*/  SEL R158, R158, RZ, !P0 ;  /* 0x000000ff9e9e7207 */ /* 0x000fc40004000000 */
[----:B------:R-:W-:Y:S02]  /*28a20*/  IADD3 R172, P4, R172, UR17, RZ ;  /* 0x00000011acac7c10 */ /* 0x000fe4000ff9e0ff */
[--C-:B-1----:R-:W-:Y:S02]  /*28a30*/  SHF.R.U32.HI R2, RZ, 0x6, R249.reuse ;  /* 0x00000006ff027819 */ /* 0x102fe400000116f9 */
[----:B------:R-:W-:Y:S02]  /*28a40*/  SHF.R.U32.HI R3, RZ, 0x6, R249 ;  /* 0x00000006ff037819 */ /* 0x000fe400000116f9 */
[----:B------:R-:W1:Y:S01]  /*28a50*/  S2R R249, SR_TID.X ;  /* 0x0000000000f97919 */ /* 0x000e620000002100 */
[----:B------:R-:W-:Y:S01]  /*28a60*/  ISETP.NE.U32.AND P1, PT, R158, RZ, PT ;  /* 0x000000ff9e00720c */ /* 0x000fe20003f25070 */
[----:B------:R-:W-:Y:S01]  /*28a70*/  IMAD.MOV.U32 R158, RZ, RZ, R170 ;  /* 0x000000ffff9e7224 */ /* 0x000fe200078e00aa */
[----:B------:R-:W-:Y:S01]  /*28a80*/  IADD3.X R171, R171, UR15, RZ, P4, !PT ;  /* 0x0000000fabab7c10 */ /* 0x000fe2000a7fe4ff */
[----:B------:R-:W-:Y:S01]  /*28a90*/  IMAD.MOV.U32 R159, RZ, RZ, R169 ;  /* 0x000000ffff9f7224 */ /* 0x000fe200078e00a9 */
[----:B------:R-:W-:-:S04]  /*28aa0*/  SGXT.U32 R3, R3, 0x1 ;  /* 0x000000010303781a */ /* 0x000fc80000000000 */
[----:B------:R4:W-:Y:S01]  /*28ab0*/  LDGSTS.E [R222+-0x7a000], desc[UR18][R158.64], P2 ;  /* 0x860000009ede7fae */ /* 0x0009e20009121852 */
[----:B------:R-:W-:Y:S02]  /*28ac0*/  LOP3.LUT R3, R3, 0x4, RZ, 0xfc, !PT ;  /* 0x0000000403037812 */ /* 0x000fe400078efcff */
[----:B------:R-:W-:Y:S01]  /*28ad0*/  SGXT.U32 R2, R2, 0x1 ;  /* 0x000000010202781a */ /* 0x000fe20000000000 */
[----:B----4-:R-:W-:Y:S02]  /*28ae0*/  IMAD.MOV.U32 R158, RZ, RZ, R172 ;  /* 0x000000ffff9e7224 */ /* 0x010fe400078e00ac */
[----:B------:R-:W-:Y:S01]  /*28af0*/  IMAD.MOV.U32 R159, RZ, RZ, R171 ;  /* 0x000000ffff9f7224 */ /* 0x000fe200078e00ab */
[----:B------:R-:W-:-:S04]  /*28b00*/  LOP3.LUT R2, R2, 0x6, RZ, 0xfc, !PT ;  /* 0x0000000602027812 */ /* 0x000fc800078efcff */
[----:B------:R4:W-:Y:S01]  /*28b10*/  LDGSTS.E [R222+-0x79ff8], desc[UR18][R158.64], P1 ;  /* 0x860080009ede7fae */ /* 0x0009e20008921852 */
[----:B------:R-:W-:Y:S02]  /*28b20*/  ISETP.GE.AND P1, PT, R3, UR5, PT ;  /* 0x0000000503007c0c */ /* 0x000fe4000bf26270 */
[----:B------:R-:W-:Y:S02]  /*28b30*/  ISETP.GE.AND P2, PT, R2, UR5, PT ;  /* 0x0000000502007c0c */ /* 0x000fe4000bf46270 */
[----:B------:R-:W-:Y:S02]  /*28b40*/  IADD3 R9, P3, R9, UR17, RZ ;  /* 0x0000001109097c10 */ /* 0x000fe4000ff7e0ff */
[----:B----4-:R-:W-:Y:S02]  /*28b50*/  SEL R159, RZ, 0x4, P1 ;  /* 0x00000004ff9f7807 */ /* 0x010fe40000800000 */
[----:B------:R-:W-:Y:S02]  /*28b60*/  SEL R158, RZ, 0x4, P2 ;  /* 0x00000004ff9e7807 */ /* 0x000fe40001000000 */
[----:B------:R-:W-:Y:S01]  /*28b70*/  SEL R159, R159, RZ, !P0 ;  /* 0x000000ff9f9f7207 */ /* 0x000fe20004000000 */
[----:B------:R-:W-:Y:S01]  /*28b80*/  IMAD.U32 R222, RZ, RZ, UR6 ;  /* 0x00000006ffde7e24 */ /* 0x000fe2000f8e00ff */
[----:B------:R-:W-:-:S02]  /*28b90*/  SEL R158, R158, RZ, !P0 ;  /* 0x000000ff9e9e7207 */ /* 0x000fc40004000000 */
[----:B------:R-:W-:Y:S02]  /*28ba0*/  ISETP.NE.U32.AND P1, PT, R159, RZ, PT ;  /* 0x000000ff9f00720c */ /* 0x000fe40003f25070 */
[----:B------:R-:W-:Y:S02]  /*28bb0*/  IADD3.X R10, R10, UR15, RZ, P3, !PT ;  /* 0x0000000f0a0a7c10 */ /* 0x000fe40009ffe4ff */
[----:B-1----:R-:W-:Y:S02]  /*28bc0*/  SHF.R.U32.HI R2, RZ, 0x6, R249 ;  /* 0x00000006ff027819 */ /* 0x002fe400000116f9 */
[----:B------:R-:W-:Y:S02]  /*28bd0*/  IADD3 R11, P4, R11, UR17, RZ ;  /* 0x000000110b0b7c10 */ /* 0x000fe4000ff9e0ff */
[----:B------:R-:W-:Y:S01]  /*28be0*/  ISETP.NE.U32.AND P2, PT, R158, RZ, PT ;  /* 0x000000ff9e00720c */ /* 0x000fe20003f45070 */
[----:B------:R-:W-:Y:S01]  /*28bf0*/  IMAD.MOV.U32 R158, RZ, RZ, R9 ;  /* 0x000000ffff9e7224 */ /* 0x000fe200078e0009 */
[----:B------:R-:W-:Y:S01]  /*28c00*/  SGXT.U32 R2, R2, 0x1 ;  /* 0x000000010202781a */ /* 0x000fe20000000000 */
[----:B------:R-:W-:Y:S01]  /*28c10*/  IMAD.MOV.U32 R159, RZ, RZ, R10 ;  /* 0x000000ffff9f7224 */ /* 0x000fe200078e000a */
[----:B------:R-:W-:-:S02]  /*28c20*/  IADD3.X R12, R12, UR15, RZ, P4, !PT ;  /* 0x0000000f0c0c7c10 */ /* 0x000fc4000a7fe4ff */
[----:B------:R-:W-:Y:S02]  /*28c30*/  LOP3.LUT R2, R2, 0x24, RZ, 0xfc, !PT ;  /* 0x0000002402027812 */ /* 0x000fe400078efcff */
[----:B------:R-:W-:Y:S02]  /*28c40*/  IADD3 R104, P3, R104, UR17, RZ ;  /* 0x0000001168687c10 */ /* 0x000fe4000ff7e0ff */
[----:B------:R-:W-:Y:S02]  /*28c50*/  IADD3 R106, P4, R106, UR17, RZ ;  /* 0x000000116a6a7c10 */ /* 0x000fe4000ff9e0ff */
[----:B------:R-:W-:Y:S02]  /*28c60*/  IADD3.X R105, R105, UR15, RZ, P3, !PT ;  /* 0x0000000f69697c10 */ /* 0x000fe40009ffe4ff */
[----:B------:R-:W-:Y:S02]  /*28c70*/  IADD3.X R107, R107, UR15, RZ, P4, !PT ;  /* 0x0000000f6b6b7c10 */ /* 0x000fe4000a7fe4ff */
[----:B--2---:R-:W-:-:S02]  /*28c80*/  IADD3 R222, R0, 0x100000, R222 ;  /* 0x0010000000de7810 */ /* 0x004fc40007ffe0de */
[----:B------:R-:W-:Y:S02]  /*28c90*/  SHF.R.U32.HI R0, RZ, 0x6, R249 ;  /* 0x00000006ff007819 */ /* 0x000fe400000116f9 */
[----:B------:R-:W1:Y:S01]  /*28ca0*/  S2R R249, SR_TID.X ;  /* 0x0000000000f97919 */ /* 0x000e620000002100 */
[----:B------:R2:W-:Y:S01]  /*28cb0*/  LDGSTS.E [R222+-0x80000], desc[UR18][R158.64], P1 ;  /* 0x800000009ede7fae */ /* 0x0005e20008921852 */
[----:B------:R-:W-:Y:S02]  /*28cc0*/  ISETP.GE.AND P1, PT, R2, UR5, PT ;  /* 0x0000000502007c0c */ /* 0x000fe4000bf26270 */
[----:B------:R-:W-:Y:S01]  /*28cd0*/  SGXT.U32 R0, R0, 0x1 ;  /* 0x000000010000781a */ /* 0x000fe20000000000 */
[----:B--2---:R-:W-:Y:S02]  /*28ce0*/  IMAD.MOV.U32 R158, RZ, RZ, R11 ;  /* 0x000000ffff9e7224 */ /* 0x004fe400078e000b */
[----:B------:R-:W-:Y:S01]  /*28cf0*/  IMAD.MOV.U32 R159, RZ, RZ, R12 ;  /* 0x000000ffff9f7224 */ /* 0x000fe200078e000c */
[----:B------:R-:W-:-:S04]  /*28d00*/  LOP3.LUT R0, R0, 0x26, RZ, 0xfc, !PT ;  /* 0x0000002600007812 */ /* 0x000fc800078efcff */
[----:B------:R2:W-:Y:S02]  /*28d10*/  LDGSTS.E [R222+-0x7fff8], desc[UR18][R158.64], P2 ;  /* 0x800080009ede7fae */ /* 0x0005e40009121852 */
[----:B--2---:R-:W-:Y:S02]  /*28d20*/  SEL R158, RZ, 0x4, P1 ;  /* 0x00000004ff9e7807 */ /* 0x004fe40000800000 */
[----:B------:R-:W-:Y:S02]  /*28d30*/  ISETP.GE.AND P1, PT, R0, UR5, PT ;  /* 0x0000000500007c0c */ /* 0x000fe4000bf26270 */
[----:B------:R-:W-:-:S04]  /*28d40*/  SEL R158, R158, RZ, !P0 ;  /* 0x000000ff9e9e7207 */ /* 0x000fc80004000000 */
[----:B------:R-:W-:Y:S02]  /*28d50*/  ISETP.NE.U32.AND P2, PT, R158, RZ, PT ;  /* 0x000000ff9e00720c */ /* 0x000fe40003f45070 */
[----:B------:R-:W-:-:S04]  /*28d60*/  SEL R158, RZ, 0x4, P1 ;  /* 0x00000004ff9e7807 */ /* 0x000fc80000800000 */
[----:B------:R-:W-:Y:S02]  /*28d70*/  SEL R158, R158, RZ, !P0 ;  /* 0x000000ff9e9e7207 */ /* 0x000fe40004000000 */
[--C-:B-1----:R-:W-:Y:S02]  /*28d80*/  SHF.R.U32.HI R2, RZ, 0x6, R249.reuse ;  /* 0x00000006ff027819 */ /* 0x102fe400000116f9 */
[----:B------:R-:W-:Y:S02]  /*28d90*/  ISETP.NE.U32.AND P1, PT, R158, RZ, PT ;  /* 0x000000ff9e00720c */ /* 0x000fe40003f25070 */
[----:B------:R-:W-:Y:S01]  /*28da0*/  SGXT.U32 R2, R2, 0x1 ;  /* 0x000000010202781a */ /* 0x000fe20000000000 */
[----:B------:R-:W-:Y:S01]  /*28db0*/  LDGSTS.E [R222+-0x7e000], desc[UR18][R104.64], P2 ;  /* 0x8200000068de7fae */ /* 0x000fe20009121852 */
[----:B------:R-:W-:Y:S02]  /*28dc0*/  SHF.R.U32.HI R0, RZ, 0x6, R249 ;  /* 0x00000006ff007819 */ /* 0x000fe400000116f9 */
[----:B------:R-:W-:-:S02]  /*28dd0*/  LOP3.LUT R2, R2, 0x44, RZ, 0xfc, !PT ;  /* 0x0000004402027812 */ /* 0x000fc400078efcff */
[----:B------:R-:W-:-:S04]  /*28de0*/  SGXT.U32 R0, R0, 0x1 ;  /* 0x000000010000781a */ /* 0x000fc80000000000 */
[----:B------:R-:W-:Y:S01]  /*28df0*/  LOP3.LUT R0, R0, 0x46, RZ, 0xfc, !PT ;  /* 0x0000004600007812 */ /* 0x000fe200078efcff */
[----:B------:R-:W-:Y:S01]  /*28e00*/  LDGSTS.E [R222+-0x7dff8], desc[UR18][R106.64], P1 ;  /* 0x820080006ade7fae */ /* 0x000fe20008921852 */
[----:B------:R-:W-:-:S04]  /*28e10*/  ISETP.GE.AND P1, PT, R2, UR5, PT ;  /* 0x0000000502007c0c */ /* 0x000fc8000bf26270 */
[----:B------:R-:W-:Y:S02]  /*28e20*/  SEL R158, RZ, 0x4, P1 ;  /* 0x00000004ff9e7807 */ /* 0x000fe40000800000 */
[----:B------:R-:W-:Y:S02]  /*28e30*/  ISETP.GE.AND P1, PT, R0, UR5, PT ;  /* 0x0000000500007c0c */ /* 0x000fe4000bf26270 */
[----:B------:R-:W2:Y:S01]  /*28e40*/  LDL R0, [R1+0x6f8] ;  /* 0x0006f80001007983 */ /* 0x000ea20000100800 */
[----:B------:R-:W1:Y:S01]  /*28e50*/  S2R R249, SR_TID.X ;  /* 0x0000000000f97919 */ /* 0x000e620000002100 */
[----:B------:R-:W-:-:S04]  /*28e60*/  SEL R158, R158, RZ, !P0 ;  /* 0x000000ff9e9e7207 */ /* 0x000fc80004000000 */
        /* <DEDUP_REMOVED lines=10> */
[--C-:B-1----:R-:W-:Y:S02]  /*28f10*/  SHF.R.U32.HI R3, RZ, 0x6, R249.reuse ;  /* 0x00000006ff037819 */ /* 0x102fe400000116f9 */
[----:B------:R-:W-:Y:S02]  /*28f20*/  SHF.R.U32.HI R2, RZ, 0x6, R249 ;  /* 0x00000006ff027819 */ /* 0x000fe400000116f9 */
        /* <DEDUP_REMOVED lines=370> */
[----:B------:R-:W-:Y:S02]  /*2a650*/  SEL R158, R158, RZ, !P0 ;  /* 0x000000ff9e9e7207 */ /* 0x000fe40004000000 */
[----:B------:R-:W-:Y:S02]  /*2a660*/  IADD3 R160, P4, R160, UR17, RZ ;  /* 0x00000011a0a07c10 */ /* 0x000fe4000ff9e0ff */
[----:B------:R-:W-:Y:S02]  /*2a670*/  ISETP.NE.U32.AND P1, PT, R158, RZ, PT ;  /* 0x000000ff9e00720c */ /* 0x000fe40003f25070 */
[----:B------:R-:W-:Y:S02]  /*2a680*/  IADD3 R150, P3, R150, UR17, RZ ;  /* 0x0000001196967c10 */ /* 0x000fe4000ff7e0ff */
[----:B------:R-:W-:Y:S01]  /*2a690*/  IADD3.X R152, R152, UR15, RZ, P4, !PT ;  /* 0x0000000f98987c10 */ /* 0x000fe2000a7fe4ff */
[----:B------:R-:W-:Y:S01]  /*2a6a0*/  IMAD.MOV.U32 R158, RZ, RZ, R160 ;  /* 0x000000ffff9e7224 */ /* 0x000fe200078e00a0 */
[----:B------:R-:W-:-:S02]  /*2a6b0*/  IADD3.X R151, R151, UR15, RZ, P3, !PT ;  /* 0x0000000f97977c10 */ /* 0x000fc40009ffe4ff */
[--C-:B-1----:R-:W-:Y:S02]  /*2a6c0*/  SHF.R.U32.HI R3, RZ, 0x6, R249.reuse ;  /* 0x00000006ff037819 */ /* 0x102fe400000116f9 */
[----:B------:R-:W-:Y:S01]  /*2a6d0*/  SHF.R.U32.HI R2, RZ, 0x6, R249 ;  /* 0x00000006ff027819 */ /* 0x000fe200000116f9 */
[----:B------:R-:W-:Y:S01]  /*2a6e0*/  IMAD.MOV.U32 R159, RZ, RZ, R152 ;  /* 0x000000ffff9f7224 */ /* 0x000fe200078e0098 */
[----:B------:R-:W1:Y:S01]  /*2a6f0*/  S2R R249, SR_TID.X ;  /* 0x0000000000f97919 */ /* 0x000e620000002100 */
[----:B------:R-:W-:Y:S01]  /*2a700*/  SGXT.U32 R3, R3, 0x1 ;  /* 0x000000010303781a */ /* 0x000fe20000000000 */
[----:B------:R-:W-:Y:S03]  /*2a710*/  LDGSTS.E [R222+-0x7c000], desc[UR18][R150.64], P2 ;  /* 0x8400000096de7fae */ /* 0x000fe60009121852 */
[----:B------:R-:W-:Y:S01]  /*2a720*/  LOP3.LUT R3, R3, 0x74, RZ, 0xfc, !PT ;  /* 0x0000007403037812 */ /* 0x000fe200078efcff */
[----:B------:R4:W-:Y:S03]  /*2a730*/  LDGSTS.E [R222+-0x7bff8], desc[UR18][R158.64], P1 ;  /* 0x840080009ede7fae */ /* 0x0009e60008921852 */
[----:B------:R-:W-:-:S02]  /*2a740*/  ISETP.GE.AND P1, PT, R3, UR5, PT ;  /* 0x0000000503007c0c */ /* 0x000fc4000bf26270 */
[----:B------:R-:W-:-:S04]  /*2a750*/  SGXT.U32 R2, R2, 0x1 ;  /* 0x000000010202781a */ /* 0x000fc80000000000 */
[----:B------:R-:W-:Y:S02]  /*2a760*/  LOP3.LUT R2, R2, 0x76, RZ, 0xfc, !PT ;  /* 0x0000007602027812 */ /* 0x000fe400078efcff */
[----:B----4-:R-:W-:Y:S02]  /*2a770*/  SEL R158, RZ, 0x4, P1 ;  /* 0x00000004ff9e7807 */ /* 0x010fe40000800000 */
[----:B------:R-:W-:Y:S02]  /*2a780*/  ISETP.GE.AND P1, PT, R2, UR5, PT ;  /* 0x0000000502007c0c */ /* 0x000fe4000bf26270 */
[----:B------:R-:W-:Y:S02]  /*2a790*/  SEL R158, R158, RZ, !P0 ;  /* 0x000000ff9e9e7207 */ /* 0x000fe40004000000 */
[----:B------:R-:W-:Y:S02]  /*2a7a0*/  IADD3 R190, P3, R190, UR17, RZ ;  /* 0x00000011bebe7c10 */ /* 0x000fe4000ff7e0ff */
[----:B------:R-:W-:-:S02]  /*2a7b0*/  ISETP.NE.U32.AND P2, PT, R158, RZ, PT ;  /* 0x000000ff9e00720c */ /* 0x000fc40003f45070 */
[----:B------:R-:W-:Y:S02]  /*2a7c0*/  SEL R158, RZ, 0x4, P1 ;  /* 0x00000004ff9e7807 */ /* 0x000fe40000800000 */
[----:B------:R-:W-:Y:S02]  /*2a7d0*/  IADD3.X R189, R189, UR15, RZ, P3, !PT ;  /* 0x0000000fbdbd7c10 */ /* 0x000fe40009ffe4ff */
[----:B------:R-:W-:Y:S02]  /*2a7e0*/  SEL R158, R158, RZ, !P0 ;  /* 0x000000ff9e9e7207 */ /* 0x000fe40004000000 */
[--C-:B-1----:R-:W-:Y:S02]  /*2a7f0*/  SHF.R.U32.HI R2, RZ, 0x6, R249.reuse ;  /* 0x00000006ff027819 */ /* 0x102fe400000116f9 */
[----:B------:R-:W-:Y:S02]  /*2a800*/  SHF.R.U32.HI R3, RZ, 0x6, R249 ;  /* 0x00000006ff037819 */ /* 0x000fe400000116f9 */
[----:B------:R-:W1:Y:S01]  /*2a810*/  S2R R249, SR_TID.X ;  /* 0x0000000000f97919 */ /* 0x000e620000002100 */
[----:B------:R-:W-:-:S02]  /*2a820*/  IADD3 R192, P4, R192, UR17, RZ ;  /* 0x00000011c0c07c10 */ /* 0x000fc4000ff9e0ff */
        /* <DEDUP_REMOVED lines=51> */
[----:B------:R-:W-:Y:S01]  /*2ab60*/  ISETP.NE.U32.AND P1, PT, R158, RZ, PT ;  /* 0x000000ff9e00720c */ /* 0x000fe20003f25070 */
[----:B------:R-:W-:Y:S01]  /*2ab70*/  IMAD.MOV.U32 R158, RZ, RZ, R96 ;  /* 0x000000ffff9e7224 */ /* 0x000fe200078e0060 */
[----:B------:R-:W-:Y:S01]  /*2ab80*/  SGXT.U32 R2, R2, 0x1 ;  /* 0x000000010202781a */ /* 0x000fe20000000000 */
[----:B------:R-:W-:Y:S01]  /*2ab90*/  IMAD.MOV.U32 R159, RZ, RZ, R126 ;  /* 0x000000ffff9f7224 */ /* 0x000fe200078e007e */
[----:B------:R-:W-:Y:S02]  /*2aba0*/  SHF.R.U32.HI R0, RZ, 0x6, R249 ;  /* 0x00000006ff007819 */ /* 0x000fe400000116f9 */
[----:B------:R-:W-:-:S02]  /*2abb0*/  LOP3.LUT R2, R2, 0x58, RZ, 0xfc, !PT ;  /* 0x0000005802027812 */ /* 0x000fc400078efcff */
[----:B------:R-:W-:Y:S01]  /*2abc0*/  SGXT.U32 R0, R0, 0x1 ;  /* 0x000000010000781a */ /* 0x000fe20000000000 */
[----:B------:R1:W-:Y:S03]  /*2abd0*/  LDGSTS.E [R222+-0x7e000], desc[UR18][R158.64], P2 ;  /* 0x820000009ede7fae */ /* 0x0003e60009121852 */
[----:B------:R-:W-:Y:S01]  /*2abe0*/  LOP3.LUT R0, R0, 0x5a, RZ, 0xfc, !PT ;  /* 0x0000005a00007812 */ /* 0x000fe200078efcff */
[----:B------:R-:W-:Y:S01]  /*2abf0*/  LDGSTS.E [R222+-0x7dff8], desc[UR18][R124.64], P1 ;  /* 0x820080007cde7fae */ /* 0x000fe20008921852 */
[----:B------:R-:W-:-:S04]  /*2ac00*/  ISETP.GE.AND P1, PT, R2, UR5, PT ;  /* 0x0000000502007c0c */ /* 0x000fc8000bf26270 */
[----:B-1----:R-:W-:Y:S02]  /*2ac10*/  SEL R158, RZ, 0x4, P1 ;  /* 0x00000004ff9e7807 */ /* 0x002fe40000800000 */
[----:B------:R-:W-:Y:S02]  /*2ac20*/  ISETP.GE.AND P1, PT, R0, UR5, PT ;  /* 0x0000000500007c0c */ /* 0x000fe4000bf26270 */
[----:B------:R-:W2:Y:S01]  /*2ac30*/  LDL R0, [R1+0x6e4] ;  /* 0x0006e40001007983 */ /* 0x000ea20000100800 */
[----:B------:R-:W1:Y:S01]  /*2ac40*/  S2R R249, SR_TID.X ;  /* 0x0000000000f97919 */ /* 0x000e620000002100 */
[----:B------:R-:W-:Y:S02]  /*2ac50*/  SEL R158, R158, RZ, !P0 ;  /* 0x000000ff9e9e7207 */ /* 0x000fe40004000000 */
[----:B------:R-:W-:Y:S01]  /*2ac60*/  IADD3 R162, P3, R162, UR17, RZ ;  /* 0x00000011a2a27c10 */ /* 0x000fe2000ff7e0ff */
[----:B------:R-:W4:Y:S01]  /*2ac70*/  LDL.LU R5, [R1+0x34] ;  /* 0x0000340001057983 */ /* 0x000f220000300800 */
[----:B------:R-:W-:-:S02]  /*2ac80*/  ISETP.NE.U32.AND P2, PT, R158, RZ, PT ;  /* 0x000000ff9e00720c */ /* 0x000fc40003f45070 */
[----:B------:R-:W-:Y:S02]  /*2ac90*/  SEL R158, RZ, 0x4, P1 ;  /* 0x00000004ff9e7807 */ /* 0x000fe40000800000 */
[----:B------:R-:W-:Y:S02]  /*2aca0*/  IADD3.X R161, R161, UR15, RZ, P3, !PT ;  /* 0x0000000fa1a17c10 */ /* 0x000fe40009ffe4ff */
[----:B------:R-:W-:Y:S02]  /*2acb0*/  SEL R158, R158, RZ, !P0 ;  /* 0x000000ff9e9e7207 */ /* 0x000fe40004000000 */
[----:B------:R-:W-:Y:S02]  /*2acc0*/  IADD3 R164, P4, R164, UR17, RZ ;  /* 0x00000011a4a47c10 */ /* 0x000fe4000ff9e0ff */
[----:B------:R-:W-:Y:S01]  /*2acd0*/  ISETP.NE.U32.AND P1, PT, R158, RZ, PT ;  /* 0x000000ff9e00720c */ /* 0x000fe20003f25070 */
[----:B------:R-:W-:Y:S01]  /*2ace0*/  IMAD.MOV.U32 R158, RZ, RZ, R162 ;  /* 0x000000ffff9e7224 */ /* 0x000fe200078e00a2 */
[----:B------:R-:W-:Y:S01]  /*2acf0*/  IADD3.X R163, R163, UR15, RZ, P4, !PT ;  /* 0x0000000fa3a37c10 */ /* 0x000fe2000a7fe4ff */
[----:B------:R-:W-:-:S05]  /*2ad00*/  IMAD.MOV.U32 R159, RZ, RZ, R161 ;  /* 0x000000ffff9f7224 */ /* 0x000fca00078e00a1 */
[----:B------:R3:W-:Y:S01]  /*2ad10*/  LDGSTS.E [R222+-0x7c000], desc[UR18][R158.64], P2 ;  /* 0x840000009ede7fae */ /* 0x0007e20009121852 */
[--C-:B-1----:R-:W-:Y:S02]  /*2ad20*/  SHF.R.U32.HI R3, RZ, 0x6, R249.reuse ;  /* 0x00000006ff037819 */ /* 0x102fe400000116f9 */
[----:B------:R-:W-:Y:S02]  /*2ad30*/  SHF.R.U32.HI R2, RZ, 0x6, R249 ;  /* 0x00000006ff027819 */ /* 0x000fe400000116f9 */
[----:B------:R-:W1:Y:S01]  /*2ad40*/  S2R R249, SR_TID.X ;  /* 0x0000000000f97919 */ /* 0x000e620000002100 */
[----:B------:R-:W-:Y:S01]  /*2ad50*/  SGXT.U32 R3, R3, 0x1 ;  /* 0x000000010303781a */ /* 0x000fe20000000000 */
[----:B---3--:R-:W-:Y:S02]  /*2ad60*/  IMAD.MOV.U32 R158, RZ, RZ, R164 ;  /* 0x000000ffff9e7224 */ /* 0x008fe400078e00a4 */
[----:B------:R-:W-:Y:S01]  /*2ad70*/  IMAD.MOV.U32 R159, RZ, RZ, R163 ;  /* 0x000000ffff9f7224 */ /* 0x000fe200078e00a3 */
[----:B------:R-:W-:-:S02]  /*2ad80*/  LOP3.LUT R3, R3, 0x78, RZ, 0xfc, !PT ;  /* 0x0000007803037812 */ /* 0x000fc400078efcff */
[----:B------:R-:W-:Y:S02]  /*2ad90*/  SGXT.U32 R2, R2, 0x1 ;  /* 0x000000010202781a */ /* 0x000fe40000000000 */
[----:B------:R3:W-:Y:S01]  /*2ada0*/  LDGSTS.E [R222+-0x7bff8], desc[UR18][R158.64], P1 ;  /* 0x840080009ede7fae */ /* 0x0007e20008921852 */
[----:B------:R-:W-:Y:S02]  /*2adb0*/  ISETP.GE.AND P1, PT, R3, UR5, PT ;  /* 0x0000000503007c0c */ /* 0x000fe4000bf26270 */
[----:B------:R-:W-:Y:S02]  /*2adc0*/  LOP3.LUT R2, R2, 0x7a, RZ, 0xfc, !PT ;  /* 0x0000007a02027812 */ /* 0x000fe400078efcff */
[----:B---3--:R-:W-:Y:S02]  /*2add0*/  SEL R158, RZ, 0x4, P1 ;  /* 0x00000004ff9e7807 */ /* 0x008fe40000800000 */
[----:B------:R-:W-:Y:S02]  /*2ade0*/  ISETP.GE.AND P1, PT, R2, UR5, PT ;  /* 0x0000000502007c0c */ /* 0x000fe4000bf26270 */
[----:B------:R-:W-:-:S02]  /*2adf0*/  SEL R158, R158, RZ, !P0 ;  /* 0x000000ff9e9e7207 */ /* 0x000fc40004000000 */
[--C-:B-1----:R-:W-:Y:S02]  /*2ae00*/  SHF.R.U32.HI R2, RZ, 0x6, R249.reuse ;  /* 0x00000006ff027819 */ /* 0x102fe400000116f9 */
[----:B------:R-:W-:Y:S02]  /*2ae10*/  SHF.R.U32.HI R3, RZ, 0x6, R249 ;  /* 0x00000006ff037819 */ /* 0x000fe400000116f9 */
[----:B------:R-:W1:Y:S01]  /*2ae20*/  S2R R249, SR_TID.X ;  /* 0x0000000000f97919 */ /* 0x000e620000002100 */
[----:B------:R-:W-:Y:S02]  /*2ae30*/  ISETP.NE.U32.AND P2, PT, R158, RZ, PT ;  /* 0x000000ff9e00720c */ /* 0x000fe40003f45070 */
[----:B------:R-:W-:Y:S02]  /*2ae40*/  SEL R158, RZ, 0x4, P1 ;  /* 0x00000004ff9e7807 */ /* 0x000fe40000800000 */
[----:B------:R-:W-:Y:S02]  /*2ae50*/  IADD3 R194, P3, R194, UR17, RZ ;  /* 0x00000011c2c27c10 */ /* 0x000fe4000ff7e0ff */
[----:B------:R-:W-:-:S02]  /*2ae60*/  SEL R158, R158, RZ, !P0 ;  /* 0x000000ff9e9e7207 */ /* 0x000fc40004000000 */
[----:B------:R-:W-:Y:S02]  /*2ae70*/  IADD3.X R193, R193, UR15, RZ, P3, !PT ;  /* 0x0000000fc1c17c10 */ /* 0x000fe40009ffe4ff */
[----:B------:R-:W-:Y:S02]  /*2ae80*/  IADD3 R196, P4, R196, UR17, RZ ;  /* 0x00000011c4c47c10 */ /* 0x000fe4000ff9e0ff */
[----:B------:R-:W-:Y:S01]  /*2ae90*/  ISETP.NE.U32.AND P1, PT, R158, RZ, PT ;  /* 0x000000ff9e00720c */ /* 0x000fe20003f25070 */
[----:B------:R-:W-:Y:S01]  /*2aea0*/  IMAD.MOV.U32 R158, RZ, RZ, R194 ;  /* 0x000000ffff9e7224 */ /* 0x000fe200078e00c2 */
[----:B------:R-:W-:Y:S01]  /*2aeb0*/  IADD3.X R195, R195, UR15, RZ, P4, !PT ;  /* 0x0000000fc3c37c10 */ /* 0x000fe2000a7fe4ff */
[----:B------:R-:W-:Y:S01]  /*2aec0*/  IMAD.MOV.U32 R159, RZ, RZ, R193 ;  /* 0x000000ffff9f7224 */ /* 0x000fe200078e00c1 */
[----:B------:R-:W-:-:S04]  /*2aed0*/  SGXT.U32 R3, R3, 0x1 ;  /* 0x000000010303781a */ /* 0x000fc80000000000 */
[----:B------:R3:W-:Y:S01]  /*2aee0*/  LDGSTS.E [R222+-0x7a000], desc[UR18][R158.64], P2 ;  /* 0x860000009ede7fae */ /* 0x0007e20009121852 */
[----:B------:R-:W-:Y:S02]  /*2aef0*/  SGXT.U32 R2, R2, 0x1 ;  /* 0x000000010202781a */ /* 0x000fe40000000000 */
[----:B------:R-:W-:Y:S02]  /*2af00*/  LOP3.LUT R3, R3, 0x1c, RZ, 0xfc, !PT ;  /* 0x0000001c03037812 */ /* 0x000fe400078efcff */
[----:B------:R-:W-:Y:S01]  /*2af10*/  LOP3.LUT R2, R2, 0x1e, RZ, 0xfc, !PT ;  /* 0x0000001e02027812 */ /* 0x000fe200078efcff */
[----:B---3--:R-:W-:Y:S02]  /*2af20*/  IMAD.MOV.U32 R158, RZ, RZ, R196 ;  /* 0x000000ffff9e7224 */ /* 0x008fe400078e00c4 */
[----:B------:R-:W-:-:S05]  /*2af30*/  IMAD.MOV.U32 R159, RZ, RZ, R195 ;  /* 0x000000ffff9f7224 */ /* 0x000fca00078e00c3 */
[----:B------:R3:W-:Y:S01]  /*2af40*/  LDGSTS.E [R222+-0x79ff8], desc[UR18][R158.64], P1 ;  /* 0x860080009ede7fae */ /* 0x0007e20008921852 */
[----:B------:R-:W-:Y:S02]  /*2af50*/  ISETP.GE.AND P1, PT, R3, UR5, PT ;  /* 0x0000000503007c0c */ /* 0x000fe4000bf26270 */
[----:B------:R-:W-:Y:S02]  /*2af60*/  ISETP.GE.AND P2, PT, R2, UR5, PT ;  /* 0x0000000502007c0c */ /* 0x000fe4000bf46270 */
[----:B-1----:R-:W-:Y:S01]  /*2af70*/  SHF.R.U32.HI R2, RZ, 0x6, R249 ;  /* 0x00000006ff027819 */ /* 0x002fe200000116f9 */
[----:B---3--:R-:W-:Y:S01]  /*2af80*/  IMAD.U32 R222, RZ, RZ, UR6 ;  /* 0x00000006ffde7e24 */ /* 0x008fe2000f8e00ff */
[----:B------:R-:W-:Y:S02]  /*2af90*/  SEL R159, RZ, 0x4, P1 ;  /* 0x00000004ff9f7807 */ /* 0x000fe40000800000 */
[----:B------:R-:W-:Y:S02]  /*2afa0*/  SEL R158, RZ, 0x4, P2 ;  /* 0x00000004ff9e7807 */ /* 0x000fe40001000000 */
[----:B------:R-:W-:-:S02]  /*2afb0*/  SEL R159, R159, RZ, !P0 ;  /* 0x000000ff9f9f7207 */ /* 0x000fc40004000000 */
[----:B------:R-:W-:Y:S02]  /*2afc0*/  IADD3 R95, P3, R95, UR17, RZ ;  /* 0x000000115f5f7c10 */ /* 0x000fe4000ff7e0ff */
[----:B------:R-:W-:Y:S02]  /*2afd0*/  ISETP.NE.U32.AND P1, PT, R159, RZ, PT ;  /* 0x000000ff9f00720c */ /* 0x000fe40003f25070 */
[----:B------:R-:W-:Y:S02]  /*2afe0*/  SEL R158, R158, RZ, !P0 ;  /* 0x000000ff9e9e7207 */ /* 0x000fe40004000000 */
[----:B------:R-:W-:Y:S02]  /*2aff0*/  IADD3.X R98, R98, UR15, RZ, P3, !PT ;  /* 0x0000000f62627c10 */ /* 0x000fe40009ffe4ff */
        /* <DEDUP_REMOVED lines=11> */
[----:B------:R-:W-:-:S02]  /*2b0b0*/  IADD3 R166, P3, R166, UR17, RZ ;  /* 0x00000011a6a67c10 */ /* 0x000fc4000ff7e0ff */
[----:B------:R-:W-:Y:S02]  /*2b0c0*/  IADD3 R168, P4, R168, UR17, RZ ;  /* 0x00000011a8a87c10 */ /* 0x000fe4000ff9e0ff */
[----:B------:R-:W-:Y:S02]  /*2b0d0*/  IADD3.X R165, R165, UR15, RZ, P3, !PT ;  /* 0x0000000fa5a57c10 */ /* 0x000fe40009ffe4ff */
[----:B------:R-:W-:Y:S02]  /*2b0e0*/  IADD3.X R167, R167, UR15, RZ, P4, !PT ;  /* 0x0000000fa7a77c10 */ /* 0x000fe4000a7fe4ff */
[----:B--2---:R-:W-:Y:S02]  /*2b0f0*/  IADD3 R222, R0, 0x100000, R222 ;  /* 0x0010000000de7810 */ /* 0x004fe40007ffe0de */
[----:B------:R-:W-:Y:S02]  /*2b100*/  SHF.R.U32.HI R0, RZ, 0x6, R249 ;  /* 0x00000006ff007819 */ /* 0x000fe400000116f9 */
[----:B------:R-:W1:Y:S01]  /*2b110*/  S2R R249, SR_TID.X ;  /* 0x0000000000f97919 */ /* 0x000e620000002100 */
[----:B------:R2:W-:Y:S01]  /*2b120*/  LDGSTS.E [R222+-0x80000], desc[UR18][R158.64], P1 ;  /* 0x800000009ede7fae */ /* 0x0005e20008921852 */
[----:B------:R-:W-:-:S02]  /*2b130*/  ISETP.GE.AND P1, PT, R2, UR5, PT ;  /* 0x0000000502007c0c */ /* 0x000fc4000bf26270 */
[----:B------:R-:W-:Y:S01]  /*2b140*/  SGXT.U32 R0, R0, 0x1 ;  /* 0x000000010000781a */ /* 0x000fe20000000000 */
[----:B--2---:R-:W-:Y:S02]  /*2b150*/  IMAD.MOV.U32 R158, RZ, RZ, R97 ;  /* 0x000000ffff9e7224 */ /* 0x004fe400078e0061 */
[----:B------:R-:W-:Y:S01]  /*2b160*/  IMAD.MOV.U32 R159, RZ, RZ, R154 ;  /* 0x000000ffff9f7224 */ /* 0x000fe200078e009a */
[----:B------:R-:W-:-:S04]  /*2b170*/  LOP3.LUT R0, R0, 0x3e, RZ, 0xfc, !PT ;  /* 0x0000003e00007812 */ /* 0x000fc800078efcff */
[----:B------:R2:W-:Y:S02]  /*2b180*/  LDGSTS.E [R222+-0x7fff8], desc[UR18][R158.64], P2 ;  /* 0x800080009ede7fae */ /* 0x0005e40009121852 */
[----:B--2---:R-:W-:Y:S02]  /*2b190*/  SEL R158, RZ, 0x4, P1 ;  /* 0x00000004ff9e7807 */ /* 0x004fe40000800000 */
[----:B------:R-:W-:Y:S02]  /*2b1a0*/  ISETP.GE.AND P1, PT, R0, UR5, PT ;  /* 0x0000000500007c0c */ /* 0x000fe4000bf26270 */
[----:B------:R-:W-:Y:S02]  /*2b1b0*/  SEL R158, R158, RZ, !P0 ;  /* 0x000000ff9e9e7207 */ /* 0x000fe40004000000 */
[--C-:B-1----:R-:W-:Y:S02]  /*2b1c0*/  SHF.R.U32.HI R2, RZ, 0x6, R249.reuse ;  /* 0x00000006ff027819 */ /* 0x102fe400000116f9 */
[----:B------:R-:W-:-:S02]  /*2b1d0*/  SHF.R.U32.HI R0, RZ, 0x6, R249 ;  /* 0x00000006ff007819 */ /* 0x000fc400000116f9 */
[----:B------:R-:W1:Y:S01]  /*2b1e0*/  S2R R249, SR_TID.X ;  /* 0x0000000000f97919 */ /* 0x000e620000002100 */
[----:B------:R-:W-:Y:S02]  /*2b1f0*/  ISETP.NE.U32.AND P2, PT, R158, RZ, PT ;  /* 0x000000ff9e00720c */ /* 0x000fe40003f45070 */
[----:B------:R-:W-:-:S04]  /*2b200*/  SEL R158, RZ, 0x4, P1 ;  /* 0x00000004ff9e7807 */ /* 0x000fc80000800000 */
[----:B------:R-:W-:Y:S01]  /*2b210*/  SEL R158, R158, RZ, !P0 ;  /* 0x000000ff9e9e7207 */ /* 0x000fe20004000000 */
[----:B------:R-:W-:-:S03]  /*2b220*/  IMAD.MOV.U32 R159, RZ, RZ, R129 ;  /* 0x000000ffff9f7224 */ /* 0x000fc600078e0081 */
[----:B------:R-:W-:Y:S01]  /*2b230*/  ISETP.NE.U32.AND P1, PT, R158, RZ, PT ;  /* 0x000000ff9e00720c */ /* 0x000fe20003f25070 */
[----:B------:R-:W-:Y:S01]  /*2b240*/  IMAD.MOV.U32 R158, RZ, RZ, R99 ;  /* 0x000000ffff9e7224 */ /* 0x000fe200078e0063 */
[----:B------:R-:W-:-:S04]  /*2b250*/  SGXT.U32 R2, R2, 0x1 ;  /* 0x000000010202781a */ /* 0x000fc80000000000 */
[----:B------:R2:W-:Y:S01]  /*2b260*/  LDGSTS.E [R222+-0x7e000], desc[UR18][R158.64], P2 ;  /* 0x820000009ede7fae */ /* 0x0005e20009121852 */
[----:B------:R-:W-:Y:S02]  /*2b270*/  LOP3.LUT R2, R2, 0x5c, RZ, 0xfc, !PT ;  /* 0x0000005c02027812 */ /* 0x000fe400078efcff */
[----:B------:R-:W-:Y:S01]  /*2b280*/  SGXT.U32 R0, R0, 0x1 ;  /* 0x000000010000781a */ /* 0x000fe20000000000 */
[----:B--2---:R-:W-:Y:S02]  /*2b290*/  IMAD.MOV.U32 R158, RZ, RZ, R127 ;  /* 0x000000ffff9e7224 */ /* 0x004fe400078e007f */
[----:B------:R-:W-:Y:S01]  /*2b2a0*/  IMAD.MOV.U32 R159, RZ, RZ, R128 ;  /* 0x000000ffff9f7224 */ /* 0x000fe200078e0080 */
[----:B------:R-:W-:-:S04]  /*2b2b0*/  LOP3.LUT R0, R0, 0x5e, RZ, 0xfc, !PT ;  /* 0x0000005e00007812 */ /* 0x000fc800078efcff */
[----:B------:R2:W-:Y:S01]  /*2b2c0*/  LDGSTS.E [R222+-0x7dff8], desc[UR18][R158.64], P1 ;  /* 0x820080009ede7fae */ /* 0x0005e20008921852 */
[----:B------:R-:W-:Y:S02]  /*2b2d0*/  ISETP.GE.AND P1, PT, R2, UR5, PT ;  /* 0x0000000502007c0c */ /* 0x000fe4000bf26270 */
[--C-:B-1----:R-:W-:Y:S02]  /*2b2e0*/  SHF.R.U32.HI R2, RZ, 0x6, R249.reuse ;  /* 0x00000006ff027819 */ /* 0x102fe400000116f9 */
[----:B--2---:R-:W-:Y:S02]  /*2b2f0*/  SEL R158, RZ, 0x4, P1 ;  /* 0x00000004ff9e7807 */ /* 0x004fe40000800000 */
[----:B------:R-:W-:Y:S02]  /*2b300*/  ISETP.GE.AND P1, PT, R0, UR5, PT ;  /* 0x0000000500007c0c */ /* 0x000fe4000bf26270 */
[----:B------:R-:W-:Y:S02]  /*2b310*/  SEL R158, R158, RZ, !P0 ;  /* 0x000000ff9e9e7207 */ /* 0x000fe40004000000 */
        /* <DEDUP_REMOVED lines=16> */
[----:B------:R-:W-:-:S03]  /*2b420*/  ISETP.GE.AND P1, PT, R2, UR5, PT ;  /* 0x0000000502007c0c */ /* 0x000fc6000bf26270 */
[----:B------:R-:W3:Y:S01]  /*2b430*/  LDL.LU R2, [R1+0x38] ;  /* 0x0000380001027983 */ /* 0x000ee20000300800 */
[----:B--2---:R-:W-:Y:S02]  /*2b440*/  SEL R158, RZ, 0x4, P1 ;  /* 0x00000004ff9e7807 */ /* 0x004fe40000800000 */
[----:B------:R-:W-:Y:S02]  /*2b450*/  ISETP.GE.AND P1, PT, R0, UR5, PT ;  /* 0x0000000500007c0c */ /* 0x000fe4000bf26270 */
[----:B-1----:R-:W-:Y:S02]  /*2b460*/  LOP3.LUT R0, R249, 0x7f, RZ, 0xc0, !PT ;  /* 0x0000007ff9007812 */ /* 0x002fe400078ec0ff */
[----:B------:R-:W2:Y:S04]  /*2b470*/  LDL.LU R249, [R1+0x74] ;  /* 0x0000740001f97983 */ /* 0x000ea80000300800 */
[----:B------:R-:W2:Y:S01]  /*2b480*/  LDL.LU R248, [R1+0x78] ;  /* 0x0000780001f87983 */ /* 0x000ea20000300800 */
[----:B------:R-:W-:-:S02]  /*2b490*/  SEL R158, R158, RZ, !P0 ;  /* 0x000000ff9e9e7207 */ /* 0x000fc40004000000 */
[----:B------:R-:W-:Y:S01]  /*2b4a0*/  IADD3 R198, P3, R198, UR17, RZ ;  /* 0x00000011c6c67c10 */ /* 0x000fe2000ff7e0ff */
[----:B------:R-:W2:Y:S01]  /*2b4b0*/  LDL.LU R157, [R1+0xb4] ;  /* 0x0000b400019d7983 */ /* 0x000ea20000300800 */
[----:B------:R-:W-:Y:S02]  /*2b4c0*/  ISETP.NE.U32.AND P2, PT, R158, RZ, PT ;  /* 0x000000ff9e00720c */ /* 0x000fe40003f45070 */
[----:B------:R-:W-:Y:S01]  /*2b4d0*/  SEL R158, RZ, 0x4, P1 ;  /* 0x00000004ff9e7807 */ /* 0x000fe20000800000 */
[----:B------:R-:W2:Y:S01]  /*2b4e0*/  LDL.LU R156, [R1+0xb8] ;  /* 0x0000b800019c7983 */ /* 0x000ea20000300800 */
[----:B------:R-:W-:Y:S02]  /*2b4f0*/  IADD3.X R197, R197, UR15, RZ, P3, !PT ;  /* 0x0000000fc5c57c10 */ /* 0x000fe40009ffe4ff */
[----:B------:R-:W-:Y:S01]  /*2b500*/  SEL R158, R158, RZ, !P0 ;  /* 0x000000ff9e9e7207 */ /* 0x000fe20004000000 */
[----:B------:R-:W2:Y:S01]  /*2b510*/  LDL.LU R8, [R1+0xf4] ;  /* 0x0000f40001087983 */ /* 0x000ea20000300800 */
[----:B------:R-:W-:-:S02]  /*2b520*/  IADD3 R200, P4, R200, UR17, RZ ;  /* 0x00000011c8c87c10 */ /* 0x000fc4000ff9e0ff */
[----:B------:R-:W-:Y:S01]  /*2b530*/  ISETP.NE.U32.AND P1, PT, R158, RZ, PT ;  /* 0x000000ff9e00720c */ /* 0x000fe20003f25070 */
[----:B------:R-:W-:Y:S01]  /*2b540*/  IMAD.MOV.U32 R158, RZ, RZ, R198 ;  /* 0x000000ffff9e7224 */ /* 0x000fe200078e00c6 */
[----:B------:R-:W-:Y:S01]  /*2b550*/  IADD3.X R199, R199, UR15, RZ, P4, !PT ;  /* 0x0000000fc7c77c10 */ /* 0x000fe2000a7fe4ff */
[----:B------:R-:W-:Y:S01]  /*2b560*/  IMAD.MOV.U32 R159, RZ, RZ, R197 ;  /* 0x000000ffff9f7224 */ /* 0x000fe200078e00c5 */
[----:B------:R-:W2:Y:S04]  /*2b570*/  LDL.LU R6, [R1+0xf8] ;  /* 0x0000f80001067983 */ /* 0x000ea80000300800 */
[----:B------:R1:W-:Y:S04]  /*2b580*/  LDGSTS.E [R222+-0x7a000], desc[UR18][R158.64], P2 ;  /* 0x860000009ede7fae */ /* 0x0003e80009121852 */
[----:B------:R-:W2:Y:S01]  /*2b590*/  LDL.LU R3, [R1+0x138] ;  /* 0x0001380001037983 */ /* 0x000ea20000300800 */
[----:B-1----:R-:W-:-:S02]  /*2b5a0*/  IMAD.MOV.U32 R158, RZ, RZ, R200 ;  /* 0x000000ffff9e7224 */ /* 0x002fc400078e00c8 */
[----:B------:R-:W-:-:S05]  /*2b5b0*/  IMAD.MOV.U32 R159, RZ, RZ, R199 ;  /* 0x000000ffff9f7224 */ /* 0x000fca00078e00c7 */
[----:B------:R1:W-:Y:S01]  /*2b5c0*/  LDGSTS.E [R222+-0x79ff8], desc[UR18][R158.64], P1 ;  /* 0x860080009ede7fae */ /* 0x0003e20008921852 */
[----:B------:R-:W-:Y:S01]  /*2b5d0*/  ISETP.GE.AND P1, PT, R0, UR5, PT ;  /* 0x0000000500007c0c */ /* 0x000fe2000bf26270 */
[----:B------:R-:W-:Y:S01]  /*2b5e0*/  ULEA UR5, UR13, UR7, 0x10 ;  /* 0x000000070d057291 */ /* 0x000fe2000f8e803f */
[----:B------:R-:W-:Y:S01]  /*2b5f0*/  IADD3 R218, P2, R218, UR20, RZ ;  /* 0x00000014dada7c10 */ /* 0x000fe2000ff5e0ff */
[----:B------:R-:W0:Y:S04]  /*2b600*/  LDGDEPBAR ;  /* 0x00000000000079af */ /* 0x000e280000000000 */
[----:B------:R-:W2:Y:S01]  /*2b610*/  LDL.LU R0, [R1+0x178] ;  /* 0x0001780001007983 */ /* 0x000ea20000300800 */
[----:B-1----:R-:W-:-:S04]  /*2b620*/  SEL R158, RZ, 0x4, P1 ;  /* 0x00000004ff9e7807 */ /* 0x002fc80000800000 */
[----:B------:R-:W-:Y:S02]  /*2b630*/  SEL R158, R158, RZ, !P0 ;  /* 0x000000ff9e9e7207 */ /* 0x000fe40004000000 */
[----:B------:R-:W-:Y:S02]  /*2b640*/  IADD3 R202, P1, R202, UR20, RZ ;  /* 0x00000014caca7c10 */ /* 0x000fe4000ff3e0ff */
[----:B------:R-:W-:Y:S02]  /*2b650*/  ISETP.NE.U32.AND P0, PT, R158, RZ, PT ;  /* 0x000000ff9e00720c */ /* 0x000fe40003f05070 */
[----:B------:R-:W-:Y:S01]  /*2b660*/  IADD3.X R201, R201, UR16, RZ, P1, !PT ;  /* 0x00000010c9c97c10 */ /* 0x000fe20008ffe4ff */
[----:B------:R-:W-:Y:S01]  /*2b670*/  VIADD R222, R4, UR5 ;  /* 0x0000000504de7c36 */ /* 0x000fe20008000000 */
[----:B------:R-:W-:Y:S01]  /*2b680*/  IADD3.X R217, R217, UR16, RZ, P2, !PT ;  /* 0x00000010d9d97c10 */ /* 0x000fe200097fe4ff */
[----:B------:R-:W-:Y:S02]  /*2b690*/  IMAD.MOV.U32 R158, RZ, RZ, R202 ;  /* 0x000000ffff9e7224 */ /* 0x000fe400078e00ca */
[----:B------:R-:W-:Y:S01]  /*2b6a0*/  IMAD.MOV.U32 R159, RZ, RZ, R201 ;  /* 0x000000ffff9f7224 */ /* 0x000fe200078e00c9 */
[----:B------:R-:W-:-:S05]  /*2b6b0*/  IADD3 R235, P1, R235, UR20, RZ ;  /* 0x00000014ebeb7c10 */ /* 0x000fca000ff3e0ff */
[----:B------:R1:W-:Y:S01]  /*2b6c0*/  LDGSTS.E [R222], desc[UR18][R158.64], P0 ;  /* 0x000000009ede7fae */ /* 0x0003e20008121852 */
[----:B------:R-:W-:Y:S02]  /*2b6d0*/  IADD3.X R234, R234, UR16, RZ, P1, !PT ;  /* 0x00000010eaea7c10 */ /* 0x000fe40008ffe4ff */
[----:B------:R-:W-:Y:S01]  /*2b6e0*/  IADD3 R251, P2, R251, UR20, RZ ;  /* 0x00000014fbfb7c10 */ /* 0x000fe2000ff5e0ff */
[----:B-1----:R-:W-:Y:S02]  /*2b6f0*/  IMAD.MOV.U32 R158, RZ, RZ, R218 ;  /* 0x000000ffff9e7224 */ /* 0x002fe400078e00da */
[----:B------:R-:W-:Y:S01]  /*2b700*/  IMAD.MOV.U32 R159, RZ, RZ, R217 ;  /* 0x000000ffff9f7224 */ /* 0x000fe200078e00d9 */
[----:B------:R-:W-:-:S04]  /*2b710*/  IADD3.X R250, R250, UR16, RZ, P2, !PT ;  /* 0x00000010fafa7c10 */ /* 0x000fc800097fe4ff */
[----:B------:R1:W-:Y:S02]  /*2b720*/  LDGSTS.E [R222+0x400], desc[UR18][R158.64], P0 ;  /* 0x004000009ede7fae */ /* 0x0003e40008121852 */
[----:B-1----:R-:W-:Y:S02]  /*2b730*/  IMAD.MOV.U32 R158, RZ, RZ, R235 ;  /* 0x000000ffff9e7224 */ /* 0x002fe400078e00eb */
[----:B------:R-:W-:-:S05]  /*2b740*/  IMAD.MOV.U32 R159, RZ, RZ, R234 ;  /* 0x000000ffff9f7224 */ /* 0x000fca00078e00ea */
[----:B------:R1:W-:Y:S02]  /*2b750*/  LDGSTS.E [R222+0x800], desc[UR18][R158.64], P0 ;  /* 0x008000009ede7fae */ /* 0x0003e40008121852 */
[----:B-1----:R-:W-:Y:S02]  /*2b760*/  IMAD.MOV.U32 R158, RZ, RZ, R251 ;  /* 0x000000ffff9e7224 */ /* 0x002fe400078e00fb */
[----:B------:R-:W-:-:S05]  /*2b770*/  IMAD.MOV.U32 R159, RZ, RZ, R250 ;  /* 0x000000ffff9f7224 */ /* 0x000fca00078e00fa */
[----:B------:R1:W-:Y:S01]  /*2b780*/  LDGSTS.E [R222+0xc00], desc[UR18][R158.64], P0 ;  /* 0x00c000009ede7fae */ /* 0x0003e20008121852 */
[----:B---3--:R-:W-:-:S04]  /*2b790*/  IADD3 R2, P1, R2, UR20, RZ ;  /* 0x0000001402027c10 */ /* 0x008fc8000ff3e0ff */
[----:B----4-:R-:W-:Y:S01]  /*2b7a0*/  IADD3.X R5, R5, UR16, RZ, P1, !PT ;  /* 0x0000001005057c10 */ /* 0x010fe20008ffe4ff */
[----:B------:R-:W-:Y:S04]  /*2b7b0*/  STL [R1+0x38], R2 ;  /* 0x0000380201007387 */ /* 0x000fe80000100800 */
[----:B------:R3:W-:Y:S01]  /*2b7c0*/  STL [R1+0x34], R5 ;  /* 0x0000340501007387 */ /* 0x0007e20000100800 */
[----:B-1----:R-:W-:Y:S01]  /*2b7d0*/  IMAD.MOV.U32 R159, RZ, RZ, R5 ;  /* 0x000000ffff9f7224 */ /* 0x002fe200078e0005 */
[----:B--2---:R-:W-:-:S04]  /*2b7e0*/  IADD3 R248, P2, R248, UR20, RZ ;  /* 0x00000014f8f87c10 */ /* 0x004fc8000ff5e0ff */
[----:B------:R-:W-:Y:S01]  /*2b7f0*/  IADD3.X R249, R249, UR16, RZ, P2, !PT ;  /* 0x00000010f9f97c10 */ /* 0x000fe200097fe4ff */
[----:B------:R-:W-:Y:S01]  /*2b800*/  STL [R1+0x78], R248 ;  /* 0x000078f801007387 */ /* 0x000fe20000100800 */
[----:B------:R-:W-:-:S03]  /*2b810*/  IMAD.MOV.U32 R158, RZ, RZ, R2 ;  /* 0x000000ffff9e7224 */ /* 0x000fc600078e0002 */
[----:B---3--:R-:W2:Y:S04]  /*2b820*/  LDL.LU R5, [R1+0x134] ;  /* 0x0001340001057983 */ /* 0x008ea80000300800 */
[----:B------:R1:W-:Y:S04]  /*2b830*/  STL [R1+0x74], R249 ;  /* 0x000074f901007387 */ /* 0x0003e80000100800 */
[----:B------:R-:W3:Y:S01]  /*2b840*/  LDL.LU R2, [R1+0x174] ;  /* 0x0001740001027983 */ /* 0x000ee20000300800 */
[----:B------:R-:W-:-:S03]  /*2b850*/  IADD3 R156, P1, R156, UR20, RZ ;  /* 0x000000149c9c7c10 */ /* 0x000fc6000ff3e0ff */
[----:B------:R4:W-:Y:S01]  /*2b860*/  LDGSTS.E [R222+0x1000], desc[UR18][R158.64], P0 ;  /* 0x010000009ede7fae */ /* 0x0009e20008121852 */
[----:B------:R-:W-:Y:S02]  /*2b870*/  IADD3.X R157, R157, UR16, RZ, P1, !PT ;  /* 0x000000109d9d7c10 */ /* 0x000fe40008ffe4ff */
[----:B------:R-:W-:Y:S01]  /*2b880*/  IADD3 R6, P2, R6, UR20, RZ ;  /* 0x0000001406067c10 */ /* 0x000fe2000ff5e0ff */
[----:B----4-:R-:W-:Y:S02]  /*2b890*/  IMAD.MOV.U32 R158, RZ, RZ, R248 ;  /* 0x000000ffff9e7224 */ /* 0x010fe400078e00f8 */
[----:B------:R-:W-:Y:S01]  /*2b8a0*/  IMAD.MOV.U32 R159, RZ, RZ, R249 ;  /* 0x000000ffff9f7224 */ /* 0x000fe200078e00f9 */
[----:B------:R-:W-:-:S04]  /*2b8b0*/  IADD3.X R8, R8, UR16, RZ, P2, !PT ;  /* 0x0000001008087c10 */ /* 0x000fc800097fe4ff */
[----:B------:R4:W-:Y:S01]  /*2b8c0*/  LDGSTS.E [R222+0x1400], desc[UR18][R158.64], P0 ;  /* 0x014000009ede7fae */ /* 0x0009e20008121852 */
[----:B------:R-:W-:-:S03]  /*2b8d0*/  IADD3 R3, P1, R3, UR20, RZ ;  /* 0x0000001403037c10 */ /* 0x000fc6000ff3e0ff */
[----:B------:R3:W-:Y:S01]  /*2b8e0*/  STL [R1+0xb8], R156 ;  /* 0x0000b89c01007387 */ /* 0x0007e20000100800 */
[----:B----4-:R-:W-:Y:S02]  /*2b8f0*/  IMAD.MOV.U32 R158, RZ, RZ, R156 ;  /* 0x000000ffff9e7224 */ /* 0x010fe400078e009c */
[----:B------:R-:W-:Y:S01]  /*2b900*/  IMAD.MOV.U32 R159, RZ, RZ, R157 ;  /* 0x000000ffff9f7224 */ /* 0x000fe200078e009d */
[----:B------:R-:W-:Y:S01]  /*2b910*/  STL [R1+0xb4], R157 ;  /* 0x0000b49d01007387 */ /* 0x000fe20000100800 */
[----:B------:R-:W-:-:S03]  /*2b920*/  IADD3 R0, P2, R0, UR20, RZ ;  /* 0x0000001400007c10 */ /* 0x000fc6000ff5e0ff */
[----:B------:R4:W-:Y:S04]  /*2b930*/  LDGSTS.E [R222+0x1800], desc[UR18][R158.64], P0 ;  /* 0x018000009ede7fae */ /* 0x0009e80008121852 */
[----:B------:R3:W-:Y:S04]  /*2b940*/  STL [R1+0xf8], R6 ;  /* 0x0000f80601007387 */ /* 0x0007e80000100800 */
[----:B------:R3:W-:Y:S01]  /*2b950*/  STL [R1+0xf4], R8 ;  /* 0x0000f40801007387 */ /* 0x0007e20000100800 */
[----:B----4-:R-:W-:-:S03]  /*2b960*/  IMAD.MOV.U32 R158, RZ, RZ, R6 ;  /* 0x000000ffff9e7224 */ /* 0x010fc600078e0006 */
[----:B-1----:R-:W4:Y:S01]  /*2b970*/  LDL.LU R249, [R1+0x1f4] ;  /* 0x0001f40001f97983 */ /* 0x002f220000300800 */
[----:B------:R-:W-:-:S03]  /*2b980*/  IMAD.MOV.U32 R159, RZ, RZ, R8 ;  /* 0x000000ffff9f7224 */ /* 0x000fc600078e0008 */
[----:B------:R-:W4:Y:S04]  /*2b990*/  LDL.LU R248, [R1+0x1f8] ;  /* 0x0001f80001f87983 */ /* 0x000f280000300800 */
[----:B------:R1:W-:Y:S04]  /*2b9a0*/  LDGSTS.E [R222+0x1c00], desc[UR18][R158.64], P0 ;  /* 0x01c000009ede7fae */ /* 0x0003e80008121852 */
[----:B------:R-:W-:Y:S01]  /*2b9b0*/  STL [R1+0x138], R3 ;  /* 0x0001380301007387 */ /* 0x000fe20000100800 */
[----:B-1----:R-:W-:Y:S01]  /*2b9c0*/  IMAD.MOV.U32 R158, RZ, RZ, R3 ;  /* 0x000000ffff9e7224 */ /* 0x002fe200078e0003 */
[----:B--2---:R-:W-:-:S05]  /*2b9d0*/  IADD3.X R5, R5, UR16, RZ, P1, !PT ;  /* 0x0000001005057c10 */ /* 0x004fca0008ffe4ff */
[----:B------:R-:W-:Y:S01]  /*2b9e0*/  IMAD.MOV.U32 R159, RZ, RZ, R5 ;  /* 0x000000ffff9f7224 */ /* 0x000fe200078e0005 */
[----:B------:R1:W-:Y:S01]  /*2b9f0*/  STL [R1+0x134], R5 ;  /* 0x0001340501007387 */ /* 0x0003e20000100800 */
[----:B---3--:R-:W-:-:S03]  /*2ba00*/  IADD3.X R2, R2, UR16, RZ, P2, !PT ;  /* 0x0000001002027c10 */ /* 0x008fc600097fe4ff */
[----:B------:R-:W-:Y:S04]  /*2ba10*/  STL [R1+0x178], R0 ;  /* 0x0001780001007387 */ /* 0x000fe80000100800 */
[----:B------:R-:W2:Y:S04]  /*2ba20*/  LDL.LU R156, [R1+0x238] ;  /* 0x00023800019c7983 */ /* 0x000ea80000300800 */
[----:B------:R3:W-:Y:S04]  /*2ba30*/  STL [R1+0x174], R2 ;  /* 0x0001740201007387 */ /* 0x0007e80000100800 */
[----:B------:R-:W2:Y:S04]  /*2ba40*/  LDL.LU R6, [R1+0x278] ;  /* 0x0002780001067983 */ /* 0x000ea80000300800 */
[----:B------:R1:W-:Y:S04]  /*2ba50*/  LDGSTS.E [R222+0x2000], desc[UR18][R158.64], P0 ;  /* 0x020000009ede7fae */ /* 0x0003e80008121852 */
[----:B------:R-:W2:Y:S04]  /*2ba60*/  LDL.LU R157, [R1+0x234] ;  /* 0x00023400019d7983 */ /* 0x000ea80000300800 */
[----:B------:R-:W2:Y:S01]  /*2ba70*/  LDL.LU R8, [R1+0x274] ;  /* 0x0002740001087983 */ /* 0x000ea20000300800 */
[----:B-1----:R-:W-:-:S03]  /*2ba80*/  IMAD.MOV.U32 R158, RZ, RZ, R0 ;  /* 0x000000ffff9e7224 */ /* 0x002fc600078e0000 */
[----:B------:R-:W2:Y:S01]  /*2ba90*/  LDL.LU R5, [R1+0x2b4] ;  /* 0x0002b40001057983 */ /* 0x000ea20000300800 */
[----:B------:R-:W-:-:S03]  /*2baa0*/  IMAD.MOV.U32 R159, RZ, RZ, R2 ;  /* 0x000000ffff9f7224 */ /* 0x000fc600078e0002 */
[----:B------:R-:W2:Y:S04]  /*2bab0*/  LDL.LU R3, [R1+0x2b8] ;  /* 0x0002b80001037983 */ /* 0x000ea80000300800 */
[----:B---3--:R-:W3:Y:S04]  /*2bac0*/  LDL.LU R2, [R1+0x2f4] ;  /* 0x0002f40001027983 */ /* 0x008ee80000300800 */
[----:B------:R-:W3:Y:S04]  /*2bad0*/  LDL.LU R0, [R1+0x2f8] ;  /* 0x0002f80001007983 */ /* 0x000ee80000300800 */
[----:B------:R1:W-:Y:S04]  /*2bae0*/  LDGSTS.E [R222+0x2400], desc[UR18][R158.64], P0 ;  /* 0x024000009ede7fae */ /* 0x0003e80008121852 */
[----:B------:R-:W3:Y:S04]  /*2baf0*/  LDL.LU R158, [R1+0x1b4] ;  /* 0x0001b400019e7983 */ /* 0x000ee80000300800 */
[----:B------:R-:W1:Y:S01]  /*2bb00*/  LDL.LU R159, [R1+0x1b8] ;  /* 0x0001b800019f7983 */ /* 0x000e620000300800 */
[----:B----4-:R-:W-:-:S04]  /*2bb10*/  IADD3 R248, P2, R248, UR20, RZ ;  /* 0x00000014f8f87c10 */ /* 0x010fc8000ff5e0ff */
[----:B------:R-:W-:Y:S02]  /*2bb20*/  IADD3.X R249, R249, UR16, RZ, P2, !PT ;  /* 0x00000010f9f97c10 */ /* 0x000fe400097fe4ff */
[----:B--2---:R-:W-:-:S04]  /*2bb30*/  IADD3 R6, P2, R6, UR20, RZ ;  /* 0x0000001406067c10 */ /* 0x004fc8000ff5e0ff */
[----:B------:R-:W-:Y:S02]  /*2bb40*/  IADD3.X R8, R8, UR16, RZ, P2, !PT ;  /* 0x0000001008087c10 */ /* 0x000fe400097fe4ff */
[----:B-1----:R-:W-:-:S04]  /*2bb50*/  IADD3 R159, P1, R159, UR20, RZ ;  /* 0x000000149f9f7c10 */ /* 0x002fc8000ff3e0ff */
[----:B---3--:R-:W-:Y:S01]  /*2bb60*/  IADD3.X R158, R158, UR16, RZ, P1, !PT ;  /* 0x000000109e9e7c10 */ /* 0x008fe20008ffe4ff */
[----:B------:R1:W-:Y:S04]  /*2bb70*/  STL [R1+0x1b8], R159 ;  /* 0x0001b89f01007387 */ /* 0x0003e80000100800 */
[----:B------:R2:W-:Y:S01]  /*2bb80*/  STL [R1+0x1b4], R158 ;  /* 0x0001b49e01007387 */ /* 0x0005e20000100800 */
[----:B-1----:R-:W-:-:S04]  /*2bb90*/  LOP3.LUT R159, R159, R158, RZ, 0x3c, !PT ;  /* 0x0000009e9f9f7212 */ /* 0x002fc800078e3cff */
[----:B--2---:R-:W-:-:S04]  /*2bba0*/  LOP3.LUT R158, R159, R158, RZ, 0x3c, !PT ;  /* 0x0000009e9f9e7212 */ /* 0x004fc800078e3cff */
[----:B------:R-:W-:Y:S02]  /*2bbb0*/  LOP3.LUT R159, R159, R158, RZ, 0x3c, !PT ;  /* 0x0000009e9f9f7212 */ /* 0x000fe400078e3cff */
[----:B------:R-:W-:-:S03]  /*2bbc0*/  IADD3 R156, P1, R156, UR20, RZ ;  /* 0x000000149c9c7c10 */ /* 0x000fc6000ff3e0ff */
[----:B------:R1:W-:Y:S01]  /*2bbd0*/  LDGSTS.E [R222+0x2800], desc[UR18][R158.64], P0 ;  /* 0x028000009ede7fae */ /* 0x0003e20008121852 */
[----:B------:R-:W-:Y:S02]  /*2bbe0*/  IADD3.X R157, R157, UR16, RZ, P1, !PT ;  /* 0x000000109d9d7c10 */ /* 0x000fe40008ffe4ff */
[----:B------:R-:W-:Y:S01]  /*2bbf0*/  IADD3 R3, P1, R3, UR20, RZ ;  /* 0x0000001403037c10 */ /* 0x000fe2000ff3e0ff */
[----:B-1----:R-:W-:Y:S02]  /*2bc00*/  IMAD.MOV.U32 R158, RZ, RZ, R248 ;  /* 0x000000ffff9e7224 */ /* 0x002fe400078e00f8 */
[----:B------:R-:W-:-:S05]  /*2bc10*/  IMAD.MOV.U32 R159, RZ, RZ, R249 ;  /* 0x000000ffff9f7224 */ /* 0x000fca00078e00f9 */
[----:B------:R1:W-:Y:S01]  /*2bc20*/  LDGSTS.E [R222+0x2c00], desc[UR18][R158.64], P0 ;  /* 0x02c000009ede7fae */ /* 0x0003e20008121852 */
[----:B------:R-:W-:Y:S02]  /*2bc30*/  IADD3.X R5, R5, UR16, RZ, P1, !PT ;  /* 0x0000001005057c10 */ /* 0x000fe40008ffe4ff */
[----:B------:R-:W-:Y:S01]  /*2bc40*/  IADD3 R0, P2, R0, UR20, RZ ;  /* 0x0000001400007c10 */ /* 0x000fe2000ff5e0ff */
[----:B-1----:R-:W-:Y:S02]  /*2bc50*/  IMAD.MOV.U32 R158, RZ, RZ, R156 ;  /* 0x000000ffff9e7224 */ /* 0x002fe400078e009c */
[----:B------:R-:W-:Y:S01]  /*2bc60*/  IMAD.MOV.U32 R159, RZ, RZ, R157 ;  /* 0x000000ffff9f7224 */ /* 0x000fe200078e009d */
[----:B------:R-:W-:Y:S04]  /*2bc70*/  STL [R1+0x1f8], R248 ;  /* 0x0001f8f801007387 */ /* 0x000fe80000100800 */
[----:B------:R1:W-:Y:S01]  /*2bc80*/  LDGSTS.E [R222+0x3000], desc[UR18][R158.64], P0 ;  /* 0x030000009ede7fae */ /* 0x0003e20008121852 */
[----:B------:R-:W-:-:S03]  /*2bc90*/  IADD3.X R2, R2, UR16, RZ, P2, !PT ;  /* 0x0000001002027c10 */ /* 0x000fc600097fe4ff */
[----:B------:R-:W-:Y:S01]  /*2bca0*/  STL [R1+0x1f4], R249 ;  /* 0x0001f4f901007387 */ /* 0x000fe20000100800 */
[----:B-1----:R-:W-:Y:S02]  /*2bcb0*/  IMAD.MOV.U32 R158, RZ, RZ, R6 ;  /* 0x000000ffff9e7224 */ /* 0x002fe400078e0006 */
[----:B------:R-:W-:Y:S01]  /*2bcc0*/  IMAD.MOV.U32 R159, RZ, RZ, R8 ;  /* 0x000000ffff9f7224 */ /* 0x000fe200078e0008 */
[----:B------:R-:W-:Y:S04]  /*2bcd0*/  STL [R1+0x238], R156 ;  /* 0x0002389c01007387 */ /* 0x000fe80000100800 */
[----:B------:R1:W-:Y:S04]  /*2bce0*/  LDGSTS.E [R222+0x3400], desc[UR18][R158.64], P0 ;  /* 0x034000009ede7fae */ /* 0x0003e80008121852 */
[----:B------:R-:W-:Y:S04]  /*2bcf0*/  STL [R1+0x234], R157 ;  /* 0x0002349d01007387 */ /* 0x000fe80000100800 */
[----:B------:R-:W-:Y:S01]  /*2bd00*/  STL [R1+0x278], R6 ;  /* 0x0002780601007387 */ /* 0x000fe20000100800 */
[----:B-1----:R-:W-:-:S02]  /*2bd10*/  IMAD.MOV.U32 R158, RZ, RZ, R3 ;  /* 0x000000ffff9e7224 */ /* 0x002fc400078e0003 */
[----:B------:R-:W-:Y:S01]  /*2bd20*/  IMAD.MOV.U32 R159, RZ, RZ, R5 ;  /* 0x000000ffff9f7224 */ /* 0x000fe200078e0005 */
[----:B------:R-:W-:Y:S04]  /*2bd30*/  STL [R1+0x274], R8 ;  /* 0x0002740801007387 */ /* 0x000fe80000100800 */
[----:B------:R-:W-:Y:S04]  /*2bd40*/  STL [R1+0x2b8], R3 ;  /* 0x0002b80301007387 */ /* 0x000fe80000100800 */
[----:B------:R-:W-:Y:S04]  /*2bd50*/  STL [R1+0x2b4], R5 ;  /* 0x0002b40501007387 */ /* 0x000fe80000100800 */
[----:B------:R1:W-:Y:S04]  /*2bd60*/  STL [R1+0x2f8], R0 ;  /* 0x0002f80001007387 */ /* 0x0003e80000100800 */
[----:B------:R2:W-:Y:S04]  /*2bd70*/  LDGSTS.E [R222+0x3800], desc[UR18][R158.64], P0 ;  /* 0x038000009ede7fae */ /* 0x0005e80008121852 */
[----:B------:R3:W-:Y:S01]  /*2bd80*/  STL [R1+0x2f4], R2 ;  /* 0x0002f40201007387 */ /* 0x0007e20000100800 */
[----:B--2---:R-:W-:-:S02]  /*2bd90*/  IMAD.MOV.U32 R158, RZ, RZ, R0 ;  /* 0x000000ffff9e7224 */ /* 0x004fc400078e0000 */
[----:B------:R-:W-:Y:S01]  /*2bda0*/  IMAD.MOV.U32 R159, RZ, RZ, R2 ;  /* 0x000000ffff9f7224 */ /* 0x000fe200078e0002 */
[----:B-1----:R-:W2:Y:S01]  /*2bdb0*/  LDL.LU R0, [R1] ;  /* 0x0000000001007983 */ /* 0x002ea20000300800 */
[----:B---3--:R-:W-:-:S03]  /*2bdc0*/  LOP3.LUT R2, R4, 0x10, RZ, 0x3c, !PT ;  /* 0x0000001004027812 */ /* 0x008fc600078e3cff */
[----:B------:R1:W-:Y:S04]  /*2bdd0*/  LDGSTS.E [R222+0x3c00], desc[UR18][R158.64], P0 ;  /* 0x03c000009ede7fae */ /* 0x0003e80008121852 */
[----:B------:R-:W3:Y:S01]  /*2bde0*/  LDL.LU R5, [R1+0x3c] ;  /* 0x00003c0001057983 */ /* 0x000ee20000300800 */
[----:B-1----:R-:W-:-:S03]  /*2bdf0*/  VIADD R222, R2, UR5 ;  /* 0x0000000502de7c36 */ /* 0x002fc60008000000 */
[----:B------:R-:W4:Y:S04]  /*2be00*/  LDL.LU R2, [R1+0x40] ;  /* 0x0000400001027983 */ /* 0x000f280000300800 */
[----:B------:R-:W3:Y:S04]  /*2be10*/  LDL.LU R249, [R1+0x7c] ;  /* 0x00007c0001f97983 */ /* 0x000ee80000300800 */
[----:B------:R-:W3:Y:S01]  /*2be20*/  LDL.LU R248, [R1+0x80] ;  /* 0x0000800001f87983 */ /* 0x000ee20000300800 */
[----:B------:R-:W-:Y:S02]  /*2be30*/  IADD3 R204, P1, R204, UR20, RZ ;  /* 0x00000014cccc7c10 */ /* 0x000fe4000ff3e0ff */
[----:B------:R-:W-:Y:S01]  /*2be40*/  IADD3 R220, P2, R220, UR20, RZ ;  /* 0x00000014dcdc7c10 */ /* 0x000fe2000ff5e0ff */
[----:B------:R-:W3:Y:S01]  /*2be50*/  LDL.LU R156, [R1+0xc0] ;  /* 0x0000c000019c7983 */ /* 0x000ee20000300800 */
[----:B------:R-:W-:Y:S01]  /*2be60*/  IADD3.X R203, R203, UR16, RZ, P1, !PT ;  /* 0x00000010cbcb7c10 */ /* 0x000fe20008ffe4ff */
[----:B------:R-:W-:Y:S01]  /*2be70*/  IMAD.MOV.U32 R158, RZ, RZ, R204 ;  /* 0x000000ffff9e7224 */ /* 0x000fe200078e00cc */
[----:B------:R-:W-:Y:S01]  /*2be80*/  IADD3.X R219, R219, UR16, RZ, P2, !PT ;  /* 0x00000010dbdb7c10 */ /* 0x000fe200097fe4ff */
[----:B------:R-:W3:Y:S02]  /*2be90*/  LDL.LU R6, [R1+0x100] ;  /* 0x0001000001067983 */ /* 0x000ee40000300800 */
[----:B------:R-:W-:Y:S01]  /*2bea0*/  IMAD.MOV.U32 R159, RZ, RZ, R203 ;  /* 0x000000ffff9f7224 */ /* 0x000fe200078e00cb */
[----:B------:R-:W-:-:S04]  /*2beb0*/  IADD3 R237, P1, R237, UR20, RZ ;  /* 0x00000014eded7c10 */ /* 0x000fc8000ff3e0ff */
[----:B------:R1:W-:Y:S01]  /*2bec0*/  LDGSTS.E [R222+0x80], desc[UR18][R158.64], P0 ;  /* 0x000800009ede7fae */ /* 0x0003e20008121852 */
[----:B------:R-:W-:Y:S01]  /*2bed0*/  IADD3.X R236, R236, UR16, RZ, P1, !PT ;  /* 0x00000010ecec7c10 */ /* 0x000fe20008ffe4ff */
[----:B-1----:R-:W-:Y:S02]  /*2bee0*/  IMAD.MOV.U32 R158, RZ, RZ, R220 ;  /* 0x000000ffff9e7224 */ /* 0x002fe400078e00dc */
[----:B------:R-:W-:-:S05]  /*2bef0*/  IMAD.MOV.U32 R159, RZ, RZ, R219 ;  /* 0x000000ffff9f7224 */ /* 0x000fca00078e00db */
[----:B------:R1:W-:Y:S02]  /*2bf00*/  LDGSTS.E [R222+0x480], desc[UR18][R158.64], P0 ;  /* 0x004800009ede7fae */ /* 0x0003e40008121852 */
[----:B-1----:R-:W-:Y:S02]  /*2bf10*/  IMAD.MOV.U32 R158, RZ, RZ, R237 ;  /* 0x000000ffff9e7224 */ /* 0x002fe400078e00ed */
[----:B------:R-:W-:-:S05]  /*2bf20*/  IMAD.MOV.U32 R159, RZ, RZ, R236 ;  /* 0x000000ffff9f7224 */ /* 0x000fca00078e00ec */
[----:B------:R1:W-:Y:S01]  /*2bf30*/  LDGSTS.E [R222+0x880], desc[UR18][R158.64], P0 ;  /* 0x008800009ede7fae */ /* 0x0003e20008121852 */
[----:B--2---:R-:W-:-:S04]  /*2bf40*/  IADD3 R0, P2, R0, UR20, RZ ;  /* 0x0000001400007c10 */ /* 0x004fc8000ff5e0ff */
[----:B------:R-:W-:Y:S01]  /*2bf50*/  IADD3.X R252, R252, UR16, RZ, P2, !PT ;  /* 0x00000010fcfc7c10 */ /* 0x000fe200097fe4ff */
[----:B------:R2:W-:Y:S04]  /*2bf60*/  STL [R1], R0 ;  /* 0x0000000001007387 */ /* 0x0005e80000100800 */
[----:B------:R-:W3:Y:S01]  /*2bf70*/  LDL.LU R157, [R1+0xbc] ;  /* 0x0000bc00019d7983 */ /* 0x000ee20000300800 */
[----:B-1----:R-:W-:Y:S02]  /*2bf80*/  IMAD.MOV.U32 R158, RZ, RZ, R0 ;  /* 0x000000ffff9e7224 */ /* 0x002fe400078e0000 */
[----:B------:R-:W-:Y:S01]  /*2bf90*/  IMAD.MOV.U32 R159, RZ, RZ, R252 ;  /* 0x000000ffff9f7224 */ /* 0x000fe200078e00fc */
[----:B------:R-:W3:Y:S04]  /*2bfa0*/  LDL.LU R8, [R1+0xfc] ;  /* 0x0000fc0001087983 */ /* 0x000ee80000300800 */
[----:B------:R-:W3:Y:S01]  /*2bfb0*/  LDL.LU R3, [R1+0x140] ;  /* 0x0001400001037983 */ /* 0x000ee20000300800 */
[----:B----4-:R-:W-:-:S03]  /*2bfc0*/  IADD3 R2, P1, R2, UR20, RZ ;  /* 0x0000001402027c10 */ /* 0x010fc6000ff3e0ff */
[----:B--2---:R-:W2:Y:S01]  /*2bfd0*/  LDL.LU R0, [R1+0x180] ;  /* 0x0001800001007983 */ /* 0x004ea20000300800 */
[----:B---3--:R-:W-:Y:S02]  /*2bfe0*/  IADD3.X R5, R5, UR16, RZ, P1, !PT ;  /* 0x0000001005057c10 */ /* 0x008fe40008ffe4ff */
[----:B------:R-:W-:Y:S01]  /*2bff0*/  IADD3 R248, P2, R248, UR20, RZ ;  /* 0x00000014f8f87c10 */ /* 0x000fe2000ff5e0ff */
[----:B------:R-:W-:Y:S03]  /*2c000*/  STL [R1+0x40], R2 ;  /* 0x0000400201007387 */ /* 0x000fe60000100800 */
[----:B------:R-:W-:Y:S01]  /*2c010*/  IADD3.X R249, R249, UR16, RZ, P2, !PT ;  /* 0x00000010f9f97c10 */ /* 0x000fe200097fe4ff */
[----:B------:R1:W-:Y:S04]  /*2c020*/  LDGSTS.E [R222+0xc80], desc[UR18][R158.64], P0 ;  /* 0x00c800009ede7fae */ /* 0x0003e80008121852 */
[----:B------:R3:W-:Y:S04]  /*2c030*/  STL [R1+0x3c], R5 ;  /* 0x00003c0501007387 */ /* 0x0007e80000100800 */
[----:B------:R-:W-:Y:S01]  /*2c040*/  STL [R1+0x80], R248 ;  /* 0x000080f801007387 */ /* 0x000fe20000100800 */
[----:B-1----:R-:W-:-:S03]  /*2c050*/  IMAD.MOV.U32 R159, RZ, RZ, R5 ;  /* 0x000000ffff9f7224 */ /* 0x002fc600078e0005 */
[----:B---3--:R-:W3:Y:S01]  /*2c060*/  LDL.LU R5, [R1+0x13c] ;  /* 0x00013c0001057983 */ /* 0x008ee20000300800 */
[----:B------:R-:W-:-:S03]  /*2c070*/  IMAD.MOV.U32 R158, RZ, RZ, R2 ;  /* 0x000000ffff9e7224 */ /* 0x000fc600078e0002 */
[----:B------:R1:W-:Y:S04]  /*2c080*/  STL [R1+0x7c], R249 ;  /* 0x00007cf901007387 */ /* 0x0003e80000100800 */
[----:B------:R-:W4:Y:S01]  /*2c090*/  LDL.LU R2, [R1+0x17c] ;  /* 0x00017c0001027983 */ /* 0x000f220000300800 */
[----:B------:R-:W-:-:S03]  /*2c0a0*/  IADD3 R156, P1, R156, UR20, RZ ;  /* 0x000000149c9c7c10 */ /* 0x000fc6000ff3e0ff */
[----:B------:R1:W-:Y:S01]  /*2c0b0*/  LDGSTS.E [R222+0x1080], desc[UR18][R158.64], P0 ;  /* 0x010800009ede7fae */ /* 0x0003e20008121852 */
[----:B------:R-:W-:Y:S01]  /*2c0c0*/  IADD3 R6, P2, R6, UR20, RZ ;  /* 0x0000001406067c10 */ /* 0x000fe2000ff5e0ff */
[----:B-1----:R-:W-:Y:S02]  /*2c0d0*/  IMAD.MOV.U32 R158, RZ, RZ, R248 ;  /* 0x000000ffff9e7224 */ /* 0x002fe400078e00f8 */
[----:B------:R-:W-:-:S05]  /*2c0e0*/  IMAD.MOV.U32 R159, RZ, RZ, R249 ;  /* 0x000000ffff9f7224 */ /* 0x000fca00078e00f9 */
[----:B------:R1:W-:Y:S04]  /*2c0f0*/  LDGSTS.E [R222+0x1480], desc[UR18][R158.64], P0 ;  /* 0x014800009ede7fae */ /* 0x0003e80008121852 */
[----:B------:R4:W-:Y:S01]  /*2c100*/  STL [R1+0xc0], R156 ;  /* 0x0000c09c01007387 */ /* 0x0009e20000100800 */
[----:B-1----:R-:W-:Y:S01]  /*2c110*/  IMAD.MOV.U32 R158, RZ, RZ, R156 ;  /* 0x000000ffff9e7224 */ /* 0x002fe200078e009c */
[----:B------:R-:W-:Y:S02]  /*2c120*/  IADD3.X R157, R157, UR16, RZ, P1, !PT ;  /* 0x000000109d9d7c10 */ /* 0x000fe40008ffe4ff */
[----:B------:R-:W-:-:S03]  /*2c130*/  IADD3.X R8, R8, UR16, RZ, P2, !PT ;  /* 0x0000001008087c10 */ /* 0x000fc600097fe4ff */
[----:B------:R-:W-:Y:S01]  /*2c140*/  IMAD.MOV.U32 R159, RZ, RZ, R157 ;  /* 0x000000ffff9f7224 */ /* 0x000fe200078e009d */
[----:B------:R-:W-:-:S04]  /*2c150*/  IADD3 R3, P1, R3, UR20, RZ ;  /* 0x0000001403037c10 */ /* 0x000fc8000ff3e0ff */
[----:B------:R1:W-:Y:S01]  /*2c160*/  LDGSTS.E [R222+0x1880], desc[UR18][R158.64], P0 ;  /* 0x018800009ede7fae */ /* 0x0003e20008121852 */
[----:B--2---:R-:W-:-:S03]  /*2c170*/  IADD3 R0, P2, R0, UR20, RZ ;  /* 0x0000001400007c10 */ /* 0x004fc6000ff5e0ff */
[----:B------:R-:W-:Y:S04]  /*2c180*/  STL [R1+0xbc], R157 ;  /* 0x0000bc9d01007387 */ /* 0x000fe80000100800 */
[----:B------:R2:W-:Y:S01]  /*2c190*/  STL [R1+0x100], R6 ;  /* 0x0001000601007387 */ /* 0x0005e20000100800 */
[----:B-1----:R-:W-:Y:S02]  /*2c1a0*/  IMAD.MOV.U32 R158, RZ, RZ, R6 ;  /* 0x000000ffff9e7224 */ /* 0x002fe400078e0006 */
[----:B------:R-:W-:Y:S01]  /*2c1b0*/  IMAD.MOV.U32 R159, RZ, RZ, R8 ;  /* 0x000000ffff9f7224 */ /* 0x000fe200078e0008 */
[----:B------:R1:W-:Y:S04]  /*2c1c0*/  STL [R1+0xfc], R8 ;  /* 0x0000fc0801007387 */ /* 0x0003e80000100800 */
[----:B------:R-:W2:Y:S04]  /*2c1d0*/  LDL.LU R249, [R1+0x1fc] ;  /* 0x0001fc0001f97983 */ /* 0x000ea80000300800 */
[----:B------:R-:W2:Y:S01]  /*2c1e0*/  LDL.LU R248, [R1+0x200] ;  /* 0x0002000001f87983 */ /* 0x000ea20000300800 */
[----:B---3--:R-:W-:-:S03]  /*2c1f0*/  IADD3.X R5, R5, UR16, RZ, P1, !PT ;  /* 0x0000001005057c10 */ /* 0x008fc60008ffe4ff */
[----:B------:R3:W-:Y:S04]  /*2c200*/  LDGSTS.E [R222+0x1c80], desc[UR18][R158.64], P0 ;  /* 0x01c800009ede7fae */ /* 0x0007e80008121852 */
[----:B------:R-:W-:Y:S01]  /*2c210*/  STL [R1+0x140], R3 ;  /* 0x0001400301007387 */ /* 0x000fe20000100800 */
[----:B----4-:R-:W-:-:S03]  /*2c220*/  IADD3.X R2, R2, UR16, RZ, P2, !PT ;  /* 0x0000001002027c10 */ /* 0x010fc600097fe4ff */
[----:B------:R4:W-:Y:S01]  /*2c230*/  STL [R1+0x13c], R5 ;  /* 0x00013c0501007387 */ /* 0x0009e20000100800 */
[----:B---3--:R-:W-:Y:S02]  /*2c240*/  IMAD.MOV.U32 R158, RZ, RZ, R3 ;  /* 0x000000ffff9e7224 */ /* 0x008fe400078e0003 */
[----:B------:R-:W-:Y:S01]  /*2c250*/  IMAD.MOV.U32 R159, RZ, RZ, R5 ;  /* 0x000000ffff9f7224 */ /* 0x000fe200078e0005 */
[----:B------:R-:W-:Y:S04]  /*2c260*/  STL [R1+0x180], R0 ;  /* 0x0001800001007387 */ /* 0x000fe80000100800 */
[----:B------:R-:W3:Y:S04]  /*2c270*/  LDL.LU R156, [R1+0x240] ;  /* 0x00024000019c7983 */ /* 0x000ee80000300800 */
[----:B------:R4:W-:Y:S04]  /*2c280*/  STL [R1+0x17c], R2 ;  /* 0x00017c0201007387 */ /* 0x0009e80000100800 */
[----:B--2---:R-:W2:Y:S04]  /*2c290*/  LDL.LU R6, [R1+0x280] ;  /* 0x0002800001067983 */ /* 0x004ea80000300800 */
[----:B------:R4:W-:Y:S04]  /*2c2a0*/  LDGSTS.E [R222+0x2080], desc[UR18][R158.64], P0 ;  /* 0x020800009ede7fae */ /* 0x0009e80008121852 */
[----:B------:R-:W3:Y:S04]  /*2c2b0*/  LDL.LU R157, [R1+0x23c] ;  /* 0x00023c00019d7983 */ /* 0x000ee80000300800 */
[----:B-1----:R-:W3:Y:S01]  /*2c2c0*/  LDL.LU R8, [R1+0x27c] ;  /* 0x00027c0001087983 */ /* 0x002ee20000300800 */
[----:B----4-:R-:W-:-:S03]  /*2c2d0*/  IMAD.MOV.U32 R158, RZ, RZ, R0 ;  /* 0x000000ffff9e7224 */ /* 0x010fc600078e0000 */
[----:B------:R-:W4:Y:S01]  /*2c2e0*/  LDL.LU R5, [R1+0x2bc] ;  /* 0x0002bc0001057983 */ /* 0x000f220000300800 */
[----:B------:R-:W-:-:S03]  /*2c2f0*/  IMAD.MOV.U32 R159, RZ, RZ, R2 ;  /* 0x000000ffff9f7224 */ /* 0x000fc600078e0002 */
[----:B------:R-:W4:Y:S04]  /*2c300*/  LDL.LU R3, [R1+0x2c0] ;  /* 0x0002c00001037983 */ /* 0x000f280000300800 */
[----:B------:R-:W4:Y:S04]  /*2c310*/  LDL.LU R2, [R1+0x2fc] ;  /* 0x0002fc0001027983 */ /* 0x000f280000300800 */
[----:B------:R-:W4:Y:S04]  /*2c320*/  LDL.LU R0, [R1+0x300] ;  /* 0x0003000001007983 */ /* 0x000f280000300800 */
[----:B------:R1:W-:Y:S04]  /*2c330*/  LDGSTS.E [R222+0x2480], desc[UR18][R158.64], P0 ;  /* 0x024800009ede7fae */ /* 0x0003e80008121852 */
[----:B------:R-:W4:Y:S04]  /*2c340*/  LDL.LU R158, [R1+0x1bc] ;  /* 0x0001bc00019e7983 */ /* 0x000f280000300800 */
[----:B------:R-:W1:Y:S01]  /*2c350*/  LDL.LU R159, [R1+0x1c0] ;  /* 0x0001c000019f7983 */ /* 0x000e620000300800 */
[----:B------:R-:W-:-:S04]  /*2c360*/  IADD3 R248, P2, R248, UR20, RZ ;  /* 0x00000014f8f87c10 */ /* 0x000fc8000ff5e0ff */
[----:B------:R-:W-:Y:S02]  /*2c370*/  IADD3.X R249, R249, UR16, RZ, P2, !PT ;  /* 0x00000010f9f97c10 */ /* 0x000fe400097fe4ff */
[----:B--2---:R-:W-:-:S04]  /*2c380*/  IADD3 R6, P2, R6, UR20, RZ ;  /* 0x0000001406067c10 */ /* 0x004fc8000ff5e0ff */
[----:B---3--:R-:W-:Y:S02]  /*2c390*/  IADD3.X R8, R8, UR16, RZ, P2, !PT ;  /* 0x0000001008087c10 */ /* 0x008fe400097fe4ff */
[----:B-1----:R-:W-:-:S04]  /*2c3a0*/  IADD3 R159, P1, R159, UR20, RZ ;  /* 0x000000149f9f7c10 */ /* 0x002fc8000ff3e0ff */
[----:B----4-:R-:W-:Y:S01]  /*2c3b0*/  IADD3.X R158, R158, UR16, RZ, P1, !PT ;  /* 0x000000109e9e7c10 */ /* 0x010fe20008ffe4ff */
        /* <DEDUP_REMOVED lines=14> */
[----:B------:R-:W-:Y:S01]  /*2c4a0*/  STL [R1+0x200], R248 ;  /* 0x000200f801007387 */ /* 0x000fe20000100800 */
        /* <DEDUP_REMOVED lines=14> */
[----:B------:R1:W-:Y:S04]  /*2c590*/  STL [R1+0x2c0], R3 ;  /* 0x0002c00301007387 */ /* 0x0003e80000100800 */
[----:B------:R-:W-:Y:S04]  /*2c5a0*/  STL [R1+0x2bc], R5 ;  /* 0x0002bc0501007387 */ /* 0x000fe80000100800 */
[----:B------:R2:W-:Y:S04]  /*2c5b0*/  STL [R1+0x300], R0 ;  /* 0x0003000001007387 */ /* 0x0005e80000100800 */
[----:B------:R3:W-:Y:S04]  /*2c5c0*/  LDGSTS.E [R222+0x3880], desc[UR18][R158.64], P0 ;  /* 0x038800009ede7fae */ /* 0x0007e80008121852 */
[----:B------:R4:W-:Y:S04]  /*2c5d0*/  STL [R1+0x2fc], R2 ;  /* 0x0002fc0201007387 */ /* 0x0009e80000100800 */
[----:B-1----:R-:W4:Y:S01]  /*2c5e0*/  LDL.LU R3, [R1+0x4] ;  /* 0x0000040001037983 */ /* 0x002f220000300800 */
[----:B---3--:R-:W-:-:S03]  /*2c5f0*/  IMAD.MOV.U32 R158, RZ, RZ, R0 ;  /* 0x000000ffff9e7224 */ /* 0x008fc600078e0000 */
[----:B--2---:R-:W2:Y:S01]  /*2c600*/  LDL.LU R0, [R1+0x8] ;  /* 0x0000080001007983 */ /* 0x004ea20000300800 */
[----:B------:R-:W-:Y:S01]  /*2c610*/  IMAD.MOV.U32 R159, RZ, RZ, R2 ;  /* 0x000000ffff9f7224 */ /* 0x000fe200078e0002 */
[----:B----4-:R-:W-:Y:S02]  /*2c620*/  LOP3.LUT R2, R4, 0x20, RZ, 0x3c, !PT ;  /* 0x0000002004027812 */ /* 0x010fe400078e3cff */
[----:B------:R-:W3:Y:S04]  /*2c630*/  LDL.LU R5, [R1+0x44] ;  /* 0x0000440001057983 */ /* 0x000ee80000300800 */
[----:B------:R1:W-:Y:S02]  /*2c640*/  LDGSTS.E [R222+0x3c80], desc[UR18][R158.64], P0 ;  /* 0x03c800009ede7fae */ /* 0x0003e40008121852 */
[----:B-1----:R-:W-:-:S02]  /*2c650*/  VIADD R222, R2, UR5 ;  /* 0x0000000502de7c36 */ /* 0x002fc40008000000 */
        /* <DEDUP_REMOVED lines=22> */
[----:B------:R-:W-:Y:S04]  /*2c7c0*/  STL [R1+0x8], R0 ;  /* 0x0000080001007387 */ /* 0x000fe80000100800 */
[----:B------:R2:W-:Y:S04]  /*2c7d0*/  STL [R1+0x4], R3 ;  /* 0x0000040301007387 */ /* 0x0005e80000100800 */
[----:B------:R-:W3:Y:S01]  /*2c7e0*/  LDL.LU R157, [R1+0xc4] ;  /* 0x0000c400019d7983 */ /* 0x000ee20000300800 */
[----:B-1----:R-:W-:-:S02]  /*2c7f0*/  IMAD.MOV.U32 R158, RZ, RZ, R0 ;  /* 0x000000ffff9e7224 */ /* 0x002fc400078e0000 */
[----:B------:R-:W-:Y:S01]  /*2c800*/  IMAD.MOV.U32 R159, RZ, RZ, R3 ;  /* 0x000000ffff9f7224 */ /* 0x000fe200078e0003 */
[----:B------:R-:W3:Y:S04]  /*2c810*/  LDL.LU R8, [R1+0x104] ;  /* 0x0001040001087983 */ /* 0x000ee80000300800 */
[----:B--2---:R-:W2:Y:S01]  /*2c820*/  LDL.LU R3, [R1+0x148] ;  /* 0x0001480001037983 */ /* 0x004ea20000300800 */
[----:B----4-:R-:W-:-:S03]  /*2c830*/  IADD3 R2, P1, R2, UR20, RZ ;  /* 0x0000001402027c10 */ /* 0x010fc6000ff3e0ff */
[----:B------:R-:W4:Y:S01]  /*2c840*/  LDL.LU R0, [R1+0x188] ;  /* 0x0001880001007983 */ /* 0x000f220000300800 */
        /* <DEDUP_REMOVED lines=11> */
[----:B------:R-:W3:Y:S01]  /*2c900*/  LDL.LU R2, [R1+0x184] ;  /* 0x0001840001027983 */ /* 0x000ee20000300800 */
        /* <DEDUP_REMOVED lines=11> */
[----:B--2---:R-:W-:-:S04]  /*2c9c0*/  IADD3 R3, P1, R3, UR20, RZ ;  /* 0x0000001403037c10 */ /* 0x004fc8000ff3e0ff */
[----:B------:R1:W-:Y:S01]  /*2c9d0*/  LDGSTS.E [R222+0x1900], desc[UR18][R158.64], P0 ;  /* 0x019000009ede7fae */ /* 0x0003e20008121852 */
[----:B----4-:R-:W-:-:S03]  /*2c9e0*/  IADD3 R0, P2, R0, UR20, RZ ;  /* 0x0000001400007c10 */ /* 0x010fc6000ff5e0ff */
[----:B------:R-:W-:Y:S04]  /*2c9f0*/  STL [R1+0xc4], R157 ;  /* 0x0000c49d01007387 */ /* 0x000fe80000100800 */
[----:B------:R2:W-:Y:S01]  /*2ca00*/  STL [R1+0x108], R6 ;  /* 0x0001080601007387 */ /* 0x0005e20000100800 */
[----:B-1----:R-:W-:Y:S02]  /*2ca10*/  IMAD.MOV.U32 R158, RZ, RZ, R6 ;  /* 0x000000ffff9e7224 */ /* 0x002fe400078e0006 */
[----:B------:R-:W-:Y:S01]  /*2ca20*/  IMAD.MOV.U32 R159, RZ, RZ, R8 ;  /* 0x000000ffff9f7224 */ /* 0x000fe200078e0008 */
[----:B------:R1:W-:Y:S04]  /*2ca30*/  STL [R1+0x104], R8 ;  /* 0x0001040801007387 */ /* 0x0003e80000100800 */
[----:B------:R-:W4:Y:S04]  /*2ca40*/  LDL.LU R249, [R1+0x204] ;  /* 0x0002040001f97983 */ /* 0x000f280000300800 */
[----:B------:R-:W4:Y:S01]  /*2ca50*/  LDL.LU R248, [R1+0x208] ;  /* 0x0002080001f87983 */ /* 0x000f220000300800 */
[----:B---3--:R-:W-:-:S03]  /*2ca60*/  IADD3.X R5, R5, UR16, RZ, P1, !PT ;  /* 0x0000001005057c10 */ /* 0x008fc60008ffe4ff */
[----:B------:R3:W-:Y:S04]  /*2ca70*/  LDGSTS.E [R222+0x1d00], desc[UR18][R158.64], P0 ;  /* 0x01d000009ede7fae */ /* 0x0007e80008121852 */
[----:B------:R-:W-:Y:S01]  /*2ca80*/  STL [R1+0x148], R3 ;  /* 0x0001480301007387 */ /* 0x000fe20000100800 */
[----:B------:R-:W-:-:S03]  /*2ca90*/  IADD3.X R2, R2, UR16, RZ, P2, !PT ;  /* 0x0000001002027c10 */ /* 0x000fc600097fe4ff */
        /* <DEDUP_REMOVED lines=10> */
[----:B------:R-:W-:-:S03]  /*2cb40*/  IMAD.MOV.U32 R158, RZ, RZ, R0 ;  /* 0x000000ffff9e7224 */ /* 0x000fc600078e0000 */
[----:B------:R-:W3:Y:S01]  /*2cb50*/  LDL.LU R5, [R1+0x2c4] ;  /* 0x0002c40001057983 */ /* 0x000ee20000300800 */
[----:B------:R-:W-:-:S03]  /*2cb60*/  IMAD.MOV.U32 R159, RZ, RZ, R2 ;  /* 0x000000ffff9f7224 */ /* 0x000fc600078e0002 */
[----:B------:R-:W3:Y:S04]  /*2cb70*/  LDL.LU R3, [R1+0x2c8] ;  /* 0x0002c80001037983 */ /* 0x000ee80000300800 */
[----:B------:R-:W3:Y:S04]  /*2cb80*/  LDL.LU R2, [R1+0x304] ;  /* 0x0003040001027983 */ /* 0x000ee80000300800 */
[----:B------:R-:W3:Y:S04]  /*2cb90*/  LDL.LU R0, [R1+0x308] ;  /* 0x0003080001007983 */ /* 0x000ee80000300800 */
[----:B------:R1:W-:Y:S04]  /*2cba0*/  LDGSTS.E [R222+0x2500], desc[UR18][R158.64], P0 ;  /* 0x025000009ede7fae */ /* 0x0003e80008121852 */
[----:B------:R-:W3:Y:S04]  /*2cbb0*/  LDL.LU R158, [R1+0x1c4] ;  /* 0x0001c400019e7983 */ /* 0x000ee80000300800 */
[----:B------:R-:W1:Y:S01]  /*2cbc0*/  LDL.LU R159, [R1+0x1c8] ;  /* 0x0001c800019f7983 */ /* 0x000e620000300800 */
[----:B----4-:R-:W-:-:S04]  /*2cbd0*/  IADD3 R248, P2, R248, UR20, RZ ;  /* 0x00000014f8f87c10 */ /* 0x010fc8000ff5e0ff */
[----:B------:R-:W-:Y:S02]  /*2cbe0*/  IADD3.X R249, R249, UR16, RZ, P2, !PT ;  /* 0x00000010f9f97c10 */ /* 0x000fe400097fe4ff */
[----:B--2---:R-:W-:-:S04]  /*2cbf0*/  IADD3 R6, P2, R6, UR20, RZ ;  /* 0x0000001406067c10 */ /* 0x004fc8000ff5e0ff */
[----:B---3--:R-:W-:Y:S02]  /*2cc00*/  IADD3.X R8, R8, UR16, RZ, P2, !PT ;  /* 0x0000001008087c10 */ /* 0x008fe400097fe4ff */
[----:B-1----:R-:W-:-:S04]  /*2cc10*/  IADD3 R159, P1, R159, UR20, RZ ;  /* 0x000000149f9f7c10 */ /* 0x002fc8000ff3e0ff */
[----:B------:R-:W-:Y:S01]  /*2cc20*/  IADD3.X R158, R158, UR16, RZ, P1, !PT ;  /* 0x000000109e9e7c10 */ /* 0x000fe20008ffe4ff */
        /* <DEDUP_REMOVED lines=552> */
[----:B------:R-:W-:-:S03]  /*2eeb0*/  IADD3.X R5, R5, UR16, RZ, P1, !PT ;  /* 0x0000001005057c10 */ /* 0x000fc60008ffe4ff */
[----:B------:R-:W-:Y:S01]  /*2eec0*/  STL [R1+0x228], R248 ;  /* 0x000228f801007387 */ /* 0x000fe20000100800 */
[----:B-1----:R-:W-:Y:S02]  /*2eed0*/  IMAD.MOV.U32 R158, RZ, RZ, R156 ;  /* 0x000000ffff9e7224 */ /* 0x002fe400078e009c */
[----:B------:R-:W-:Y:S01]  /*2eee0*/  IMAD.MOV.U32 R159, RZ, RZ, R157 ;  /* 0x000000ffff9f7224 */ /* 0x000fe200078e009d */
[----:B------:R1:W-:Y:S01]  /*2eef0*/  STL [R1+0x224], R249 ;  /* 0x000224f901007387 */ /* 0x0003e20000100800 */
[----:B------:R-:W-:-:S03]  /*2ef00*/  IADD3 R0, P2, R0, UR20, RZ ;  /* 0x0000001400007c10 */ /* 0x000fc6000ff5e0ff */
[----:B------:R2:W-:Y:S01]  /*2ef10*/  LDGSTS.E [R222+0x3300], desc[UR18][R158.64], P0 ;  /* 0x033000009ede7fae */ /* 0x0005e20008121852 */
[----:B------:R-:W-:-:S03]  /*2ef20*/  IADD3.X R2, R2, UR16, RZ, P2, !PT ;  /* 0x0000001002027c10 */ /* 0x000fc600097fe4ff */
[----:B-1----:R-:W3:Y:S04]  /*2ef30*/  LDL.LU R249, [R1+0x720] ;  /* 0x0007200001f97983 */ /* 0x002ee80000300800 */
[----:B------:R-:W4:Y:S01]  /*2ef40*/  LDL.LU R248, [R1+0x71c] ;  /* 0x00071c0001f87983 */ /* 0x000f220000300800 */
[----:B--2---:R-:W-:Y:S02]  /*2ef50*/  IMAD.MOV.U32 R158, RZ, RZ, R6 ;  /* 0x000000ffff9e7224 */ /* 0x004fe400078e0006 */
[----:B------:R-:W-:Y:S01]  /*2ef60*/  IMAD.MOV.U32 R159, RZ, RZ, R8 ;  /* 0x000000ffff9f7224 */ /* 0x000fe200078e0008 */
[----:B------:R-:W-:Y:S04]  /*2ef70*/  STL [R1+0x268], R156 ;  /* 0x0002689c01007387 */ /* 0x000fe80000100800 */
[----:B------:R-:W-:Y:S04]  /*2ef80*/  STL [R1+0x264], R157 ;  /* 0x0002649d01007387 */ /* 0x000fe80000100800 */
[----:B------:R1:W-:Y:S04]  /*2ef90*/  LDGSTS.E [R222+0x3700], desc[UR18][R158.64], P0 ;  /* 0x037000009ede7fae */ /* 0x0003e80008121852 */
[----:B------:R-:W-:Y:S04]  /*2efa0*/  STL [R1+0x2a8], R6 ;  /* 0x0002a80601007387 */ /* 0x000fe80000100800 */
[----:B------:R2:W-:Y:S01]  /*2efb0*/  STL [R1+0x2a4], R8 ;  /* 0x0002a40801007387 */ /* 0x0005e20000100800 */
[----:B-1----:R-:W-:-:S02]  /*2efc0*/  IMAD.MOV.U32 R158, RZ, RZ, R3 ;  /* 0x000000ffff9e7224 */ /* 0x002fc400078e0003 */
[----:B------:R-:W-:Y:S01]  /*2efd0*/  IMAD.MOV.U32 R159, RZ, RZ, R5 ;  /* 0x000000ffff9f7224 */ /* 0x000fe200078e0005 */
[----:B------:R-:W-:Y:S04]  /*2efe0*/  STL [R1+0x2e8], R3 ;  /* 0x0002e80301007387 */ /* 0x000fe80000100800 */
[----:B------:R-:W-:Y:S04]  /*2eff0*/  STL [R1+0x2e4], R5 ;  /* 0x0002e40501007387 */ /* 0x000fe80000100800 */
[----:B------:R1:W-:Y:S04]  /*2f000*/  STL [R1+0x328], R0 ;  /* 0x0003280001007387 */ /* 0x0003e80000100800 */
[----:B------:R1:W-:Y:S04]  /*2f010*/  LDGSTS.E [R222+0x3b00], desc[UR18][R158.64], P0 ;  /* 0x03b000009ede7fae */ /* 0x0003e80008121852 */
[----:B------:R1:W-:Y:S04]  /*2f020*/  STL [R1+0x324], R2 ;  /* 0x0003240201007387 */ /* 0x0003e80000100800 */
[----:B--2---:R-:W2:Y:S01]  /*2f030*/  LDL.LU R8, [R1+0x2c] ;  /* 0x00002c0001087983 */ /* 0x004ea20000300800 */
[----:B-1----:R-:W-:-:S03]  /*2f040*/  IMAD.MOV.U32 R158, RZ, RZ, R0 ;  /* 0x000000ffff9e7224 */ /* 0x002fc600078e0000 */
[----:B------:R-:W2:Y:S01]  /*2f050*/  LDL.LU R156, [R1+0x30] ;  /* 0x00003000019c7983 */ /* 0x000ea20000300800 */
[----:B------:R-:W-:Y:S01]  /*2f060*/  IMAD.MOV.U32 R159, RZ, RZ, R2 ;  /* 0x000000ffff9f7224 */ /* 0x000fe200078e0002 */
[----:B------:R-:W-:Y:S02]  /*2f070*/  LOP3.LUT R0, R4, 0x70, RZ, 0x3c, !PT ;  /* 0x0000007004007812 */ /* 0x000fe400078e3cff */
[----:B------:R-:W2:Y:S04]  /*2f080*/  LDL.LU R157, [R1+0x6c] ;  /* 0x00006c00019d7983 */ /* 0x000ea80000300800 */
[----:B------:R1:W-:Y:S02]  /*2f090*/  LDGSTS.E [R222+0x3f00], desc[UR18][R158.64], P0 ;  /* 0x03f000009ede7fae */ /* 0x0003e40008121852 */
[----:B-1----:R-:W-:-:S02]  /*2f0a0*/  VIADD R222, R0, UR5 ;  /* 0x0000000500de7c36 */ /* 0x002fc40008000000 */
[----:B------:R-:W2:Y:S04]  /*2f0b0*/  LDL.LU R0, [R1+0x70] ;  /* 0x0000700001007983 */ /* 0x000ea80000300800 */
[----:B------:R-:W2:Y:S04]  /*2f0c0*/  LDL.LU R5, [R1+0xac] ;  /* 0x0000ac0001057983 */ /* 0x000ea80000300800 */
[----:B------:R-:W2:Y:S01]  /*2f0d0*/  LDL.LU R3, [R1+0xb0] ;  /* 0x0000b00001037983 */ /* 0x000ea20000300800 */
[----:B------:R-:W-:Y:S02]  /*2f0e0*/  IADD3 R216, P1, R216, UR20, RZ ;  /* 0x00000014d8d87c10 */ /* 0x000fe4000ff3e0ff */
[----:B------:R-:W-:Y:S01]  /*2f0f0*/  IADD3 R233, P2, R233, UR20, RZ ;  /* 0x00000014e9e97c10 */ /* 0x000fe2000ff5e0ff */
[----:B------:R-:W2:Y:S01]  /*2f100*/  LDL.LU R2, [R1+0xf0] ;  /* 0x0000f00001027983 */ /* 0x000ea20000300800 */
[----:B------:R-:W-:Y:S01]  /*2f110*/  IADD3.X R215, R215, UR16, RZ, P1, !PT ;  /* 0x00000010d7d77c10 */ /* 0x000fe20008ffe4ff */
[----:B------:R-:W-:Y:S01]  /*2f120*/  IMAD.MOV.U32 R158, RZ, RZ, R216 ;  /* 0x000000ffff9e7224 */ /* 0x000fe200078e00d8 */
[----:B------:R-:W-:Y:S01]  /*2f130*/  IADD3.X R232, R232, UR16, RZ, P2, !PT ;  /* 0x00000010e8e87c10 */ /* 0x000fe200097fe4ff */
[----:B------:R-:W2:Y:S02]  /*2f140*/  LDL.LU R6, [R1+0x130] ;  /* 0x0001300001067983 */ /* 0x000ea40000300800 */
[----:B------:R-:W-:-:S05]  /*2f150*/  IMAD.MOV.U32 R159, RZ, RZ, R215 ;  /* 0x000000ffff9f7224 */ /* 0x000fca00078e00d7 */
[----:B------:R1:W-:Y:S02]  /*2f160*/  LDGSTS.E [R222+0x380], desc[UR18][R158.64], P0 ;  /* 0x003800009ede7fae */ /* 0x0003e40008121852 */
[----:B-1----:R-:W-:Y:S02]  /*2f170*/  IMAD.MOV.U32 R158, RZ, RZ, R233 ;  /* 0x000000ffff9e7224 */ /* 0x002fe400078e00e9 */
[----:B------:R-:W-:-:S05]  /*2f180*/  IMAD.MOV.U32 R159, RZ, RZ, R232 ;  /* 0x000000ffff9f7224 */ /* 0x000fca00078e00e8 */
[----:B------:R1:W-:Y:S01]  /*2f190*/  LDGSTS.E [R222+0x780], desc[UR18][R158.64], P0 ;  /* 0x007800009ede7fae */ /* 0x0003e20008121852 */
[----:B---3--:R-:W-:-:S04]  /*2f1a0*/  IADD3 R249, P1, R249, UR20, RZ ;  /* 0x00000014f9f97c10 */ /* 0x008fc8000ff3e0ff */
[----:B----4-:R-:W-:Y:S01]  /*2f1b0*/  IADD3.X R248, R248, UR16, RZ, P1, !PT ;  /* 0x00000010f8f87c10 */ /* 0x010fe20008ffe4ff */
[----:B-1----:R-:W-:-:S04]  /*2f1c0*/  IMAD.MOV.U32 R158, RZ, RZ, R249 ;  /* 0x000000ffff9e7224 */ /* 0x002fc800078e00f9 */
[----:B------:R-:W-:-:S05]  /*2f1d0*/  IMAD.MOV.U32 R159, RZ, RZ, R248 ;  /* 0x000000ffff9f7224 */ /* 0x000fca00078e00f8 */
[----:B------:R1:W-:Y:S01]  /*2f1e0*/  LDGSTS.E [R222+0xb80], desc[UR18][R158.64], P0 ;  /* 0x00b800009ede7fae */ /* 0x0003e20008121852 */
[----:B--2---:R-:W-:-:S04]  /*2f1f0*/  IADD3 R156, P2, R156, UR20, RZ ;  /* 0x000000149c9c7c10 */ /* 0x004fc8000ff5e0ff */
[----:B------:R-:W-:Y:S01]  /*2f200*/  IADD3.X R8, R8, UR16, RZ, P2, !PT ;  /* 0x0000001008087c10 */ /* 0x000fe200097fe4ff */
[----:B-1----:R-:W-:-:S04]  /*2f210*/  IMAD.MOV.U32 R158, RZ, RZ, R156 ;  /* 0x000000ffff9e7224 */ /* 0x002fc800078e009c */
[----:B------:R-:W-:Y:S01]  /*2f220*/  IMAD.MOV.U32 R159, RZ, RZ, R8 ;  /* 0x000000ffff9f7224 */ /* 0x000fe200078e0008 */
[----:B------:R-:W-:Y:S04]  /*2f230*/  STL [R1+0x30], R156 ;  /* 0x0000309c01007387 */ /* 0x000fe80000100800 */
[----:B------:R1:W-:Y:S01]  /*2f240*/  LDGSTS.E [R222+0xf80], desc[UR18][R158.64], P0 ;  /* 0x00f800009ede7fae */ /* 0x0003e20008121852 */
[----:B------:R-:W-:-:S04]  /*2f250*/  IADD3 R0, P1, R0, UR20, RZ ;  /* 0x0000001400007c10 */ /* 0x000fc8000ff3e0ff */
[----:B------:R-:W-:Y:S01]  /*2f260*/  IADD3.X R157, R157, UR16, RZ, P1, !PT ;  /* 0x000000109d9d7c10 */ /* 0x000fe20008ffe4ff */
[----:B-1----:R-:W-:Y:S01]  /*2f270*/  IMAD.MOV.U32 R158, RZ, RZ, R0 ;  /* 0x000000ffff9e7224 */ /* 0x002fe200078e0000 */
[----:B------:R-:W-:-:S03]  /*2f280*/  IADD3 R3, P2, R3, UR20, RZ ;  /* 0x0000001403037c10 */ /* 0x000fc6000ff5e0ff */
[----:B------:R-:W-:Y:S01]  /*2f290*/  IMAD.MOV.U32 R159, RZ, RZ, R157 ;  /* 0x000000ffff9f7224 */ /* 0x000fe200078e009d */
[----:B------:R1:W-:Y:S01]  /*2f2a0*/  STL [R1+0x2c], R8 ;  /* 0x00002c0801007387 */ /* 0x0003e20000100800 */
[----:B------:R-:W-:-:S03]  /*2f2b0*/  IADD3.X R5, R5, UR16, RZ, P2, !PT ;  /* 0x0000001005057c10 */ /* 0x000fc600097fe4ff */
[----:B------:R2:W-:Y:S04]  /*2f2c0*/  LDGSTS.E [R222+0x1380], desc[UR18][R158.64], P0 ;  /* 0x013800009ede7fae */ /* 0x0005e80008121852 */
[----:B-1----:R-:W5:Y:S04]  /*2f2d0*/  LDL.LU R8, [R1+0x718] ;  /* 0x0007180001087983 */ /* 0x002f680000300800 */
[----:B------:R-:W3:Y:S01]  /*2f2e0*/  LDL.LU R156, [R1+0x12c] ;  /* 0x00012c00019c7983 */ /* 0x000ee20000300800 */
[----:B--2---:R-:W-:-:S03]  /*2f2f0*/  IMAD.MOV.U32 R158, RZ, RZ, R3 ;  /* 0x000000ffff9e7224 */ /* 0x004fc600078e0003 */
[----:B------:R-:W-:Y:S01]  /*2f300*/  STL [R1+0x70], R0 ;  /* 0x0000700001007387 */ /* 0x000fe20000100800 */
[----:B------:R-:W-:-:S03]  /*2f310*/  IMAD.MOV.U32 R159, RZ, RZ, R5 ;  /* 0x000000ffff9f7224 */ /* 0x000fc600078e0005 */
[----:B------:R1:W-:Y:S04]  /*2f320*/  STL [R1+0x6c], R157 ;  /* 0x00006c9d01007387 */ /* 0x0003e80000100800 */
[----:B------:R-:W-:Y:S04]  /*2f330*/  STL [R1+0xb0], R3 ;  /* 0x0000b00301007387 */ /* 0x000fe80000100800 */
[----:B------:R2:W-:Y:S04]  /*2f340*/  LDGSTS.E [R222+0x1780], desc[UR18][R158.64], P0 ;  /* 0x017800009ede7fae */ /* 0x0005e80008121852 */
[----:B-1----:R-:W4:Y:S04]  /*2f350*/  LDL.LU R157, [R1+0x170] ;  /* 0x00017000019d7983 */ /* 0x002f280000300800 */
[----:B------:R1:W-:Y:S04]  /*2f360*/  STL [R1+0xac], R5 ;  /* 0x0000ac0501007387 */ /* 0x0003e80000100800 */
[----:B------:R-:W4:Y:S04]  /*2f370*/  LDL.LU R0, [R1+0x1b0] ;  /* 0x0001b00001007983 */ /* 0x000f280000300800 */
[----:B-1----:R-:W5:Y:S04]  /*2f380*/  LDL.LU R5, [R1+0x714] ;  /* 0x0007140001057983 */ /* 0x002f680000300800 */
[----:B------:R-:W4:Y:S04]  /*2f390*/  LDL.LU R3, [R1+0x1ac] ;  /* 0x0001ac0001037983 */ /* 0x000f280000300800 */
[----:B------:R-:W4:Y:S01]  /*2f3a0*/  LDL.LU R159, [R1+0xec] ;  /* 0x0000ec00019f7983 */ /* 0x000f220000300800 */
[----:B------:R-:W-:-:S02]  /*2f3b0*/  IADD3 R2, P1, R2, UR20, RZ ;  /* 0x0000001402027c10 */ /* 0x000fc4000ff3e0ff */
[----:B------:R-:W-:-:S03]  /*2f3c0*/  IADD3 R6, P2, R6, UR20, RZ ;  /* 0x0000001406067c10 */ /* 0x000fc6000ff5e0ff */
[----:B--2---:R-:W-:Y:S01]  /*2f3d0*/  IMAD.MOV.U32 R158, RZ, RZ, R2 ;  /* 0x000000ffff9e7224 */ /* 0x004fe200078e0002 */
[----:B------:R1:W-:Y:S01]  /*2f3e0*/  STL [R1+0xf0], R2 ;  /* 0x0000f00201007387 */ /* 0x0003e20000100800 */
[----:B---3--:R-:W-:Y:S02]  /*2f3f0*/  IADD3.X R156, R156, UR16, RZ, P2, !PT ;  /* 0x000000109c9c7c10 */ /* 0x008fe400097fe4ff */
[----:B----4-:R-:W-:-:S05]  /*2f400*/  IADD3.X R159, R159, UR16, RZ, P1, !PT ;  /* 0x000000109f9f7c10 */ /* 0x010fca0008ffe4ff */
[----:B------:R2:W-:Y:S04]  /*2f410*/  STL [R1+0xec], R159 ;  /* 0x0000ec9f01007387 */ /* 0x0005e80000100800 */
[----:B------:R3:W-:Y:S04]  /*2f420*/  LDGSTS.E [R222+0x1b80], desc[UR18][R158.64], P0 ;  /* 0x01b800009ede7fae */ /* 0x0007e80008121852 */
[----:B------:R4:W-:Y:S04]  /*2f430*/  STL [R1+0x130], R6 ;  /* 0x0001300601007387 */ /* 0x0009e80000100800 */
[----:B-1----:R-:W4:Y:S01]  /*2f440*/  LDL.LU R2, [R1+0x230] ;  /* 0x0002300001027983 */ /* 0x002f220000300800 */
[----:B---3--:R-:W-:-:S02]  /*2f450*/  IMAD.MOV.U32 R158, RZ, RZ, R6 ;  /* 0x000000ffff9e7224 */ /* 0x008fc400078e0006 */
[----:B--2---:R-:W-:Y:S01]  /*2f460*/  IMAD.MOV.U32 R159, RZ, RZ, R156 ;  /* 0x000000ffff9f7224 */ /* 0x004fe200078e009c */
[----:B------:R1:W-:Y:S04]  /*2f470*/  STL [R1+0x12c], R156 ;  /* 0x00012c9c01007387 */ /* 0x0003e80000100800 */
[----:B----4-:R-:W2:Y:S04]  /*2f480*/  LDL.LU R6, [R1+0x22c] ;  /* 0x00022c0001067983 */ /* 0x010ea80000300800 */
[----:B------:R3:W-:Y:S04]  /*2f490*/  LDGSTS.E [R222+0x1f80], desc[UR18][R158.64], P0 ;  /* 0x01f800009ede7fae */ /* 0x0007e80008121852 */
[----:B-1----:R-:W4:Y:S04]  /*2f4a0*/  LDL.LU R156, [R1+0x2b0] ;  /* 0x0002b000019c7983 */ /* 0x002f280000300800 */
[----:B------:R-:W2:Y:S01]  /*2f4b0*/  LDL.LU R159, [R1+0x16c] ;  /* 0x00016c00019f7983 */ /* 0x000ea20000300800 */
[----:B------:R-:W-:-:S02]  /*2f4c0*/  IADD3 R157, P1, R157, UR20, RZ ;  /* 0x000000149d9d7c10 */ /* 0x000fc4000ff3e0ff */
[----:B------:R-:W-:-:S03]  /*2f4d0*/  IADD3 R0, P2, R0, UR20, RZ ;  /* 0x0000001400007c10 */ /* 0x000fc6000ff5e0ff */
[----:B---3--:R-:W-:Y:S01]  /*2f4e0*/  IMAD.MOV.U32 R158, RZ, RZ, R157 ;  /* 0x000000ffff9e7224 */ /* 0x008fe200078e009d */
[----:B------:R-:W-:Y:S01]  /*2f4f0*/  IADD3.X R3, R3, UR16, RZ, P2, !PT ;  /* 0x0000001003037c10 */ /* 0x000fe200097fe4ff */
[----:B------:R1:W-:Y:S01]  /*2f500*/  STL [R1+0x170], R157 ;  /* 0x0001709d01007387 */ /* 0x0003e20000100800 */
[----:B--2---:R-:W-:-:S05]  /*2f510*/  IADD3.X R159, R159, UR16, RZ, P1, !PT ;  /* 0x000000109f9f7c10 */ /* 0x004fca0008ffe4ff */
        /* <DEDUP_REMOVED lines=10> */
[----:B------:R-:W2:Y:S04]  /*2f5c0*/  LDL.LU R158, [R1+0x1ec] ;  /* 0x0001ec00019e7983 */ /* 0x000ea80000300800 */
[----:B------:R-:W3:Y:S01]  /*2f5d0*/  LDL.LU R159, [R1+0x1f0] ;  /* 0x0001f000019f7983 */ /* 0x000ee20000300800 */
[----:B------:R-:W-:-:S04]  /*2f5e0*/  IADD3 R2, P2, R2, UR20, RZ ;  /* 0x0000001402027c10 */ /* 0x000fc8000ff5e0ff */
[----:B------:R-:W-:Y:S02]  /*2f5f0*/  IADD3.X R6, R6, UR16, RZ, P2, !PT ;  /* 0x0000001006067c10 */ /* 0x000fe400097fe4ff */
[----:B---3--:R-:W-:-:S04]  /*2f600*/  IADD3 R159, P1, R159, UR20, RZ ;  /* 0x000000149f9f7c10 */ /* 0x008fc8000ff3e0ff */
[----:B--2---:R-:W-:Y:S01]  /*2f610*/  IADD3.X R158, R158, UR16, RZ, P1, !PT ;  /* 0x000000109e9e7c10 */ /* 0x004fe20008ffe4ff */
[----:B------:R1:W-:Y:S04]  /*2f620*/  STL [R1+0x1f0], R159 ;  /* 0x0001f09f01007387 */ /* 0x0003e80000100800 */
[----:B------:R2:W-:Y:S01]  /*2f630*/  STL [R1+0x1ec], R158 ;  /* 0x0001ec9e01007387 */ /* 0x0005e20000100800 */
[----:B-1----:R-:W-:-:S04]  /*2f640*/  LOP3.LUT R159, R159, R158, RZ, 0x3c, !PT ;  /* 0x0000009e9f9f7212 */ /* 0x002fc800078e3cff */
[----:B--2---:R-:W-:-:S04]  /*2f650*/  LOP3.LUT R158, R159, R158, RZ, 0x3c, !PT ;  /* 0x0000009e9f9e7212 */ /* 0x004fc800078e3cff */
[----:B------:R-:W-:Y:S01]  /*2f660*/  LOP3.LUT R159, R159, R158, RZ, 0x3c, !PT ;  /* 0x0000009e9f9f7212 */ /* 0x000fe200078e3cff */
[----:B------:R-:W-:Y:S04]  /*2f670*/  STL [R1+0x230], R2 ;  /* 0x0002300201007387 */ /* 0x000fe80000100800 */
[----:B------:R1:W-:Y:S04]  /*2f680*/  LDGSTS.E [R222+0x2b80], desc[UR18][R158.64], P0 ;  /* 0x02b800009ede7fae */ /* 0x0003e80008121852 */
[----:B------:R2:W-:Y:S01]  /*2f690*/  STL [R1+0x22c], R6 ;  /* 0x00022c0601007387 */ /* 0x0005e20000100800 */
[----:B-1----:R-:W-:-:S02]  /*2f6a0*/  IMAD.MOV.U32 R158, RZ, RZ, R2 ;  /* 0x000000ffff9e7224 */ /* 0x002fc400078e0002 */
[----:B------:R-:W-:Y:S02]  /*2f6b0*/  IMAD.MOV.U32 R159, RZ, RZ, R6 ;  /* 0x000000ffff9f7224 */ /* 0x000fe400078e0006 */
[----:B--2---:R-:W5:Y:S04]  /*2f6c0*/  LDL.LU R6, [R1+0x710] ;  /* 0x0007100001067983 */ /* 0x004f680000300800 */
[----:B------:R-:W5:Y:S04]  /*2f6d0*/  LDL.LU R2, [R1+0x70c] ;  /* 0x00070c0001027983 */ /* 0x000f680000300800 */
[----:B------:R1:W-:Y:S04]  /*2f6e0*/  LDGSTS.E [R222+0x2f80], desc[UR18][R158.64], P0 ;  /* 0x02f800009ede7fae */ /* 0x0003e80008121852 */
[----:B------:R-:W2:Y:S04]  /*2f6f0*/  LDL.LU R158, [R1+0x26c] ;  /* 0x00026c00019e7983 */ /* 0x000ea80000300800 */
[----:B------:R-:W1:Y:S01]  /*2f700*/  LDL.LU R159, [R1+0x270] ;  /* 0x00027000019f7983 */ /* 0x000e620000300800 */
[----:B------:R-:W-:-:S04]  /*2f710*/  IADD3 R156, P2, R156, UR20, RZ ;  /* 0x000000149c9c7c10 */ /* 0x000fc8000ff5e0ff */
[----:B------:R-:W-:Y:S02]  /*2f720*/  IADD3.X R157, R157, UR16, RZ, P2, !PT ;  /* 0x000000109d9d7c10 */ /* 0x000fe400097fe4ff */
[----:B-1----:R-:W-:-:S04]  /*2f730*/  IADD3 R159, P1, R159, UR20, RZ ;  /* 0x000000149f9f7c10 */ /* 0x002fc8000ff3e0ff */
        /* <DEDUP_REMOVED lines=16> */
[----:B----4-:R-:W-:-:S04]  /*2f840*/  IADD3 R3, P2, R3, UR20, RZ ;  /* 0x0000001403037c10 */ /* 0x010fc8000ff5e0ff */
        /* <DEDUP_REMOVED lines=13> */
[----:B--2---:R2:W5:Y:S04]  /*2f920*/  LDL.LU R0, [R1+0x700] ;  /* 0x0007000001007983 */ /* 0x0045680000300800 */
[----:B------:R2:W-:Y:S01]  /*2f930*/  LDGSTS.E [R222+0x3f80], desc[UR18][R158.64], P0 ;  /* 0x03f800009ede7fae */ /* 0x0005e20008121852 */
[----:B------:R-:W1:Y:S01]  /*2f940*/  S2R R3, SR_TID.X ;  /* 0x0000000000037919 */ /* 0x000e620000002100 */
[----:B------:R-:W-:Y:S02]  /*2f950*/  UIADD3 UR4, UR4, 0x1, URZ ;  /* 0x0000000104047890 */ /* 0x000fe4000fffe03f */
[----:B------:R-:W0:Y:S04]  /*2f960*/  LDGDEPBAR ;  /* 0x00000000000079af */ /* 0x000e280000000000 */
[----:B------:R-:W3:Y:S01]  /*2f970*/  LDL R159, [R1+0x334] ;  /* 0x00033400019f7983 */ /* 0x000ee20000100800 */
[----:B-1----:R-:W-:-:S04]  /*2f980*/  SHF.R.U32.HI R3, RZ, 0x6, R3 ;  /* 0x00000006ff037819 */ /* 0x002fc80000011603 */
[----:B------:R-:W-:Y:S02]  /*2f990*/  SGXT.U32 R3, R3, 0x1 ;  /* 0x000000010303781a */ /* 0x000fe40000000000 */
[----:B---3--:R-:W-:-:S13]  /*2f9a0*/  ISETP.NE.U32.AND P0, PT, R159, UR4, PT ;  /* 0x000000049f007c0c */ /* 0x008fda000bf05070 */
[----:B--2---:R-:W-:Y:S05]  /*2f9b0*/  @P0 BRA `(.L_x_1) ;  /* 0xffffff8400700947 */ /* 0x004fea000383ffff */
.L_x_0:
[----:B-----5:R-:W1:Y:S01]  /*2f9c0*/  S2R R5, SR_TID.X ;  /* 0x0000000000057919 */ /* 0x020e620000002100 */
[----:B------:R-:W-:Y:S02]  /*2f9d0*/  WARPGROUP.DEPBAR.LE gsb0, 0x0 ;  /* 0x00008000000079c5 */ /* 0x000fe40000010000 */
[----:B------:R-:W-:-:S04]  /*2f9e0*/  DEPBAR.LE SB0, 0x0 ;  /* 0x000080000000791a */ /* 0x000fc80000000000 */
[----:B------:R-:W2:Y:S01]  /*2f9f0*/  S2R R159, SR_TID.X ;  /* 0x00000000009f7919 */ /* 0x000ea20000002100 */
[----:B------:R-:W3:Y:S01]  /*2fa00*/  LDL.LU R158, [R1+0x5e4] ;  /* 0x0005e400019e7983 */ /* 0x000ee20000300800 */
[----:B------:R-:W-:Y:S01]  /*2fa10*/  LOP3.LUT R20, R0, R3, RZ, 0xfc, !PT ;  /* 0x0000000300147212 */ /* 0x000fe200078efcff */
[----:B------:R-:W-:Y:S01]  /*2fa20*/  ULDC UR6, c[0x0][0x248] ;  /* 0x0000920000067ab9 */ /* 0x000fe20000000800 */
[----:B------:R-:W-:Y:S01]  /*2fa30*/  ULDC UR4, c[0x0][0x244] ;  /* 0x0000910000047ab9 */ /* 0x000fe20000000800 */
[C---:B-1----:R-:W-:Y:S02]  /*2fa40*/  IMAD.SHL.U32 R2, R5.reuse, 0x8, RZ ;  /* 0x0000000805027824 */ /* 0x042fe400078e00ff */
[C---:B------:R-:W-:Y:S02]  /*2fa50*/  IMAD.SHL.U32 R4, R5.reuse, 0x80, RZ ;  /* 0x0000008005047824 */ /* 0x040fe400078e00ff */
[----:B------:R-:W-:Y:S01]  /*2fa60*/  IMAD.SHL.U32 R6, R5, 0x10, RZ ;  /* 0x0000001005067824 */ /* 0x000fe200078e00ff */
[----:B------:R-:W-:-:S02]  /*2fa70*/  LOP3.LUT R2, R2, 0x380, RZ, 0xc0, !PT ;  /* 0x0000038002027812 */ /* 0x000fc400078ec0ff */
[----:B------:R-:W-:Y:S02]  /*2fa80*/  LOP3.LUT R5, R4, 0x400, RZ, 0xc0, !PT ;  /* 0x0000040004057812 */ /* 0x000fe400078ec0ff */
[----:B------:R-:W-:Y:S02]  /*2fa90*/  LOP3.LUT R109, R6, 0x70, RZ, 0xc0, !PT ;  /* 0x00000070066d7812 */ /* 0x000fe400078ec0ff */
[----:B------:R-:W-:Y:S02]  /*2faa0*/  IADD3 R2, R2, UR7, R5 ;  /* 0x0000000702027c10 */ /* 0x000fe4000fffe005 */
[----:B--2---:R-:W-:-:S03]  /*2fab0*/  LOP3.LUT R159, R159, 0x7f, RZ, 0xc0, !PT ;  /* 0x0000007f9f9f7812 */ /* 0x004fc600078ec0ff */
[----:B------:R-:W-:Y:S01]  /*2fac0*/  IMAD.IADD R109, R109, 0x1, R2 ;  /* 0x000000016d6d7824 */ /* 0x000fe200078e0202 */
[----:B------:R-:W-:Y:S01]  /*2fad0*/  BAR.SYNC.DEFER_BLOCKING 0x0 ;  /* 0x0000000000007b1d */ /* 0x000fe20000010000 */
[----:B------:R-:W-:-:S05]  /*2fae0*/  LEA R2, R159, UR7, 0x4 ;  /* 0x000000079f027c11 */ /* 0x000fca000f8e20ff */
[----:B------:R-:W-:Y:S02]  /*2faf0*/  STSM.16.M88.4 [R109], R24 ;  /* 0x000000186d007844 */ /* 0x000fe40000000200 */
[----:B------:R-:W-:Y:S06]  /*2fb00*/  BAR.SYNC.DEFER_BLOCKING 0x0 ;  /* 0x0000000000007b1d */ /* 0x000fec0000010000 */
[----:B------:R-:W1:Y:S02]  /*2fb10*/  LDS.128 R112, [R2] ;  /* 0x0000000002707984 */ /* 0x000e640000000c00 */
[----:B------:R-:W-:Y:S06]  /*2fb20*/  BAR.SYNC.DEFER_BLOCKING 0x0 ;  /* 0x0000000000007b1d */ /* 0x000fec0000010000 */
[----:B------:R2:W-:Y:S02]  /*2fb30*/  STSM.16.M88.4 [R109], R28 ;  /* 0x0000001c6d007844 */ /* 0x0005e40000000200 */
[----:B------:R-:W-:Y:S01]  /*2fb40*/  BAR.SYNC.DEFER_BLOCKING 0x0 ;  /* 0x0000000000007b1d */ /* 0x000fe20000010000 */
[----:B--2---:R-:W-:-:S05]  /*2fb50*/  IMAD R28, R20, UR6, RZ ;  /* 0x00000006141c7c24 */ /* 0x004fca000f8e02ff */
[----:B------:R-:W2:Y:S02]  /*2fb60*/  LDS.128 R104, [R2] ;  /* 0x0000000002687984 */ /* 0x000ea40000000c00 */
[----:B------:R-:W-:Y:S06]  /*2fb70*/  BAR.SYNC.DEFER_BLOCKING 0x0 ;  /* 0x0000000000007b1d */ /* 0x000fec0000010000 */
[----:B------:R-:W-:Y:S02]  /*2fb80*/  STSM.16.M88.4 [R109], R32 ;  /* 0x000000206d007844 */ /* 0x000fe40000000200 */
[----:B------:R-:W-:Y:S06]  /*2fb90*/  BAR.SYNC.DEFER_BLOCKING 0x0 ;  /* 0x0000000000007b1d */ /* 0x000fec0000010000 */
[----:B------:R-:W4:Y:S02]  /*2fba0*/  LDS.128 R100, [R2] ;  /* 0x0000000002647984 */ /* 0x000f240000000c00 */
[----:B------:R-:W-:Y:S06]  /*2fbb0*/  BAR.SYNC.DEFER_BLOCKING 0x0 ;  /* 0x0000000000007b1d */ /* 0x000fec0000010000 */
[----:B------:R-:W-:Y:S02]  /*2fbc0*/  STSM.16.M88.4 [R109], R36 ;  /* 0x000000246d007844 */ /* 0x000fe40000000200 */
[----:B------:R-:W-:Y:S06]  /*2fbd0*/  BAR.SYNC.DEFER_BLOCKING 0x0 ;  /* 0x0000000000007b1d */ /* 0x000fec0000010000 */
[----:B------:R-:W4:Y:S02]  /*2fbe0*/  LDS.128 R96, [R2] ;  /* 0x0000000002607984 */ /* 0x000f240000000c00 */
[----:B------:R-:W-:Y:S06]  /*2fbf0*/  BAR.SYNC.DEFER_BLOCKING 0x0 ;  /* 0x0000000000007b1d */ /* 0x000fec0000010000 */
[----:B------:R1:W-:Y:S02]  /*2fc00*/  STSM.16.M88.4 [R109], R40 ;  /* 0x000000286d007844 */ /* 0x0003e40000000200 */
[----:B------:R-:W-:Y:S01]  /*2fc10*/  BAR.SYNC.DEFER_BLOCKING 0x0 ;  /* 0x0000000000007b1d */ /* 0x000fe20000010000 */
[C---:B---3--:R-:W-:Y:S01]  /*2fc20*/  ISETP.GE.AND P0, PT, R158.reuse, R156, PT ;  /* 0x0000009c9e00720c */ /* 0x048fe20003f06270 */
[----:B------:R-:W-:-:S04]  /*2fc30*/  IMAD R108, R158, UR4, RZ ;  /* 0x000000049e6c7c24 */ /* 0x000fc8000f8e02ff */
[----:B------:R-:W-:Y:S01]  /*2fc40*/  ULDC.64 UR4, c[0x0][0x220] ;  /* 0x0000880000047ab9 */ /* 0x000fe20000000a00 */
[----:B------:R-:W-:Y:S02]  /*2fc50*/  ISETP.LT.AND P1, PT, R20, R157, !P0 ;  /* 0x0000009d1400720c */ /* 0x000fe40004721270 */
[----:B-1----:R-:W-:-:S04]  /*2fc60*/  LEA R40, P2, R108, UR4, 0x2 ;  /* 0x000000046c287c11 */ /* 0x002fc8000f8410ff */
[----:B------:R-:W-:Y:S02]  /*2fc70*/  LEA.HI.X.SX32 R41, R108, UR5, 0x2, P2 ;  /* 0x000000056c297c11 */ /* 0x000fe400090f16ff */
[C---:B------:R-:W-:Y:S01]  /*2fc80*/  LEA R42, P2, R28.reuse, R40, 0x2 ;  /* 0x000000281c2a7211 */ /* 0x040fe200078410ff */
[----:B------:R-:W1:Y:S03]  /*2fc90*/  LDS.128 R92, [R2] ;  /* 0x00000000025c7984 */ /* 0x000e660000000c00 */
[----:B------:R-:W-:Y:S01]  /*2fca0*/  LEA.HI.X.SX32 R43, R28, R41, 0x2, P2 ;  /* 0x000000291c2b7211 */ /* 0x000fe200010f16ff */
[----:B------:R-:W-:Y:S06]  /*2fcb0*/  BAR.SYNC.DEFER_BLOCKING 0x0 ;  /* 0x0000000000007b1d */ /* 0x000fec0000010000 */
[----:B------:R3:W-:Y:S02]  /*2fcc0*/  STSM.16.M88.4 [R109], R44 ;  /* 0x0000002c6d007844 */ /* 0x0007e40000000200 */
[----:B------:R-:W-:Y:S01]  /*2fcd0*/  BAR.SYNC.DEFER_BLOCKING 0x0 ;  /* 0x0000000000007b1d */ /* 0x000fe20000010000 */
[----:B---3--:R-:W-:-:S02]  /*2fce0*/  LOP3.LUT R46, R0, 0x2, R3, 0xfe, !PT ;  /* 0x00000002002e7812 */ /* 0x008fc400078efe03 */
[--C-:B------:R-:W-:Y:S02]  /*2fcf0*/  LOP3.LUT R44, R0, 0x4, R3.reuse, 0xfe, !PT ;  /* 0x00000004002c7812 */ /* 0x100fe400078efe03 */
[CC--:B------:R-:W-:Y:S01]  /*2fd00*/  ISETP.LT.AND P2, PT, R46.reuse, R157.reuse, !P0 ;  /* 0x0000009d2e00720c */ /* 0x0c0fe20004741270 */
[----:B------:R-:W-:Y:S01]  /*2fd10*/  IMAD R45, R46, UR6, RZ ;  /* 0x000000062e2d7c24 */ /* 0x000fe2000f8e02ff */
[--C-:B------:R-:W-:Y:S01]  /*2fd20*/  LOP3.LUT R46, R0, 0x6, R3.reuse, 0xfe, !PT ;  /* 0x00000006002e7812 */ /* 0x100fe200078efe03 */
[C---:B------:R-:W-:Y:S01]  /*2fd30*/  IMAD R47, R44.reuse, UR6, RZ ;  /* 0x000000062c2f7c24 */ /* 0x040fe2000f8e02ff */
[-C--:B------:R-:W-:Y:S02]  /*2fd40*/  ISETP.LT.AND P3, PT, R44, R157.reuse, !P0 ;  /* 0x0000009d2c00720c */ /* 0x080fe40004761270 */
[----:B------:R-:W-:Y:S01]  /*2fd50*/  ISETP.LT.AND P4, PT, R46, R157, !P0 ;  /* 0x0000009d2e00720c */ /* 0x000fe20004781270 */
[----:B------:R-:W3:Y:S01]  /*2fd60*/  LDS.128 R88, [R2] ;  /* 0x0000000002587984 */ /* 0x000ee20000000c00 */
[----:B------:R-:W-:Y:S06]  /*2fd70*/  BAR.SYNC.DEFER_BLOCKING 0x0 ;  /* 0x0000000000007b1d */ /* 0x000fec0000010000 */
[----:B------:R2:W-:Y:S02]  /*2fd80*/  STSM.16.M88.4 [R109], R48 ;  /* 0x000000306d007844 */ /* 0x0005e40000000200 */
[----:B------:R-:W-:Y:S01]  /*2fd90*/  BAR.SYNC.DEFER_BLOCKING 0x0 ;  /* 0x0000000000007b1d */ /* 0x000fe20000010000 */
[----:B--2---:R-:W-:Y:S01]  /*2fda0*/  LOP3.LUT R48, R0, 0x8, R3, 0xfe, !PT ;  /* 0x0000000800307812 */ /* 0x004fe200078efe03 */
[----:B------:R-:W-:Y:S01]  /*2fdb0*/  IMAD R49, R46, UR6, RZ ;  /* 0x000000062e317c24 */ /* 0x000fe2000f8e02ff */
[----:B------:R-:W-:-:S02]  /*2fdc0*/  LEA R46, P5, R47, R40, 0x2 ;  /* 0x000000282f2e7211 */ /* 0x000fc400078a10ff */
[--C-:B------:R-:W-:Y:S01]  /*2fdd0*/  LOP3.LUT R50, R0, 0xa, R3.reuse, 0xfe, !PT ;  /* 0x0000000a00327812 */ /* 0x100fe200078efe03 */
[----:B------:R-:W-:Y:S01]  /*2fde0*/  IMAD R51, R48, UR6, RZ ;  /* 0x0000000630337c24 */ /* 0x000fe2000f8e02ff */
[----:B------:R-:W-:Y:S01]  /*2fdf0*/  LEA.HI.X.SX32 R47, R47, R41, 0x2, P5 ;  /* 0x000000292f2f7211 */ /* 0x000fe200028f16ff */
[----:B------:R-:W2:Y:S01]  /*2fe00*/  LDS.128 R36, [R2] ;  /* 0x0000000002247984 */ /* 0x000ea20000000c00 */
[----:B------:R-:W-:Y:S06]  /*2fe10*/  BAR.SYNC.DEFER_BLOCKING 0x0 ;  /* 0x0000000000007b1d */ /* 0x000fec0000010000 */
[----:B------:R4:W-:Y:S02]  /*2fe20*/  STSM.16.M88.4 [R109], R52 ;  /* 0x000000346d007844 */ /* 0x0009e40000000200 */
[----:B------:R-:W-:Y:S01]  /*2fe30*/  BAR.SYNC.DEFER_BLOCKING 0x0 ;  /* 0x0000000000007b1d */ /* 0x000fe20000010000 */
[----:B----4-:R-:W-:-:S05]  /*2fe40*/  LOP3.LUT R52, R0, 0xc, R3, 0xfe, !PT ;  /* 0x0000000c00347812 */ /* 0x010fca00078efe03 */
[----:B------:R-:W4:Y:S02]  /*2fe50*/  LDS.128 R32, [R2] ;  /* 0x0000000002207984 */ /* 0x000f240000000c00 */
        /* <DEDUP_REMOVED lines=31> */
[----:B------:R1:W-:Y:S01]  /*30050*/  @P1 STG.E desc[UR18][R42.64], R112 ;  /* 0x000000702a001986 */ /* 0x0003e2000c101912 */
[----:B------:R-:W-:-:S04]  /*30060*/  LEA R44, P1, R45, R40, 0x2 ;  /* 0x000000282d2c7211 */ /* 0x000fc800078210ff */
[----:B------:R-:W-:Y:S02]  /*30070*/  LEA.HI.X.SX32 R45, R45, R41, 0x2, P1 ;  /* 0x000000292d2d7211 */ /* 0x000fe400008f16ff */
[----:B------:R-:W-:-:S03]  /*30080*/  ISETP.LT.AND P1, PT, R48, R157, !P0 ;  /* 0x0000009d3000720c */ /* 0x000fc60004721270 */
[----:B------:R-:W-:Y:S01]  /*30090*/  @P2 STG.E desc[UR18][R44.64], R113 ;  /* 0x000000712c002986 */ /* 0x000fe2000c101912 */
[-C--:B------:R-:W-:Y:S02]  /*300a0*/  LEA R48, P2, R51, R40.reuse, 0x2 ;  /* 0x0000002833307211 */ /* 0x080fe400078410ff */
[C---:B-1----:R-:W-:Y:S01]  /*300b0*/  LEA R42, P6, R49.reuse, R40, 0x2 ;  /* 0x00000028312a7211 */ /* 0x042fe200078c10ff */
[----:B------:R1:W-:Y:S01]  /*300c0*/  @P3 STG.E desc[UR18][R46.64], R114 ;  /* 0x000000722e003986 */ /* 0x0003e2000c101912 */
[C---:B------:R-:W-:Y:S01]  /*300d0*/  ISETP.LT.AND P3, PT, R52.reuse, R157, !P0 ;  /* 0x0000009d3400720c */ /* 0x040fe20004761270 */
[----:B------:R-:W-:Y:S01]  /*300e0*/  IMAD R52, R52, UR6, RZ ;  /* 0x0000000634347c24 */ /* 0x000fe2000f8e02ff */
[-C--:B------:R-:W-:Y:S02]  /*300f0*/  LEA.HI.X.SX32 R43, R49, R41.reuse, 0x2, P6 ;  /* 0x00000029312b7211 */ /* 0x080fe400030f16ff */
[----:B------:R-:W-:Y:S01]  /*30100*/  LEA.HI.X.SX32 R49, R51, R41, 0x2, P2 ;  /* 0x0000002933317211 */ /* 0x000fe200010f16ff */
[C---:B------:R-:W-:Y:S01]  /*30110*/  IMAD R51, R50.reuse, UR6, RZ ;  /* 0x0000000632337c24 */ /* 0x040fe2000f8e02ff */
[----:B------:R-:W-:Y:S01]  /*30120*/  ISETP.LT.AND P2, PT, R50, R157, !P0 ;  /* 0x0000009d3200720c */ /* 0x000fe20004741270 */
[----:B------:R3:W-:Y:S01]  /*30130*/  @P4 STG.E desc[UR18][R42.64], R115 ;  /* 0x000000732a004986 */ /* 0x0007e2000c101912 */
[----:B------:R-:W-:-:S03]  /*30140*/  LOP3.LUT R50, R0, 0xe, R3, 0xfe, !PT ;  /* 0x0000000e00327812 */ /* 0x000fc600078efe03 */
[----:B------:R2:W-:Y:S01]  /*30150*/  @P1 STG.E desc[UR18][R48.64], R104 ;  /* 0x0000006830001986 */ /* 0x0005e2000c101912 */
[----:B-1----:R-:W-:Y:S02]  /*30160*/  LOP3.LUT R46, R0, 0x10, R3, 0xfe, !PT ;  /* 0x00000010002e7812 */ /* 0x002fe400078efe03 */
[CC--:B------:R-:W-:Y:S02]  /*30170*/  LEA R44, P1, R51.reuse, R40.reuse, 0x2 ;  /* 0x00000028332c7211 */ /* 0x0c0fe400078210ff */
[C---:B------:R-:W-:Y:S01]  /*30180*/  ISETP.LT.AND P4, PT, R50.reuse, R157, !P0 ;  /* 0x0000009d3200720c */ /* 0x040fe20004781270 */
[----:B------:R-:W-:Y:S01]  /*30190*/  IMAD R50, R50, UR6, RZ ;  /* 0x0000000632327c24 */ /* 0x000fe2000f8e02ff */
[----:B------:R-:W-:Y:S02]  /*301a0*/  LEA.HI.X.SX32 R45, R51, R41, 0x2, P1 ;  /* 0x00000029332d7211 */ /* 0x000fe400008f16ff */
[-C--:B---3--:R-:W-:Y:S02]  /*301b0*/  LEA R42, P5, R52, R40.reuse, 0x2 ;  /* 0x00000028342a7211 */ /* 0x088fe400078a10ff */
[C---:B------:R-:W-:Y:S01]  /*301c0*/  ISETP.LT.AND P1, PT, R46.reuse, R157, !P0 ;  /* 0x0000009d2e00720c */ /* 0x040fe20004721270 */
[----:B--2---:R-:W-:Y:S01]  /*301d0*/  IMAD R49, R46, UR6, RZ ;  /* 0x000000062e317c24 */ /* 0x004fe2000f8e02ff */
[----:B------:R1:W-:Y:S01]  /*301e0*/  @P2 STG.E desc[UR18][R44.64], R105 ;  /* 0x000000692c002986 */ /* 0x0003e2000c101912 */
[----:B------:R-:W-:-:S02]  /*301f0*/  LEA R46, P6, R50, R40, 0x2 ;  /* 0x00000028322e7211 */ /* 0x000fc400078c10ff */
[-C--:B------:R-:W-:Y:S02]  /*30200*/  LEA.HI.X.SX32 R43, R52, R41.reuse, 0x2, P5 ;  /* 0x00000029342b7211 */ /* 0x080fe400028f16ff */
[C---:B------:R-:W-:Y:S02]  /*30210*/  LEA R48, P2, R49.reuse, R40, 0x2 ;  /* 0x0000002831307211 */ /* 0x040fe400078410ff */
[--C-:B------:R-:W-:Y:S01]  /*30220*/  LOP3.LUT R52, R0, 0x12, R3.reuse, 0xfe, !PT ;  /* 0x0000001200347812 */ /* 0x100fe200078efe03 */
[----:B------:R2:W-:Y:S01]  /*30230*/  @P3 STG.E desc[UR18][R42.64], R106 ;  /* 0x0000006a2a003986 */ /* 0x0005e2000c101912 */
[-C--:B------:R-:W-:Y:S02]  /*30240*/  LEA.HI.X.SX32 R47, R50, R41.reuse, 0x2, P6 ;  /* 0x00000029322f7211 */ /* 0x080fe400030f16ff */
[----:B------:R-:W-:Y:S02]  /*30250*/  LEA.HI.X.SX32 R49, R49, R41, 0x2, P2 ;  /* 0x0000002931317211 */ /* 0x000fe400010f16ff */
[C---:B------:R-:W-:Y:S01]  /*30260*/  ISETP.LT.AND P2, PT, R52.reuse, R157, !P0 ;  /* 0x0000009d3400720c */ /* 0x040fe20004741270 */
[----:B------:R-:W-:Y:S01]  /*30270*/  IMAD R52, R52, UR6, RZ ;  /* 0x0000000634347c24 */ /* 0x000fe2000f8e02ff */
[C-C-:B------:R-:W-:Y:S01]  /*30280*/  LOP3.LUT R50, R0.reuse, 0x14, R3.reuse, 0xfe, !PT ;  /* 0x0000001400327812 */ /* 0x140fe200078efe03 */
[----:B------:R3:W-:Y:S01]  /*30290*/  @P4 STG.E desc[UR18][R46.64], R107 ;  /* 0x0000006b2e004986 */ /* 0x0007e2000c101912 */
[----:B-1----:R-:W-:-:S02]  /*302a0*/  LOP3.LUT R44, R0, 0x16, R3, 0xfe, !PT ;  /* 0x00000016002c7812 */ /* 0x002fc400078efe03 */
[C---:B------:R-:W-:Y:S01]  /*302b0*/  ISETP.LT.AND P3, PT, R50.reuse, R157, !P0 ;  /* 0x0000009d3200720c */ /* 0x040fe20004761270 */
[----:B------:R1:W-:Y:S01]  /*302c0*/  @P1 STG.E desc[UR18][R48.64], R100 ;  /* 0x0000006430001986 */ /* 0x0003e2000c101912 */
[----:B------:R-:W-:Y:S01]  /*302d0*/  IMAD R45, R50, UR6, RZ ;  /* 0x00000006322d7c24 */ /* 0x000fe2000f8e02ff */
[-C--:B--2---:R-:W-:Y:S02]  /*302e0*/  LEA R42, P1, R52, R40.reuse, 0x2 ;  /* 0x00000028342a7211 */ /* 0x084fe400078210ff */
[----:B------:R-:W-:Y:S02]  /*302f0*/  LOP3.LUT R50, R0, 0x18, R3, 0xfe, !PT ;  /* 0x0000001800327812 */ /* 0x000fe400078efe03 */
[----:B------:R-:W-:Y:S01]  /*30300*/  LEA.HI.X.SX32 R43, R52, R41, 0x2, P1 ;  /* 0x00000029342b7211 */ /* 0x000fe200008f16ff */
[----:B---3--:R-:W-:Y:S01]  /*30310*/  IMAD R47, R44, UR6, RZ ;  /* 0x000000062c2f7c24 */ /* 0x008fe2000f8e02ff */
[CC--:B------:R-:W-:Y:S01]  /*30320*/  ISETP.LT.AND P1, PT, R50.reuse, R157.reuse, !P0 ;  /* 0x0000009d3200720c */ /* 0x0c0fe20004721270 */
[----:B------:R-:W-:Y:S01]  /*30330*/  IMAD R50, R50, UR6, RZ ;  /* 0x0000000632327c24 */ /* 0x000fe2000f8e02ff */
[----:B------:R-:W-:Y:S01]  /*30340*/  ISETP.LT.AND P4, PT, R44, R157, !P0 ;  /* 0x0000009d2c00720c */ /* 0x000fe20004781270 */
[----:B------:R2:W-:Y:S01]  /*30350*/  @P2 STG.E desc[UR18][R42.64], R101 ;  /* 0x000000652a002986 */ /* 0x0005e2000c101912 */
[----:B------:R-:W-:-:S02]  /*30360*/  LEA R44, P5, R45, R40, 0x2 ;  /* 0x000000282d2c7211 */ /* 0x000fc400078a10ff */
[-C--:B------:R-:W-:Y:S02]  /*30370*/  LEA R46, P6, R47, R40.reuse, 0x2 ;  /* 0x000000282f2e7211 */ /* 0x080fe400078c10ff */
[----:B-1----:R-:W-:Y:S02]  /*30380*/  LEA R48, P2, R50, R40, 0x2 ;  /* 0x0000002832307211 */ /* 0x002fe400078410ff */
[--C-:B------:R-:W-:Y:S02]  /*30390*/  LOP3.LUT R52, R0, 0x1a, R3.reuse, 0xfe, !PT ;  /* 0x0000001a00347812 */ /* 0x100fe400078efe03 */
[-C--:B------:R-:W-:Y:S02]  /*303a0*/  LEA.HI.X.SX32 R45, R45, R41.reuse, 0x2, P5 ;  /* 0x000000292d2d7211 */ /* 0x080fe400028f16ff */
[-C--:B------:R-:W-:Y:S01]  /*303b0*/  LEA.HI.X.SX32 R47, R47, R41.reuse, 0x2, P6 ;  /* 0x000000292f2f7211 */ /* 0x080fe200030f16ff */
[----:B------:R-:W-:Y:S01]  /*303c0*/  IMAD R51, R52, UR6, RZ ;  /* 0x0000000634337c24 */ /* 0x000fe2000f8e02ff */
[----:B------:R-:W-:Y:S01]  /*303d0*/  LEA.HI.X.SX32 R49, R50, R41, 0x2, P2 ;  /* 0x0000002932317211 */ /* 0x000fe200010f16ff */
[----:B------:R-:W-:Y:S01]  /*303e0*/  @P3 STG.E desc[UR18][R44.64], R102 ;  /* 0x000000662c003986 */ /* 0x000fe2000c101912 */
[----:B------:R-:W-:-:S02]  /*303f0*/  LOP3.LUT R50, R0, 0x1c, R3, 0xfe, !PT ;  /* 0x0000001c00327812 */ /* 0x000fc400078efe03 */
[-C--:B------:R-:W-:Y:S01]  /*30400*/  ISETP.LT.AND P2, PT, R52, R157.reuse, !P0 ;  /* 0x0000009d3400720c */ /* 0x080fe20004741270 */
[----:B------:R1:W-:Y:S01]  /*30410*/  @P4 STG.E desc[UR18][R46.64], R103 ;  /* 0x000000672e004986 */ /* 0x0003e2000c101912 */
[--C-:B------:R-:W-:Y:S01]  /*30420*/  LOP3.LUT R52, R0, 0x1e, R3.reuse, 0xfe, !PT ;  /* 0x0000001e00347812 */ /* 0x100fe200078efe03 */
[C---:B------:R-:W-:Y:S01]  /*30430*/  IMAD R53, R50.reuse, UR6, RZ ;  /* 0x0000000632357c24 */ /* 0x040fe2000f8e02ff */
[-C--:B------:R-:W-:Y:S01]  /*30440*/  ISETP.LT.AND P3, PT, R50, R157.reuse, !P0 ;  /* 0x0000009d3200720c */ /* 0x080fe20004761270 */
[----:B------:R3:W-:Y:S01]  /*30450*/  @P1 STG.E desc[UR18][R48.64], R96 ;  /* 0x0000006030001986 */ /* 0x0007e2000c101912 */
[----:B--2---:R-:W-:Y:S02]  /*30460*/  LEA R42, P1, R51, R40, 0x2 ;  /* 0x00000028332a7211 */ /* 0x004fe400078210ff */
[C---:B------:R-:W-:Y:S01]  /*30470*/  ISETP.LT.AND P4, PT, R52.reuse, R157, !P0 ;  /* 0x0000009d3400720c */ /* 0x040fe20004781270 */
[----:B------:R-:W-:Y:S01]  /*30480*/  IMAD R52, R52, UR6, RZ ;  /* 0x0000000634347c24 */ /* 0x000fe2000f8e02ff */
[----:B------:R-:W-:-:S02]  /*30490*/  LOP3.LUT R50, R0, 0x20, R3, 0xfe, !PT ;  /* 0x0000002000327812 */ /* 0x000fc400078efe03 */
[----:B------:R-:W-:Y:S02]  /*304a0*/  LEA.HI.X.SX32 R43, R51, R41, 0x2, P1 ;  /* 0x00000029332b7211 */ /* 0x000fe400008f16ff */
[C---:B------:R-:W-:Y:S01]  /*304b0*/  ISETP.LT.AND P1, PT, R50.reuse, R157, !P0 ;  /* 0x0000009d3200720c */ /* 0x040fe20004721270 */
[----:B------:R-:W-:Y:S01]  /*304c0*/  IMAD R50, R50, UR6, RZ ;  /* 0x0000000632327c24 */ /* 0x000fe2000f8e02ff */
[CC--:B-1----:R-:W-:Y:S01]  /*304d0*/  LEA R46, P6, R52.reuse, R40.reuse, 0x2 ;  /* 0x00000028342e7211 */ /* 0x0c2fe200078c10ff */
[----:B------:R1:W-:Y:S01]  /*304e0*/  @P2 STG.E desc[UR18][R42.64], R97 ;  /* 0x000000612a002986 */ /* 0x0003e2000c101912 */
[-C--:B------:R-:W-:Y:S02]  /*304f0*/  LEA R44, P5, R53, R40.reuse, 0x2 ;  /* 0x00000028352c7211 */ /* 0x080fe400078a10ff */
[----:B------:R-:W-:Y:S02]  /*30500*/  LEA.HI.X.SX32 R47, R52, R41, 0x2, P6 ;  /* 0x00000029342f7211 */ /* 0x000fe400030f16ff */
[----:B---3--:R-:W-:-:S02]  /*30510*/  LEA R48, P2, R50, R40, 0x2 ;  /* 0x0000002832307211 */ /* 0x008fc400078410ff */
[--C-:B------:R-:W-:Y:S02]  /*30520*/  LOP3.LUT R52, R0, 0x22, R3.reuse, 0xfe, !PT ;  /* 0x0000002200347812 */ /* 0x100fe400078efe03 */
[-C--:B------:R-:W-:Y:S02]  /*30530*/  LEA.HI.X.SX32 R45, R53, R41.reuse, 0x2, P5 ;  /* 0x00000029352d7211 */ /* 0x080fe400028f16ff */
[----:B------:R-:W-:Y:S01]  /*30540*/  LEA.HI.X.SX32 R49, R50, R41, 0x2, P2 ;  /* 0x0000002932317211 */ /* 0x000fe200010f16ff */
[----:B------:R-:W-:Y:S01]  /*30550*/  IMAD R51, R52, UR6, RZ ;  /* 0x0000000634337c24 */ /* 0x000fe2000f8e02ff */
[--C-:B------:R-:W-:Y:S01]  /*30560*/  LOP3.LUT R50, R0, 0x24, R3.reuse, 0xfe, !PT ;  /* 0x0000002400327812 */ /* 0x100fe200078efe03 */
[----:B------:R-:W-:Y:S01]  /*30570*/  @P3 STG.E desc[UR18][R44.64], R98 ;  /* 0x000000622c003986 */ /* 0x000fe2000c101912 */
[-C--:B------:R-:W-:Y:S02]  /*30580*/  ISETP.LT.AND P2, PT, R52, R157.reuse, !P0 ;  /* 0x0000009d3400720c */ /* 0x080fe40004741270 */
[--C-:B------:R-:W-:Y:S01]  /*30590*/  LOP3.LUT R52, R0, 0x26, R3.reuse, 0xfe, !PT ;  /* 0x0000002600347812 */ /* 0x100fe200078efe03 */
[----:B------:R2:W-:Y:S01]  /*305a0*/  @P4 STG.E desc[UR18][R46.64], R99 ;  /* 0x000000632e004986 */ /* 0x0005e2000c101912 */
[CC--:B------:R-:W-:Y:S01]  /*305b0*/  ISETP.LT.AND P3, PT, R50.reuse, R157.reuse, !P0 ;  /* 0x0000009d3200720c */ /* 0x0c0fe20004761270 */
[----:B------:R-:W-:Y:S01]  /*305c0*/  IMAD R53, R50, UR6, RZ ;  /* 0x0000000632357c24 */ /* 0x000fe2000f8e02ff */
[C---:B------:R-:W-:Y:S01]  /*305d0*/  ISETP.LT.AND P4, PT, R52.reuse, R157, !P0 ;  /* 0x0000009d3400720c */ /* 0x040fe20004781270 */
[----:B------:R3:W-:Y:S01]  /*305e0*/  @P1 STG.E desc[UR18][R48.64], R92 ;  /* 0x0000005c30001986 */ /* 0x0007e2000c101912 */
[----:B-1----:R-:W-:Y:S01]  /*305f0*/  LEA R42, P1, R51, R40, 0x2 ;  /* 0x00000028332a7211 */ /* 0x002fe200078210ff */
[----:B------:R-:W-:Y:S01]  /*30600*/  IMAD R52, R52, UR6, RZ ;  /* 0x0000000634347c24 */ /* 0x000fe2000f8e02ff */
[----:B------:R-:W-:-:S02]  /*30610*/  LOP3.LUT R50, R0, 0x28, R3, 0xfe, !PT ;  /* 0x0000002800327812 */ /* 0x000fc400078efe03 */
[----:B------:R-:W-:Y:S02]  /*30620*/  LEA.HI.X.SX32 R43, R51, R41, 0x2, P1 ;  /* 0x00000029332b7211 */ /* 0x000fe400008f16ff */
[C---:B------:R-:W-:Y:S01]  /*30630*/  ISETP.LT.AND P1, PT, R50.reuse, R157, !P0 ;  /* 0x0000009d3200720c */ /* 0x040fe20004721270 */
[----:B------:R-:W-:Y:S01]  /*30640*/  IMAD R50, R50, UR6, RZ ;  /* 0x0000000632327c24 */ /* 0x000fe2000f8e02ff */
[CC--:B--2---:R-:W-:Y:S01]  /*30650*/  LEA R46, P6, R52.reuse, R40.reuse, 0x2 ;  /* 0x00000028342e7211 */ /* 0x0c4fe200078c10ff */
        /* <DEDUP_REMOVED lines=13> */
[C---:B------:R-:W-:Y:S01]  /*30730*/  ISETP.LT.AND P3, PT, R50.reuse, R157, !P0 ;  /* 0x0000009d3200720c */ /* 0x040fe20004761270 */
[----:B------:R-:W-:Y:S01]  /*30740*/  IMAD R53, R50, UR6, RZ ;  /* 0x0000000632357c24 */ /* 0x000fe2000f8e02ff */
[----:B------:R-:W-:Y:S01]  /*30750*/  LOP3.LUT R50, R0, 0x30, R3, 0xfe, !PT ;  /* 0x0000003000327812 */ /* 0x000fe200078efe03 */
[----:B------:R3:W-:Y:S01]  /*30760*/  @P1 STG.E desc[UR18][R48.64], R88 ;  /* 0x0000005830001986 */ /* 0x0007e2000c101912 */
[----:B-1----:R-:W-:-:S02]  /*30770*/  LEA R42, P1, R51, R40, 0x2 ;  /* 0x00000028332a7211 */ /* 0x002fc400078210ff */
[C---:B------:R-:W-:Y:S01]  /*30780*/  ISETP.LT.AND P4, PT, R52.reuse, R157, !P0 ;  /* 0x0000009d3400720c */ /* 0x040fe20004781270 */
[----:B------:R-:W-:Y:S01]  /*30790*/  IMAD R52, R52, UR6, RZ ;  /* 0x0000000634347c24 */ /* 0x000fe2000f8e02ff */
[----:B------:R-:W-:Y:S02]  /*307a0*/  LEA.HI.X.SX32 R43, R51, R41, 0x2, P1 ;  /* 0x00000029332b7211 */ /* 0x000fe400008f16ff */
[C---:B------:R-:W-:Y:S01]  /*307b0*/  ISETP.LT.AND P1, PT, R50.reuse, R157, !P0 ;  /* 0x0000009d3200720c */ /* 0x040fe20004721270 */
[----:B------:R-:W-:Y:S01]  /*307c0*/  IMAD R50, R50, UR6, RZ ;  /* 0x0000000632327c24 */ /* 0x000fe2000f8e02ff */
[-C--:B--2---:R-:W-:Y:S01]  /*307d0*/  LEA R46, P6, R52, R40.reuse, 0x2 ;  /* 0x00000028342e7211 */ /* 0x084fe200078c10ff */
[----:B------:R1:W-:Y:S01]  /*307e0*/  @P2 STG.E desc[UR18][R42.64], R89 ;  /* 0x000000592a002986 */ /* 0x0003e2000c101912 */
[-C--:B------:R-:W-:Y:S02]  /*307f0*/  LEA R44, P5, R53, R40.reuse, 0x2 ;  /* 0x00000028352c7211 */ /* 0x080fe400078a10ff */
[----:B---3--:R-:W-:-:S02]  /*30800*/  LEA R48, P2, R50, R40, 0x2 ;  /* 0x0000002832307211 */ /* 0x008fc400078410ff */
[-C--:B------:R-:W-:Y:S02]  /*30810*/  LEA.HI.X.SX32 R47, R52, R41.reuse, 0x2, P6 ;  /* 0x00000029342f7211 */ /* 0x080fe400030f16ff */
[--C-:B------:R-:W-:Y:S02]  /*30820*/  LOP3.LUT R52, R0, 0x32, R3.reuse, 0xfe, !PT ;  /* 0x0000003200347812 */ /* 0x100fe400078efe03 */
[-C--:B------:R-:W-:Y:S02]  /*30830*/  LEA.HI.X.SX32 R45, R53, R41.reuse, 0x2, P5 ;  /* 0x00000029352d7211 */ /* 0x080fe400028f16ff */
[----:B------:R-:W-:Y:S01]  /*30840*/  LEA.HI.X.SX32 R49, R50, R41, 0x2, P2 ;  /* 0x0000002932317211 */ /* 0x000fe200010f16ff */
[----:B------:R-:W-:Y:S01]  /*30850*/  IMAD R51, R52, UR6, RZ ;  /* 0x0000000634337c24 */ /* 0x000fe2000f8e02ff */
[----:B------:R-:W-:Y:S01]  /*30860*/  LOP3.LUT R50, R0, 0x34, R3, 0xfe, !PT ;  /* 0x0000003400327812 */ /* 0x000fe200078efe03 */
[----:B------:R2:W-:Y:S01]  /*30870*/  @P3 STG.E desc[UR18][R44.64], R90 ;  /* 0x0000005a2c003986 */ /* 0x0005e2000c101912 */
[----:B------:R-:W-:-:S02]  /*30880*/  ISETP.LT.AND P2, PT, R52, R157, !P0 ;  /* 0x0000009d3400720c */ /* 0x000fc40004741270 */
[CC--:B------:R-:W-:Y:S01]  /*30890*/  ISETP.LT.AND P3, PT, R50.reuse, R157.reuse, !P0 ;  /* 0x0000009d3200720c */ /* 0x0c0fe20004761270 */
[----:B------:R-:W-:Y:S01]  /*308a0*/  @P4 STG.E desc[UR18][R46.64], R91 ;  /* 0x0000005b2e004986 */ /* 0x000fe2000c101912 */
[----:B------:R-:W-:Y:S01]  /*308b0*/  IMAD R53, R50, UR6, RZ ;  /* 0x0000000632357c24 */ /* 0x000fe2000f8e02ff */
[C-C-:B------:R-:W-:Y:S02]  /*308c0*/  LOP3.LUT R52, R0.reuse, 0x36, R3.reuse, 0xfe, !PT ;  /* 0x0000003600347812 */ /* 0x140fe400078efe03 */
[----:B------:R3:W-:Y:S01]  /*308d0*/  @P1 STG.E desc[UR18][R48.64], R36 ;  /* 0x0000002430001986 */ /* 0x0007e2000c101912 */
[----:B------:R-:W-:Y:S02]  /*308e0*/  LOP3.LUT R50, R0, 0x38, R3, 0xfe, !PT ;  /* 0x0000003800327812 */ /* 0x000fe400078efe03 */
[C---:B-1----:R-:W-:Y:S02]  /*308f0*/  LEA R42, P1, R51.reuse, R40, 0x2 ;  /* 0x00000028332a7211 */ /* 0x042fe400078210ff */
[C---:B------:R-:W-:Y:S01]  /*30900*/  ISETP.LT.AND P4, PT, R52.reuse, R157, !P0 ;  /* 0x0000009d3400720c */ /* 0x040fe20004781270 */
[----:B------:R-:W-:Y:S01]  /*30910*/  IMAD R52, R52, UR6, RZ ;  /* 0x0000000634347c24 */ /* 0x000fe2000f8e02ff */
[----:B------:R-:W-:-:S02]  /*30920*/  LEA.HI.X.SX32 R43, R51, R41, 0x2, P1 ;  /* 0x00000029332b7211 */ /* 0x000fc400008f16ff */
[C---:B------:R-:W-:Y:S02]  /*30930*/  ISETP.LT.AND P1, PT, R50.reuse, R157, !P0 ;  /* 0x0000009d3200720c */ /* 0x040fe40004721270 */
[CC--:B--2---:R-:W-:Y:S01]  /*30940*/  LEA R44, P5, R53.reuse, R40.reuse, 0x2 ;  /* 0x00000028352c7211 */ /* 0x0c4fe200078a10ff */
[----:B---3--:R-:W-:Y:S01]  /*30950*/  IMAD R36, R50, UR6, RZ ;  /* 0x0000000632247c24 */ /* 0x008fe2000f8e02ff */
[----:B------:R1:W-:Y:S01]  /*30960*/  @P2 STG.E desc[UR18][R42.64], R37 ;  /* 0x000000252a002986 */ /* 0x0003e2000c101912 */
[-C--:B------:R-:W-:Y:S02]  /*30970*/  LEA R46, P6, R52, R40.reuse, 0x2 ;  /* 0x00000028342e7211 */ /* 0x080fe400078c10ff */
[----:B------:R-:W-:Y:S02]  /*30980*/  LOP3.LUT R50, R0, 0x3a, R3, 0xfe, !PT ;  /* 0x0000003a00327812 */ /* 0x000fe400078efe03 */
[----:B------:R-:W-:Y:S02]  /*30990*/  LEA R48, P2, R36, R40, 0x2 ;  /* 0x0000002824307211 */ /* 0x000fe400078410ff */
[-C--:B------:R-:W-:Y:S01]  /*309a0*/  LEA.HI.X.SX32 R45, R53, R41.reuse, 0x2, P5 ;  /* 0x00000029352d7211 */ /* 0x080fe200028f16ff */
[----:B------:R-:W-:Y:S01]  /*309b0*/  IMAD R51, R50, UR6, RZ ;  /* 0x0000000632337c24 */ /* 0x000fe2000f8e02ff */
[----:B------:R-:W-:-:S02]  /*309c0*/  LEA.HI.X.SX32 R47, R52, R41, 0x2, P6 ;  /* 0x00000029342f7211 */ /* 0x000fc400030f16ff */
[----:B------:R-:W-:Y:S01]  /*309d0*/  LEA.HI.X.SX32 R49, R36, R41, 0x2, P2 ;  /* 0x0000002924317211 */ /* 0x000fe200010f16ff */
[----:B------:R2:W-:Y:S01]  /*309e0*/  @P3 STG.E desc[UR18][R44.64], R38 ;  /* 0x000000262c003986 */ /* 0x0005e2000c101912 */
[--C-:B------:R-:W-:Y:S02]  /*309f0*/  LOP3.LUT R36, R0, 0x3c, R3.reuse, 0xfe, !PT ;  /* 0x0000003c00247812 */ /* 0x100fe400078efe03 */
[-C--:B------:R-:W-:Y:S01]  /*30a00*/  ISETP.LT.AND P2, PT, R50, R157.reuse, !P0 ;  /* 0x0000009d3200720c */ /* 0x080fe20004741270 */
[----:B------:R-:W-:Y:S01]  /*30a10*/  @P4 STG.E desc[UR18][R46.64], R39 ;  /* 0x000000272e004986 */ /* 0x000fe2000c101912 */
[C---:B------:R-:W-:Y:S01]  /*30a20*/  ISETP.LT.AND P3, PT, R36.reuse, R157, !P0 ;  /* 0x0000009d2400720c */ /* 0x040fe20004761270 */
[----:B-1----:R-:W-:Y:S01]  /*30a30*/  IMAD R43, R36, UR6, RZ ;  /* 0x00000006242b7c24 */ /* 0x002fe2000f8e02ff */
[C-C-:B------:R-:W-:Y:S01]  /*30a40*/  LOP3.LUT R50, R0.reuse, 0x3e, R3.reuse, 0xfe, !PT ;  /* 0x0000003e00327812 */ /* 0x140fe200078efe03 */
[----:B----4-:R1:W-:Y:S01]  /*30a50*/  @P1 STG.E desc[UR18][R48.64], R32 ;  /* 0x0000002030001986 */ /* 0x0103e2000c101912 */
[----:B------:R-:W-:-:S02]  /*30a60*/  LOP3.LUT R42, R0, 0x40, R3, 0xfe, !PT ;  /* 0x00000040002a7812 */ /* 0x000fc400078efe03 */
[CC--:B------:R-:W-:Y:S02]  /*30a70*/  LEA R36, P1, R51.reuse, R40.reuse, 0x2 ;  /* 0x0000002833247211 */ /* 0x0c0fe400078210ff */
[C---:B------:R-:W-:Y:S01]  /*30a80*/  ISETP.LT.AND P4, PT, R50.reuse, R157, !P0 ;  /* 0x0000009d3200720c */ /* 0x040fe20004781270 */
[----:B------:R-:W-:Y:S01]  /*30a90*/  IMAD R50, R50, UR6, RZ ;  /* 0x0000000632327c24 */ /* 0x000fe2000f8e02ff */
[----:B------:R-:W-:Y:S02]  /*30aa0*/  LEA.HI.X.SX32 R37, R51, R41, 0x2, P1 ;  /* 0x0000002933257211 */ /* 0x000fe400008f16ff */
[C---:B------:R-:W-:Y:S02]  /*30ab0*/  ISETP.LT.AND P1, PT, R42.reuse, R157, !P0 ;  /* 0x0000009d2a00720c */ /* 0x040fe40004721270 */
[-C--:B--2---:R-:W-:Y:S01]  /*30ac0*/  LEA R38, P5, R43, R40.reuse, 0x2 ;  /* 0x000000282b267211 */ /* 0x084fe200078a10ff */
[----:B-1----:R-:W-:Y:S01]  /*30ad0*/  IMAD R32, R42, UR6, RZ ;  /* 0x000000062a207c24 */ /* 0x002fe2000f8e02ff */
[----:B------:R1:W-:Y:S01]  /*30ae0*/  @P2 STG.E desc[UR18][R36.64], R33 ;  /* 0x0000002124002986 */ /* 0x0003e2000c101912 */
[----:B------:R-:W-:-:S02]  /*30af0*/  LEA R42, P6, R50, R40, 0x2 ;  /* 0x00000028322a7211 */ /* 0x000fc400078c10ff */
[--C-:B------:R-:W-:Y:S02]  /*30b00*/  LOP3.LUT R46, R0, 0x42, R3.reuse, 0xfe, !PT ;  /* 0x00000042002e7812 */ /* 0x100fe400078efe03 */
[----:B------:R-:W-:Y:S02]  /*30b10*/  LEA R44, P2, R32, R40, 0x2 ;  /* 0x00000028202c7211 */ /* 0x000fe400078410ff */
[-C--:B------:R-:W-:Y:S01]  /*30b20*/  LEA.HI.X.SX32 R39, R43, R41.reuse, 0x2, P5 ;  /* 0x000000292b277211 */ /* 0x080fe200028f16ff */
[----:B------:R-:W-:Y:S01]  /*30b30*/  IMAD R47, R46, UR6, RZ ;  /* 0x000000062e2f7c24 */ /* 0x000fe2000f8e02ff */
[-C--:B------:R-:W-:Y:S02]  /*30b40*/  LEA.HI.X.SX32 R43, R50, R41.reuse, 0x2, P6 ;  /* 0x00000029322b7211 */ /* 0x080fe400030f16ff */
[----:B------:R-:W-:Y:S01]  /*30b50*/  LEA.HI.X.SX32 R45, R32, R41, 0x2, P2 ;  /* 0x00000029202d7211 */ /* 0x000fe200010f16ff */
[----:B------:R2:W-:Y:S01]  /*30b60*/  @P3 STG.E desc[UR18][R38.64], R34 ;  /* 0x0000002226003986 */ /* 0x0005e2000c101912 */
[----:B------:R-:W-:-:S02]  /*30b70*/  LOP3.LUT R32, R0, 0x44, R3, 0xfe, !PT ;  /* 0x0000004400207812 */ /* 0x000fc400078efe03 */
[-C--:B------:R-:W-:Y:S01]  /*30b80*/  ISETP.LT.AND P2, PT, R46, R157.reuse, !P0 ;  /* 0x0000009d2e00720c */ /* 0x080fe20004741270 */
[----:B------:R-:W-:Y:S01]  /*30b90*/  @P4 STG.E desc[UR18][R42.64], R35 ;  /* 0x000000232a004986 */ /* 0x000fe2000c101912 */
[CC--:B------:R-:W-:Y:S01]  /*30ba0*/  ISETP.LT.AND P3, PT, R32.reuse, R157.reuse, !P0 ;  /* 0x0000009d2000720c */ /* 0x0c0fe20004761270 */
[----:B-1----:R-:W-:Y:S01]  /*30bb0*/  IMAD R37, R32, UR6, RZ ;  /* 0x0000000620257c24 */ /* 0x002fe2000f8e02ff */
[C-C-:B------:R-:W-:Y:S01]  /*30bc0*/  LOP3.LUT R46, R0.reuse, 0x46, R3.reuse, 0xfe, !PT ;  /* 0x00000046002e7812 */ /* 0x140fe200078efe03 */
[----:B------:R1:W-:Y:S01]  /*30bd0*/  @P1 STG.E desc[UR18][R44.64], R4 ;  /* 0x000000042c001986 */ /* 0x0003e2000c101912 */
[----:B------:R-:W-:Y:S02]  /*30be0*/  LOP3.LUT R36, R0, 0x48, R3, 0xfe, !PT ;  /* 0x0000004800247812 */ /* 0x000fe400078efe03 */
[C---:B------:R-:W-:Y:S02]  /*30bf0*/  LEA R32, P1, R47.reuse, R40, 0x2 ;  /* 0x000000282f207211 */ /* 0x040fe400078210ff */
[C---:B------:R-:W-:Y:S01]  /*30c00*/  ISETP.LT.AND P4, PT, R46.reuse, R157, !P0 ;  /* 0x0000009d2e00720c */ /* 0x040fe20004781270 */
[----:B------:R-:W-:Y:S01]  /*30c10*/  IMAD R46, R46, UR6, RZ ;  /* 0x000000062e2e7c24 */ /* 0x000fe2000f8e02ff */
[----:B------:R-:W-:-:S02]  /*30c20*/  LEA.HI.X.SX32 R33, R47, R41, 0x2, P1 ;  /* 0x000000292f217211 */ /* 0x000fc400008f16ff */
[C---:B------:R-:W-:Y:S02]  /*30c30*/  ISETP.LT.AND P1, PT, R36.reuse, R157, !P0 ;  /* 0x0000009d2400720c */ /* 0x040fe40004721270 */
[CC--:B--2---:R-:W-:Y:S01]  /*30c40*/  LEA R34, P5, R37.reuse, R40.reuse, 0x2 ;  /* 0x0000002825227211 */ /* 0x0c4fe200078a10ff */
[----:B-1----:R-:W-:Y:S01]  /*30c50*/  IMAD R4, R36, UR6, RZ ;  /* 0x0000000624047c24 */ /* 0x002fe2000f8e02ff */
        /* <DEDUP_REMOVED lines=15> */
[----:B------:R1:W-:Y:S01]  /*30d50*/  @P1 STG.E desc[UR18][R38.64], R8 ;  /* 0x0000000826001986 */ /* 0x0003e2000c101912 */
        /* <DEDUP_REMOVED lines=16> */
[----:B------:R-:W-:Y:S01]  /*30e60*/  @P3 STG.E desc[UR18][R6.64], R10 ;  /* 0x0000000a06003986 */ /* 0x000fe2000c101912 */
[----:B------:R-:W-:-:S02]  /*30e70*/  LOP3.LUT R8, R0, 0x54, R3, 0xfe, !PT ;  /* 0x0000005400087812 */ /* 0x000fc400078efe03 */
[-C--:B------:R-:W-:Y:S01]  /*30e80*/  ISETP.LT.AND P2, PT, R36, R157.reuse, !P0 ;  /* 0x0000009d2400720c */ /* 0x080fe20004741270 */
[----:B------:R2:W-:Y:S01]  /*30e90*/  @P4 STG.E desc[UR18][R32.64], R11 ;  /* 0x0000000b20004986 */ /* 0x0005e2000c101912 */
[--C-:B------:R-:W-:Y:S01]  /*30ea0*/  LOP3.LUT R36, R0, 0x56, R3.reuse, 0xfe, !PT ;  /* 0x0000005600247812 */ /* 0x100fe200078efe03 */
[C---:B-1----:R-:W-:Y:S01]  /*30eb0*/  IMAD R9, R8.reuse, UR6, RZ ;  /* 0x0000000608097c24 */ /* 0x042fe2000f8e02ff */
[-C--:B------:R-:W-:Y:S01]  /*30ec0*/  ISETP.LT.AND P3, PT, R8, R157.reuse, !P0 ;  /* 0x0000009d0800720c */ /* 0x080fe20004761270 */
[----:B------:R1:W-:Y:S01]  /*30ed0*/  @P1 STG.E desc[UR18][R34.64], R12 ;  /* 0x0000000c22001986 */ /* 0x0003e2000c101912 */
[----:B------:R-:W-:Y:S02]  /*30ee0*/  LOP3.LUT R8, R0, 0x58, R3, 0xfe, !PT ;  /* 0x0000005800087812 */ /* 0x000fe400078efe03 */
[C---:B------:R-:W-:Y:S02]  /*30ef0*/  LEA R4, P1, R37.reuse, R40, 0x2 ;  /* 0x0000002825047211 */ /* 0x040fe400078210ff */
[C---:B------:R-:W-:Y:S01]  /*30f00*/  ISETP.LT.AND P4, PT, R36.reuse, R157, !P0 ;  /* 0x0000009d2400720c */ /* 0x040fe20004781270 */
[----:B------:R-:W-:Y:S01]  /*30f10*/  IMAD R36, R36, UR6, RZ ;  /* 0x0000000624247c24 */ /* 0x000fe2000f8e02ff */
[----:B------:R-:W-:Y:S01]  /*30f20*/  LEA.HI.X.SX32 R5, R37, R41, 0x2, P1 ;  /* 0x0000002925057211 */ /* 0x000fe200008f16ff */
[C---:B--2---:R-:W-:Y:S01]  /*30f30*/  IMAD R11, R8.reuse, UR6, RZ ;  /* 0x00000006080b7c24 */ /* 0x044fe2000f8e02ff */
[----:B------:R-:W-:-:S02]  /*30f40*/  ISETP.LT.AND P1, PT, R8, R157, !P0 ;  /* 0x0000009d0800720c */ /* 0x000fc40004721270 */
[-C--:B------:R-:W-:Y:S01]  /*30f50*/  LEA R6, P5, R9, R40.reuse, 0x2 ;  /* 0x0000002809067211 */ /* 0x080fe200078a10ff */
[----:B------:R2:W-:Y:S01]  /*30f60*/  @P2 STG.E desc[UR18][R4.64], R13 ;  /* 0x0000000d04002986 */ /* 0x0005e2000c101912 */
[-C--:B------:R-:W-:Y:S02]  /*30f70*/  LEA R8, P6, R36, R40.reuse, 0x2 ;  /* 0x0000002824087211 */ /* 0x080fe400078c10ff */
[----:B------:R-:W-:Y:S02]  /*30f80*/  LEA R10, P2, R11, R40, 0x2 ;  /* 0x000000280b0a7211 */ /* 0x000fe400078410ff */
[--C-:B------:R-:W-:Y:S02]  /*30f90*/  LOP3.LUT R32, R0, 0x5a, R3.reuse, 0xfe, !PT ;  /* 0x0000005a00207812 */ /* 0x100fe400078efe03 */
[-C--:B------:R-:W-:Y:S02]  /*30fa0*/  LEA.HI.X.SX32 R7, R9, R41.reuse, 0x2, P5 ;  /* 0x0000002909077211 */ /* 0x080fe400028f16ff */
[-C--:B------:R-:W-:Y:S01]  /*30fb0*/  LEA.HI.X.SX32 R9, R36, R41.reuse, 0x2, P6 ;  /* 0x0000002924097211 */ /* 0x080fe200030f16ff */
[----:B------:R-:W-:Y:S01]  /*30fc0*/  IMAD R33, R32, UR6, RZ ;  /* 0x0000000620217c24 */ /* 0x000fe2000f8e02ff */
[----:B------:R-:W-:Y:S01]  /*30fd0*/  LEA.HI.X.SX32 R11, R11, R41, 0x2, P2 ;  /* 0x000000290b0b7211 */ /* 0x000fe200010f16ff */
[----:B------:R3:W-:Y:S01]  /*30fe0*/  @P3 STG.E desc[UR18][R6.64], R14 ;  /* 0x0000000e06003986 */ /* 0x0007e2000c101912 */
[----:B-1----:R-:W-:-:S02]  /*30ff0*/  LOP3.LUT R12, R0, 0x5c, R3, 0xfe, !PT ;  /* 0x0000005c000c7812 */ /* 0x002fc400078efe03 */
[-C--:B------:R-:W-:Y:S01]  /*31000*/  ISETP.LT.AND P2, PT, R32, R157.reuse, !P0 ;  /* 0x0000009d2000720c */ /* 0x080fe20004741270 */
[----:B------:R-:W-:Y:S01]  /*31010*/  @P4 STG.E desc[UR18][R8.64], R15 ;  /* 0x0000000f08004986 */ /* 0x000fe2000c101912 */
[--C-:B------:R-:W-:Y:S01]  /*31020*/  LOP3.LUT R32, R0, 0x5e, R3.reuse, 0xfe, !PT ;  /* 0x0000005e00207812 */ /* 0x100fe200078efe03 */
[C---:B--2---:R-:W-:Y:S01]  /*31030*/  IMAD R13, R12.reuse, UR6, RZ ;  /* 0x000000060c0d7c24 */ /* 0x044fe2000f8e02ff */
[C---:B------:R-:W-:Y:S01]  /*31040*/  LEA R4, P5, R33.reuse, R40, 0x2 ;  /* 0x0000002821047211 */ /* 0x040fe200078a10ff */
[----:B------:R1:W-:Y:S01]  /*31050*/  @P1 STG.E desc[UR18][R10.64], R16 ;  /* 0x000000100a001986 */ /* 0x0003e2000c101912 */
[-C--:B------:R-:W-:Y:S02]  /*31060*/  ISETP.LT.AND P1, PT, R12, R157.reuse, !P0 ;  /* 0x0000009d0c00720c */ /* 0x080fe40004721270 */
[----:B------:R-:W-:Y:S02]  /*31070*/  LOP3.LUT R12, R0, 0x60, R3, 0xfe, !PT ;  /* 0x00000060000c7812 */ /* 0x000fe400078efe03 */
[C---:B------:R-:W-:Y:S01]  /*31080*/  ISETP.LT.AND P3, PT, R32.reuse, R157, !P0 ;  /* 0x0000009d2000720c */ /* 0x040fe20004761270 */
[----:B------:R-:W-:Y:S01]  /*31090*/  IMAD R32, R32, UR6, RZ ;  /* 0x0000000620207c24 */ /* 0x000fe2000f8e02ff */
[----:B------:R-:W-:-:S02]  /*310a0*/  LEA.HI.X.SX32 R5, R33, R41, 0x2, P5 ;  /* 0x0000002921057211 */ /* 0x000fc400028f16ff */
[CC--:B---3--:R-:W-:Y:S02]  /*310b0*/  LEA R6, P4, R13.reuse, R40.reuse, 0x2 ;  /* 0x000000280d067211 */ /* 0x0c8fe400078810ff */
[C---:B------:R-:W-:Y:S01]  /*310c0*/  ISETP.LT.AND P5, PT, R12.reuse, R157, !P0 ;  /* 0x0000009d0c00720c */ /* 0x040fe200047a1270 */
[----:B-1----:R-:W-:Y:S01]  /*310d0*/  IMAD R11, R12, UR6, RZ ;  /* 0x000000060c0b7c24 */ /* 0x002fe2000f8e02ff */
[----:B------:R-:W-:Y:S01]  /*310e0*/  LEA R8, P6, R32, R40, 0x2 ;  /* 0x0000002820087211 */ /* 0x000fe200078c10ff */
[----:B------:R1:W-:Y:S01]  /*310f0*/  @P2 STG.E desc[UR18][R4.64], R17 ;  /* 0x0000001104002986 */ /* 0x0003e2000c101912 */
[--C-:B------:R-:W-:Y:S02]  /*31100*/  LOP3.LUT R12, R0, 0x62, R3.reuse, 0xfe, !PT ;  /* 0x00000062000c7812 */ /* 0x100fe400078efe03 */
[-C--:B------:R-:W-:Y:S02]  /*31110*/  LEA.HI.X.SX32 R7, R13, R41.reuse, 0x2, P4 ;  /* 0x000000290d077211 */ /* 0x080fe400020f16ff */
[----:B------:R-:W-:Y:S01]  /*31120*/  LEA.HI.X.SX32 R9, R32, R41, 0x2, P6 ;  /* 0x0000002920097211 */ /* 0x000fe200030f16ff */
[C---:B------:R-:W-:Y:S01]  /*31130*/  IMAD R13, R12.reuse, UR6, RZ ;  /* 0x000000060c0d7c24 */ /* 0x040fe2000f8e02ff */
[----:B------:R-:W-:Y:S01]  /*31140*/  ISETP.LT.AND P4, PT, R12, R157, !P0 ;  /* 0x0000009d0c00720c */ /* 0x000fe20004781270 */
[----:B------:R2:W-:Y:S01]  /*31150*/  @P1 STG.E desc[UR18][R6.64], R18 ;  /* 0x0000001206001986 */ /* 0x0005e2000c101912 */
[----:B------:R-:W-:-:S02]  /*31160*/  LOP3.LUT R32, R0, 0x64, R3, 0xfe, !PT ;  /* 0x0000006400207812 */ /* 0x000fc400078efe03 */
[-C--:B------:R-:W-:Y:S01]  /*31170*/  LEA R10, P2, R11, R40.reuse, 0x2 ;  /* 0x000000280b0a7211 */ /* 0x080fe200078410ff */
[----:B------:R3:W-:Y:S01]  /*31180*/  @P3 STG.E desc[UR18][R8.64], R19 ;  /* 0x0000001308003986 */ /* 0x0007e2000c101912 */
[C-C-:B------:R-:W-:Y:S02]  /*31190*/  LOP3.LUT R16, R0.reuse, 0x66, R3.reuse, 0xfe, !PT ;  /* 0x0000006600107812 */ /* 0x140fe400078efe03 */
[----:B-1----:R-:W-:Y:S02]  /*311a0*/  LEA R4, P3, R13, R40, 0x2 ;  /* 0x000000280d047211 */ /* 0x002fe400078610ff */
[----:B------:R-:W-:Y:S02]  /*311b0*/  LOP3.LUT R14, R0, 0x68, R3, 0xfe, !PT ;  /* 0x00000068000e7812 */ /* 0x000fe400078efe03 */
[C---:B------:R-:W-:Y:S01]  /*311c0*/  ISETP.LT.AND P1, PT, R32.reuse, R157, !P0 ;  /* 0x0000009d2000720c */ /* 0x040fe20004721270 */
[----:B------:R-:W-:Y:S01]  /*311d0*/  IMAD R32, R32, UR6, RZ ;  /* 0x0000000620207c24 */ /* 0x000fe2000f8e02ff */
[----:B------:R-:W-:-:S02]  /*311e0*/  LEA.HI.X.SX32 R11, R11, R41, 0x2, P2 ;  /* 0x000000290b0b7211 */ /* 0x000fc400010f16ff */
[C---:B------:R-:W-:Y:S01]  /*311f0*/  ISETP.LT.AND P2, PT, R16.reuse, R157, !P0 ;  /* 0x0000009d1000720c */ /* 0x040fe20004741270 */
[----:B------:R-:W-:Y:S01]  /*31200*/  IMAD R16, R16, UR6, RZ ;  /* 0x0000000610107c24 */ /* 0x000fe2000f8e02ff */
[----:B------:R-:W-:Y:S01]  /*31210*/  LEA.HI.X.SX32 R5, R13, R41, 0x2, P3 ;  /* 0x000000290d057211 */ /* 0x000fe200018f16ff */
[----:B------:R1:W-:Y:S01]  /*31220*/  @P5 STG.E desc[UR18][R10.64], R20 ;  /* 0x000000140a005986 */ /* 0x0003e2000c101912 */
[C---:B------:R-:W-:Y:S01]  /*31230*/  ISETP.LT.AND P3, PT, R14.reuse, R157, !P0 ;  /* 0x0000009d0e00720c */ /* 0x040fe20004761270 */
[----:B------:R-:W-:Y:S01]  /*31240*/  IMAD R14, R14, UR6, RZ ;  /* 0x000000060e0e7c24 */ /* 0x000fe2000f8e02ff */
[----:B------:R-:W-:Y:S01]  /*31250*/  LOP3.LUT R12, R0, 0x6a, R3, 0xfe, !PT ;  /* 0x0000006a000c7812 */ /* 0x000fe200078efe03 */
[----:B------:R4:W-:Y:S01]  /*31260*/  @P4 STG.E desc[UR18][R4.64], R21 ;  /* 0x0000001504004986 */ /* 0x0009e2000c101912 */
[-C--:B--2---:R-:W-:Y:S02]  /*31270*/  LEA R6, P6, R32, R40.reuse, 0x2 ;  /* 0x0000002820067211 */ /* 0x084fe400078c10ff */
[----:B---3--:R-:W-:Y:S01]  /*31280*/  LEA R8, P4, R16, R40, 0x2 ;  /* 0x0000002810087211 */ /* 0x008fe200078810ff */
[----:B------:R-:W-:Y:S01]  /*31290*/  IMAD R13, R12, UR6, RZ ;  /* 0x000000060c0d7c24 */ /* 0x000fe2000f8e02ff */
[----:B------:R-:W-:-:S02]  /*312a0*/  LEA.HI.X.SX32 R7, R32, R41, 0x2, P6 ;  /* 0x0000002920077211 */ /* 0x000fc400030f16ff */
[----:B------:R-:W-:Y:S02]  /*312b0*/  ISETP.LT.AND P6, PT, R12, R157, !P0 ;  /* 0x0000009d0c00720c */ /* 0x000fe400047c1270 */
[-C--:B-1----:R-:W-:Y:S01]  /*312c0*/  LEA R10, P5, R14, R40.reuse, 0x2 ;  /* 0x000000280e0a7211 */ /* 0x082fe200078a10ff */
[----:B------:R-:W-:Y:S01]  /*312d0*/  @P1 STG.E desc[UR18][R6.64], R22 ;  /* 0x0000001606001986 */ /* 0x000fe2000c101912 */
[-C--:B------:R-:W-:Y:S02]  /*312e0*/  LEA.HI.X.SX32 R9, R16, R41.reuse, 0x2, P4 ;  /* 0x0000002910097211 */ /* 0x080fe400020f16ff */
[----:B------:R-:W-:Y:S02]  /*312f0*/  LEA.HI.X.SX32 R11, R14, R41, 0x2, P5 ;  /* 0x000000290e0b7211 */ /* 0x000fe400028f16ff */
[----:B------:R-:W-:Y:S01]  /*31300*/  LEA R12, P4, R13, R40, 0x2 ;  /* 0x000000280d0c7211 */ /* 0x000fe200078810ff */
[----:B------:R1:W-:Y:S01]  /*31310*/  @P2 STG.E desc[UR18][R8.64], R23 ;  /* 0x0000001708002986 */ /* 0x0003e2000c101912 */
[----:B------:R-:W-:-:S02]  /*31320*/  LOP3.LUT R38, R0, 0x6c, R3, 0xfe, !PT ;  /* 0x0000006c00267812 */ /* 0x000fc400078efe03 */
[C-C-:B------:R-:W-:Y:S01]  /*31330*/  LOP3.LUT R36, R0.reuse, 0x6e, R3.reuse, 0xfe, !PT ;  /* 0x0000006e00247812 */ /* 0x140fe200078efe03 */
[----:B------:R2:W-:Y:S01]  /*31340*/  @P3 STG.E desc[UR18][R10.64], R24 ;  /* 0x000000180a003986 */ /* 0x0005e2000c101912 */
[----:B------:R-:W-:Y:S02]  /*31350*/  LEA.HI.X.SX32 R13, R13, R41, 0x2, P4 ;  /* 0x000000290d0d7211 */ /* 0x000fe400020f16ff */
[----:B----4-:R-:W-:Y:S02]  /*31360*/  LOP3.LUT R4, R0, 0x70, R3, 0xfe, !PT ;  /* 0x0000007000047812 */ /* 0x010fe400078efe03 */
[CC--:B------:R-:W-:Y:S01]  /*31370*/  ISETP.LT.AND P1, PT, R38.reuse, R157.reuse, !P0 ;  /* 0x0000009d2600720c */ /* 0x0c0fe20004721270 */
[----:B------:R-:W-:Y:S01]  /*31380*/  IMAD R38, R38, UR6, RZ ;  /* 0x0000000626267c24 */ /* 0x000fe2000f8e02ff */
[CC--:B------:R-:W-:Y:S01]  /*31390*/  ISETP.LT.AND P3, PT, R36.reuse, R157.reuse, !P0 ;  /* 0x0000009d2400720c */ /* 0x0c0fe20004761270 */
[----:B------:R-:W-:Y:S01]  /*313a0*/  IMAD R36, R36, UR6, RZ ;  /* 0x0000000624247c24 */ /* 0x000fe2000f8e02ff */
[----:B------:R3:W-:Y:S01]  /*313b0*/  @P6 STG.E desc[UR18][R12.64], R25 ;  /* 0x000000190c006986 */ /* 0x0007e2000c101912 */
[C---:B------:R-:W-:Y:S01]  /*313c0*/  ISETP.LT.AND P2, PT, R4.reuse, R157, !P0 ;  /* 0x0000009d0400720c */ /* 0x040fe20004741270 */
[----:B-1----:R-:W-:Y:S01]  /*313d0*/  IMAD R9, R4, UR6, RZ ;  /* 0x0000000604097c24 */ /* 0x002fe2000f8e02ff */
[----:B------:R-:W-:-:S02]  /*313e0*/  LEA R4, P6, R38, R40, 0x2 ;  /* 0x0000002826047211 */ /* 0x000fc400078c10ff */
[-C--:B------:R-:W-:Y:S02]  /*313f0*/  LEA R6, P5, R36, R40.reuse, 0x2 ;  /* 0x0000002824067211 */ /* 0x080fe400078a10ff */
[--C-:B------:R-:W-:Y:S02]  /*31400*/  LOP3.LUT R34, R0, 0x72, R3.reuse, 0xfe, !PT ;  /* 0x0000007200227812 */ /* 0x100fe400078efe03 */
[-C--:B------:R-:W-:Y:S02]  /*31410*/  LEA.HI.X.SX32 R5, R38, R41.reuse, 0x2, P6 ;  /* 0x0000002926057211 */ /* 0x080fe400030f16ff */
[----:B------:R-:W-:Y:S02]  /*31420*/  LEA.HI.X.SX32 R7, R36, R41, 0x2, P5 ;  /* 0x0000002924077211 */ /* 0x000fe400028f16ff */
[----:B------:R1:W4:Y:S01]  /*31430*/  LDS.128 R36, [R2] ;  /* 0x0000000002247984 */ /* 0x0003220000000c00 */
[C---:B------:R-:W-:Y:S01]  /*31440*/  ISETP.LT.AND P4, PT, R34.reuse, R157, !P0 ;  /* 0x0000009d2200720c */ /* 0x040fe20004781270 */
[----:B------:R-:W-:Y:S01]  /*31450*/  IMAD R34, R34, UR6, RZ ;  /* 0x0000000622227c24 */ /* 0x000fe2000f8e02ff */
[----:B------:R-:W-:Y:S01]  /*31460*/  LOP3.LUT R32, R0, 0x74, R3, 0xfe, !PT ;  /* 0x0000007400207812 */ /* 0x000fe200078efe03 */
[----:B------:R-:W-:Y:S01]  /*31470*/  @P1 STG.E desc[UR18][R4.64], R26 ;  /* 0x0000001a04001986 */ /* 0x000fe2000c101912 */
[----:B------:R-:W-:-:S02]  /*31480*/  LEA R8, P6, R9, R40, 0x2 ;  /* 0x0000002809087211 */ /* 0x000fc400078c10ff */
[----:B--2---:R-:W-:Y:S01]  /*31490*/  LEA R10, P5, R34, R40, 0x2 ;  /* 0x00000028220a7211 */ /* 0x004fe200078a10ff */
[----:B------:R2:W-:Y:S01]  /*314a0*/  @P3 STG.E desc[UR18][R6.64], R27 ;  /* 0x0000001b06003986 */ /* 0x0005e2000c101912 */
[--C-:B------:R-:W-:Y:S02]  /*314b0*/  LOP3.LUT R18, R0, 0x78, R3.reuse, 0xfe, !PT ;  /* 0x0000007800127812 */ /* 0x100fe400078efe03 */
[----:B------:R-:W-:Y:S02]  /*314c0*/  LEA.HI.X.SX32 R11, R34, R41, 0x2, P5 ;  /* 0x00000029220b7211 */ /* 0x000fe400028f16ff */
[C---:B------:R-:W-:Y:S01]  /*314d0*/  ISETP.LT.AND P5, PT, R32.reuse, R157, !P0 ;  /* 0x0000009d2000720c */ /* 0x040fe200047a1270 */
[----:B------:R-:W-:Y:S01]  /*314e0*/  IMAD R32, R32, UR6, RZ ;  /* 0x0000000620207c24 */ /* 0x000fe2000f8e02ff */
[----:B------:R-:W-:Y:S02]  /*314f0*/  LOP3.LUT R16, R0, 0x7a, R3, 0xfe, !PT ;  /* 0x0000007a00107812 */ /* 0x000fe400078efe03 */
[----:B------:R-:W-:-:S02]  /*31500*/  LEA.HI.X.SX32 R9, R9, R41, 0x2, P6 ;  /* 0x0000002909097211 */ /* 0x000fc400030f16ff */
[CC--:B------:R-:W-:Y:S01]  /*31510*/  ISETP.LT.AND P3, PT, R18.reuse, R157.reuse, !P0 ;  /* 0x0000009d1200720c */ /* 0x0c0fe20004761270 */
[----:B------:R-:W-:Y:S01]  /*31520*/  IMAD R18, R18, UR6, RZ ;  /* 0x0000000612127c24 */ /* 0x000fe2000f8e02ff */
[--C-:B------:R-:W-:Y:S01]  /*31530*/  LOP3.LUT R20, R0, 0x76, R3.reuse, 0xfe, !PT ;  /* 0x0000007600147812 */ /* 0x100fe200078efe03 */
[----:B---3--:R-:W-:Y:S01]  /*31540*/  IMAD R12, R16, UR6, RZ ;  /* 0x00000006100c7c24 */ /* 0x008fe2000f8e02ff */
[-C--:B-1----:R-:W-:Y:S01]  /*31550*/  LEA R2, P1, R32, R40.reuse, 0x2 ;  /* 0x0000002820027211 */ /* 0x082fe200078210ff */
[----:B------:R1:W-:Y:S01]  /*31560*/  @P2 STG.E desc[UR18][R8.64], R28 ;  /* 0x0000001c08002986 */ /* 0x0003e2000c101912 */
[C-C-:B------:R-:W-:Y:S02]  /*31570*/  LOP3.LUT R14, R0.reuse, 0x7c, R3.reuse, 0xfe, !PT ;  /* 0x0000007c000e7812 */ /* 0x140fe400078efe03 */
[----:B------:R-:W-:Y:S01]  /*31580*/  LOP3.LUT R0, R0, 0x7e, R3, 0xfe, !PT ;  /* 0x0000007e00007812 */ /* 0x000fe200078efe03 */
[----:B------:R3:W-:Y:S01]  /*31590*/  @P4 STG.E desc[UR18][R10.64], R29 ;  /* 0x0000001d0a004986 */ /* 0x0007e2000c101912 */
[C---:B------:R-:W-:Y:S01]  /*315a0*/  ISETP.LT.AND P4, PT, R20.reuse, R157, !P0 ;  /* 0x0000009d1400720c */ /* 0x040fe20004781270 */
[----:B------:R-:W-:Y:S01]  /*315b0*/  IMAD R20, R20, UR6, RZ ;  /* 0x0000000614147c24 */ /* 0x000fe2000f8e02ff */
[----:B--2---:R-:W-:Y:S01]  /*315c0*/  LEA R6, P2, R18, R40, 0x2 ;  /* 0x0000002812067211 */ /* 0x004fe200078410ff */
[----:B------:R-:W-:Y:S01]  /*315d0*/  IMAD R13, R14, UR6, RZ ;  /* 0x000000060e0d7c24 */ /* 0x000fe2000f8e02ff */
[-C--:B------:R-:W-:Y:S01]  /*315e0*/  LEA.HI.X.SX32 R3, R32, R41.reuse, 0x2, P1 ;  /* 0x0000002920037211 */ /* 0x080fe200008f16ff */
[----:B------:R-:W-:Y:S01]  /*315f0*/  IMAD R15, R0, UR6, RZ ;  /* 0x00000006000f7c24 */ /* 0x000fe2000f8e02ff */
[----:B------:R-:W-:-:S02]  /*31600*/  LEA.HI.X.SX32 R7, R18, R41, 0x2, P2 ;  /* 0x0000002912077211 */ /* 0x000fc400010f16ff */
[-C--:B-1----:R-:W-:Y:S01]  /*31610*/  LEA R8, P1, R12, R40.reuse, 0x2 ;  /* 0x000000280c087211 */ /* 0x082fe200078210ff */
[----:B------:R1:W-:Y:S01]  /*31620*/  @P5 STG.E desc[UR18][R2.64], R30 ;  /* 0x0000001e02005986 */ /* 0x0003e2000c101912 */
[----:B------:R-:W-:Y:S02]  /*31630*/  LEA R4, P6, R20, R40, 0x2 ;  /* 0x0000002814047211 */ /* 0x000fe400078c10ff */
[----:B------:R-:W-:Y:S02]  /*31640*/  ISETP.LT.AND P2, PT, R16, R157, !P0 ;  /* 0x0000009d1000720c */ /* 0x000fe40004741270 */
[----:B------:R-:W-:Y:S02]  /*31650*/  LEA.HI.X.SX32 R9, R12, R41, 0x2, P1 ;  /* 0x000000290c097211 */ /* 0x000fe400008f16ff */
[-C--:B------:R-:W-:Y:S02]  /*31660*/  ISETP.LT.AND P1, PT, R14, R157.reuse, !P0 ;  /* 0x0000009d0e00720c */ /* 0x080fe40004721270 */
[----:B------:R-:W-:-:S02]  /*31670*/  ISETP.LT.AND P0, PT, R0, R157, !P0 ;  /* 0x0000009d0000720c */ /* 0x000fc40004701270 */
[----:B------:R-:W-:Y:S02]  /*31680*/  LEA.HI.X.SX32 R5, R20, R41, 0x2, P6 ;  /* 0x0000002914057211 */ /* 0x000fe400030f16ff */
[----:B---3--:R-:W-:-:S03]  /*31690*/  LEA R10, P6, R13, R40, 0x2 ;  /* 0x000000280d0a7211 */ /* 0x008fc600078c10ff */
[----:B------:R1:W-:Y:S01]  /*316a0*/  @P4 STG.E desc[UR18][R4.64], R31 ;  /* 0x0000001f04004986 */ /* 0x0003e2000c101912 */
[-C--:B------:R-:W-:Y:S02]  /*316b0*/  LEA.HI.X.SX32 R11, R13, R41.reuse, 0x2, P6 ;  /* 0x000000290d0b7211 */ /* 0x080fe400030f16ff */
[C---:B------:R-:W-:Y:S01]  /*316c0*/  LEA R40, P6, R15.reuse, R40, 0x2 ;  /* 0x000000280f287211 */ /* 0x040fe200078c10ff */
[----:B----4-:R1:W-:Y:S03]  /*316d0*/  @P3 STG.E desc[UR18][R6.64], R36 ;  /* 0x0000002406003986 */ /* 0x0103e6000c101912 */
[----:B------:R-:W-:Y:S01]  /*316e0*/  LEA.HI.X.SX32 R41, R15, R41, 0x2, P6 ;  /* 0x000000290f297211 */ /* 0x000fe200030f16ff */
[----:B------:R1:W-:Y:S04]  /*316f0*/  @P2 STG.E desc[UR18][R8.64], R37 ;  /* 0x0000002508002986 */ /* 0x0003e8000c101912 */
[----:B------:R1:W-:Y:S01]  /*31700*/  @P1 STG.E desc[UR18][R10.64], R38 ;  /* 0x000000260a001986 */ /* 0x0003e2000c101912 */
[----:B------:R-:W-:Y:S05]  /*31710*/  @!P0 EXIT ;  /* 0x000000000000894d */ /* 0x000fea0003800000 */
[----:B------:R-:W-:Y:S01]  /*31720*/  STG.E desc[UR18][R40.64], R39 ;  /* 0x0000002728007986 */ /* 0x000fe2000c101912 */
[----:B------:R-:W-:Y:S05]  /*31730*/  EXIT ;  /* 0x000000000000794d */ /* 0x000fea0003800000 */
.L_x_2:
[----:B------:R-:W-:-:S00]  /*31740*/  BRA `(.L_x_2) ;  /* 0xfffffffc00fc7947 */ /* 0x000fc0000383ffff */
[----:B------:R-:W-:-:S00]  /*31750*/  NOP ;  /* 0x0000000000007918 */ /* 0x000fc00000000000 */
        /* <DEDUP_REMOVED lines=10> */
.L_x_3:


//--------------------- .nv.shared.matmul_kernel  --------------------------
	.section	.nv.shared.matmul_kernel,"aw",@nobits
	.sectionflags	@""
	.align	16
	.zero		1024


//--------------------- .nv.shared.reserved.0     --------------------------
	.section	.nv.shared.reserved.0,"aw",@nobits
	.weak		__nv_reservedSMEM_offset_0_alias
	.size		__nv_reservedSMEM_offset_0_alias, 0, 0
	.other		__nv_reservedSMEM_offset_0_alias,@"STO_CUDA_RESERVED_SHARED STV_DEFAULT"
__nv_reservedSMEM_offset_0_alias:
	.zero		0


//--------------------- .nv.constant0.matmul_kernel --------------------------
	.section	.nv.constant0.matmul_kernel,"a",@progbits
	.sectionflags	@""
	.align	4
.nv.constant0.matmul_kernel:
	.zero		608


//--------------------- SYMBOLS --------------------------

	.type		.nv.reservedSmem.offset0,@object
	.size		.nv.reservedSmem.offset0,0x4
